//
// Generated by NVIDIA NVVM Compiler
//
// Compiler Build ID: CL-36424714
// Cuda compilation tools, release 13.0, V13.0.88
// Based on NVVM 20.0.0
//

.version 9.0
.target sm_100
.address_size 64

	// .globl	_Z12add_source3dfiiiiiiiiifffiiiiiiPfS_
.func  (.param .align 16 .b8 func_retval0[16]) __internal_trig_reduction_slowpathd
(
	.param .b64 __internal_trig_reduction_slowpathd_param_0
)
;
.func  (.param .b64 func_retval0) __internal_accurate_pow
(
	.param .b64 __internal_accurate_pow_param_0
)
;
.global .align 4 .f32 d0;
.const .align 4 .b8 c[16] = {255, 31, 153, 63, 85, 85, 163, 189, 205, 204, 28, 60, 111, 219, 54, 186};
.global .align 8 .b8 __cudart_i2opi_d[144] = {8, 93, 141, 31, 177, 95, 251, 107, 234, 146, 82, 138, 247, 57, 7, 61, 123, 241, 229, 235, 199, 186, 39, 117, 45, 234, 95, 158, 102, 63, 70, 79, 183, 9, 203, 39, 207, 126, 54, 109, 31, 109, 10, 90, 139, 17, 47, 239, 15, 152, 5, 222, 255, 151, 248, 31, 59, 40, 249, 189, 139, 95, 132, 156, 244, 57, 83, 131, 57, 214, 145, 57, 65, 126, 95, 180, 38, 112, 156, 233, 132, 68, 187, 46, 245, 53, 130, 232, 62, 167, 41, 177, 28, 235, 29, 254, 28, 146, 209, 9, 234, 46, 73, 6, 224, 210, 77, 66, 58, 110, 36, 183, 97, 197, 187, 222, 171, 99, 81, 254, 65, 144, 67, 60, 153, 149, 98, 219, 192, 221, 52, 245, 209, 87, 39, 252, 41, 21, 68, 78, 110, 131, 249, 162};
.global .align 16 .b8 __cudart_sin_cos_coeffs[128] = {70, 210, 176, 44, 241, 229, 90, 190, 146, 227, 172, 105, 227, 29, 199, 62, 161, 98, 219, 25, 160, 1, 42, 191, 24, 8, 17, 17, 17, 17, 129, 63, 84, 85, 85, 85, 85, 85, 197, 191, 0, 0, 0, 0, 0, 0, 0, 0, 0, 0, 0, 0, 0, 0, 0, 0, 100, 129, 253, 32, 131, 255, 168, 189, 40, 133, 239, 193, 167, 238, 33, 62, 217, 230, 6, 142, 79, 126, 146, 190, 233, 188, 221, 25, 160, 1, 250, 62, 71, 93, 193, 22, 108, 193, 86, 191, 81, 85, 85, 85, 85, 85, 165, 63, 0, 0, 0, 0, 0, 0, 224, 191, 0, 0, 0, 0, 0, 0, 240, 63};

.visible .entry _Z12add_source3dfiiiiiiiiifffiiiiiiPfS_(
	.param .f32 _Z12add_source3dfiiiiiiiiifffiiiiiiPfS__param_0,
	.param .u32 _Z12add_source3dfiiiiiiiiifffiiiiiiPfS__param_1,
	.param .u32 _Z12add_source3dfiiiiiiiiifffiiiiiiPfS__param_2,
	.param .u32 _Z12add_source3dfiiiiiiiiifffiiiiiiPfS__param_3,
	.param .u32 _Z12add_source3dfiiiiiiiiifffiiiiiiPfS__param_4,
	.param .u32 _Z12add_source3dfiiiiiiiiifffiiiiiiPfS__param_5,
	.param .u32 _Z12add_source3dfiiiiiiiiifffiiiiiiPfS__param_6,
	.param .u32 _Z12add_source3dfiiiiiiiiifffiiiiiiPfS__param_7,
	.param .u32 _Z12add_source3dfiiiiiiiiifffiiiiiiPfS__param_8,
	.param .u32 _Z12add_source3dfiiiiiiiiifffiiiiiiPfS__param_9,
	.param .f32 _Z12add_source3dfiiiiiiiiifffiiiiiiPfS__param_10,
	.param .f32 _Z12add_source3dfiiiiiiiiifffiiiiiiPfS__param_11,
	.param .f32 _Z12add_source3dfiiiiiiiiifffiiiiiiPfS__param_12,
	.param .u32 _Z12add_source3dfiiiiiiiiifffiiiiiiPfS__param_13,
	.param .u32 _Z12add_source3dfiiiiiiiiifffiiiiiiPfS__param_14,
	.param .u32 _Z12add_source3dfiiiiiiiiifffiiiiiiPfS__param_15,
	.param .u32 _Z12add_source3dfiiiiiiiiifffiiiiiiPfS__param_16,
	.param .u32 _Z12add_source3dfiiiiiiiiifffiiiiiiPfS__param_17,
	.param .u32 _Z12add_source3dfiiiiiiiiifffiiiiiiPfS__param_18,
	.param .u64 .ptr .align 1 _Z12add_source3dfiiiiiiiiifffiiiiiiPfS__param_19,
	.param .u64 .ptr .align 1 _Z12add_source3dfiiiiiiiiifffiiiiiiPfS__param_20
)
{
	.reg .pred 	%p<16>;
	.reg .b32 	%r<95>;
	.reg .b32 	%f<63>;
	.reg .b64 	%rd<8>;
	.reg .b64 	%fd<133>;

	ld.param.f32 	%f8, [_Z12add_source3dfiiiiiiiiifffiiiiiiPfS__param_0];
	ld.param.u32 	%r31, [_Z12add_source3dfiiiiiiiiifffiiiiiiPfS__param_1];
	ld.param.u32 	%r32, [_Z12add_source3dfiiiiiiiiifffiiiiiiPfS__param_2];
	ld.param.u32 	%r33, [_Z12add_source3dfiiiiiiiiifffiiiiiiPfS__param_3];
	ld.param.u32 	%r27, [_Z12add_source3dfiiiiiiiiifffiiiiiiPfS__param_7];
	ld.param.u32 	%r28, [_Z12add_source3dfiiiiiiiiifffiiiiiiPfS__param_9];
	ld.param.f32 	%f9, [_Z12add_source3dfiiiiiiiiifffiiiiiiPfS__param_11];
	ld.param.f32 	%f10, [_Z12add_source3dfiiiiiiiiifffiiiiiiPfS__param_12];
	ld.param.u32 	%r29, [_Z12add_source3dfiiiiiiiiifffiiiiiiPfS__param_13];
	ld.param.u32 	%r30, [_Z12add_source3dfiiiiiiiiifffiiiiiiPfS__param_14];
	ld.param.u32 	%r34, [_Z12add_source3dfiiiiiiiiifffiiiiiiPfS__param_15];
	ld.param.u32 	%r35, [_Z12add_source3dfiiiiiiiiifffiiiiiiPfS__param_16];
	ld.param.u32 	%r36, [_Z12add_source3dfiiiiiiiiifffiiiiiiPfS__param_17];
	ld.param.u32 	%r37, [_Z12add_source3dfiiiiiiiiifffiiiiiiPfS__param_18];
	ld.param.u64 	%rd1, [_Z12add_source3dfiiiiiiiiifffiiiiiiPfS__param_19];
	ld.param.u64 	%rd2, [_Z12add_source3dfiiiiiiiiifffiiiiiiPfS__param_20];
	rcp.rn.f32 	%f1, %f10;
	sub.f32 	%f2, %f9, %f1;
	mad.lo.s32 	%r1, %r35, %r34, %r31;
	mad.lo.s32 	%r2, %r36, %r34, %r32;
	mad.lo.s32 	%r3, %r37, %r34, %r33;
	mov.f32 	%f62, 0f00000000;
	setp.eq.s32 	%p1, %r29, 3;
	@%p1 bra 	$L__BB0_15;
	setp.eq.s32 	%p2, %r29, 2;
	@%p2 bra 	$L__BB0_7;
	setp.ne.s32 	%p3, %r29, 1;
	@%p3 bra 	$L__BB0_23;
	mul.f32 	%f44, %f10, %f2;
	mul.f32 	%f45, %f44, %f44;
	cvt.f64.f32 	%fd103, %f45;
	mul.f64 	%fd1, %fd103, 0d4033BD3CC99E70C6;
	mul.f64 	%fd2, %fd103, 0dC023BD3CC99E70C6;
	fma.rn.f64 	%fd104, %fd2, 0d3FF71547652B82FE, 0d4338000000000000;
	{
	.reg .b32 %temp; 
	mov.b64 	{%r4, %temp}, %fd104;
	}
	mov.f64 	%fd105, 0dC338000000000000;
	add.rn.f64 	%fd106, %fd104, %fd105;
	fma.rn.f64 	%fd107, %fd106, 0dBFE62E42FEFA39EF, %fd2;
	fma.rn.f64 	%fd108, %fd106, 0dBC7ABC9E3B39803F, %fd107;
	fma.rn.f64 	%fd109, %fd108, 0d3E5ADE1569CE2BDF, 0d3E928AF3FCA213EA;
	fma.rn.f64 	%fd110, %fd109, %fd108, 0d3EC71DEE62401315;
	fma.rn.f64 	%fd111, %fd110, %fd108, 0d3EFA01997C89EB71;
	fma.rn.f64 	%fd112, %fd111, %fd108, 0d3F2A01A014761F65;
	fma.rn.f64 	%fd113, %fd112, %fd108, 0d3F56C16C1852B7AF;
	fma.rn.f64 	%fd114, %fd113, %fd108, 0d3F81111111122322;
	fma.rn.f64 	%fd115, %fd114, %fd108, 0d3FA55555555502A1;
	fma.rn.f64 	%fd116, %fd115, %fd108, 0d3FC5555555555511;
	fma.rn.f64 	%fd117, %fd116, %fd108, 0d3FE000000000000B;
	fma.rn.f64 	%fd118, %fd117, %fd108, 0d3FF0000000000000;
	fma.rn.f64 	%fd119, %fd118, %fd108, 0d3FF0000000000000;
	{
	.reg .b32 %temp; 
	mov.b64 	{%r5, %temp}, %fd119;
	}
	{
	.reg .b32 %temp; 
	mov.b64 	{%temp, %r6}, %fd119;
	}
	shl.b32 	%r70, %r4, 20;
	add.s32 	%r71, %r70, %r6;
	mov.b64 	%fd126, {%r5, %r71};
	{
	.reg .b32 %temp; 
	mov.b64 	{%temp, %r72}, %fd2;
	}
	mov.b32 	%f46, %r72;
	abs.f32 	%f3, %f46;
	setp.lt.f32 	%p12, %f3, 0f4086232B;
	@%p12 bra 	$L__BB0_6;
	setp.lt.f64 	%p13, %fd2, 0d0000000000000000;
	add.f64 	%fd120, %fd2, 0d7FF0000000000000;
	selp.f64 	%fd126, 0d0000000000000000, %fd120, %p13;
	setp.geu.f32 	%p14, %f3, 0f40874800;
	@%p14 bra 	$L__BB0_6;
	shr.u32 	%r73, %r4, 31;
	add.s32 	%r74, %r4, %r73;
	shr.s32 	%r75, %r74, 1;
	shl.b32 	%r76, %r75, 20;
	add.s32 	%r77, %r6, %r76;
	mov.b64 	%fd121, {%r5, %r77};
	sub.s32 	%r78, %r4, %r75;
	shl.b32 	%r79, %r78, 20;
	add.s32 	%r80, %r79, 1072693248;
	mov.b32 	%r81, 0;
	mov.b64 	%fd122, {%r81, %r80};
	mul.f64 	%fd126, %fd122, %fd121;
$L__BB0_6:
	mov.f64 	%fd123, 0d3FF0000000000000;
	sub.f64 	%fd124, %fd123, %fd1;
	mul.f64 	%fd125, %fd124, %fd126;
	cvt.rn.f32.f64 	%f62, %fd125;
	bra.uni 	$L__BB0_23;
$L__BB0_7:
	mul.f32 	%f27, %f10, 0fC0800000;
	mul.f32 	%f28, %f10, %f27;
	cvt.f64.f32 	%fd62, %f28;
	mul.f64 	%fd7, %fd62, 0d400921FB542FE938;
	mov.f64 	%fd127, 0d3FB999999999999A;
	{
	.reg .b32 %temp; 
	mov.b64 	{%temp, %r87}, %fd127;
	}
	{
	.reg .b32 %temp; 
	mov.b64 	{%r88, %temp}, %fd127;
	}
	setp.gt.s32 	%p8, %r87, 1048575;
	mov.b32 	%r89, -1023;
	@%p8 bra 	$L__BB0_9;
	mov.f64 	%fd127, 0d431999999999999A;
	{
	.reg .b32 %temp; 
	mov.b64 	{%temp, %r87}, %fd127;
	}
	{
	.reg .b32 %temp; 
	mov.b64 	{%r88, %temp}, %fd127;
	}
	mov.b32 	%r89, -1077;
$L__BB0_9:
	add.s32 	%r56, %r87, -1;
	setp.gt.u32 	%p9, %r56, 2146435070;
	@%p9 bra 	$L__BB0_13;
	shr.u32 	%r59, %r87, 20;
	add.s32 	%r90, %r89, %r59;
	and.b32  	%r60, %r87, 1048575;
	or.b32  	%r61, %r60, 1072693248;
	mov.b64 	%fd128, {%r88, %r61};
	setp.lt.u32 	%p11, %r61, 1073127583;
	@%p11 bra 	$L__BB0_12;
	{
	.reg .b32 %temp; 
	mov.b64 	{%r62, %temp}, %fd128;
	}
	{
	.reg .b32 %temp; 
	mov.b64 	{%temp, %r63}, %fd128;
	}
	add.s32 	%r64, %r63, -1048576;
	mov.b64 	%fd128, {%r62, %r64};
	add.s32 	%r90, %r90, 1;
$L__BB0_12:
	add.f64 	%fd65, %fd128, 0dBFF0000000000000;
	add.f64 	%fd66, %fd128, 0d3FF0000000000000;
	rcp.approx.ftz.f64 	%fd67, %fd66;
	neg.f64 	%fd68, %fd66;
	fma.rn.f64 	%fd69, %fd68, %fd67, 0d3FF0000000000000;
	fma.rn.f64 	%fd70, %fd69, %fd69, %fd69;
	fma.rn.f64 	%fd71, %fd70, %fd67, %fd67;
	mul.f64 	%fd72, %fd65, %fd71;
	fma.rn.f64 	%fd73, %fd65, %fd71, %fd72;
	mul.f64 	%fd74, %fd73, %fd73;
	fma.rn.f64 	%fd75, %fd74, 0d3EB1380B3AE80F1E, 0d3ED0EE258B7A8B04;
	fma.rn.f64 	%fd76, %fd75, %fd74, 0d3EF3B2669F02676F;
	fma.rn.f64 	%fd77, %fd76, %fd74, 0d3F1745CBA9AB0956;
	fma.rn.f64 	%fd78, %fd77, %fd74, 0d3F3C71C72D1B5154;
	fma.rn.f64 	%fd79, %fd78, %fd74, 0d3F624924923BE72D;
	fma.rn.f64 	%fd80, %fd79, %fd74, 0d3F8999999999A3C4;
	fma.rn.f64 	%fd81, %fd80, %fd74, 0d3FB5555555555554;
	sub.f64 	%fd82, %fd65, %fd73;
	add.f64 	%fd83, %fd82, %fd82;
	neg.f64 	%fd84, %fd73;
	fma.rn.f64 	%fd85, %fd84, %fd65, %fd83;
	mul.f64 	%fd86, %fd71, %fd85;
	mul.f64 	%fd87, %fd74, %fd81;
	fma.rn.f64 	%fd88, %fd87, %fd73, %fd86;
	xor.b32  	%r65, %r90, -2147483648;
	mov.b32 	%r66, 1127219200;
	mov.b64 	%fd89, {%r65, %r66};
	mov.b32 	%r67, -2147483648;
	mov.b64 	%fd90, {%r67, %r66};
	sub.f64 	%fd91, %fd89, %fd90;
	fma.rn.f64 	%fd92, %fd91, 0d3FE62E42FEFA39EF, %fd73;
	fma.rn.f64 	%fd93, %fd91, 0dBFE62E42FEFA39EF, %fd92;
	sub.f64 	%fd94, %fd93, %fd73;
	sub.f64 	%fd95, %fd88, %fd94;
	fma.rn.f64 	%fd96, %fd91, 0d3C7ABC9E3B39803F, %fd95;
	add.f64 	%fd129, %fd92, %fd96;
	bra.uni 	$L__BB0_14;
$L__BB0_13:
	fma.rn.f64 	%fd64, %fd127, 0d7FF0000000000000, 0d7FF0000000000000;
	{
	.reg .b32 %temp; 
	mov.b64 	{%temp, %r57}, %fd127;
	}
	and.b32  	%r58, %r57, 2147483647;
	setp.eq.s32 	%p10, %r58, 0;
	selp.f64 	%fd129, 0dFFF0000000000000, %fd64, %p10;
$L__BB0_14:
	mul.f64 	%fd97, %fd7, 0dC00921FB542FE938;
	div.rn.f64 	%fd98, %fd97, %fd129;
	cvt.rn.f32.f64 	%f29, %fd98;
	cvt.f64.f32 	%fd99, %f2;
	mul.f64 	%fd100, %fd99, 0dC033BD3CC99E70C6;
	mul.f32 	%f30, %f2, %f29;
	mul.f32 	%f31, %f2, %f30;
	fma.rn.f32 	%f32, %f31, 0f3BBB989D, 0f3F000000;
	cvt.sat.f32.f32 	%f33, %f32;
	mov.f32 	%f34, 0f4B400001;
	mov.f32 	%f35, 0f437C0000;
	fma.rm.f32 	%f36, %f33, %f35, %f34;
	add.f32 	%f37, %f36, 0fCB40007F;
	neg.f32 	%f38, %f37;
	fma.rn.f32 	%f39, %f31, 0f3FB8AA3B, %f38;
	fma.rn.f32 	%f40, %f31, 0f32A57060, %f39;
	mov.b32 	%r68, %f36;
	shl.b32 	%r69, %r68, 23;
	mov.b32 	%f41, %r69;
	ex2.approx.ftz.f32 	%f42, %f40;
	mul.f32 	%f43, %f42, %f41;
	cvt.f64.f32 	%fd101, %f43;
	mul.f64 	%fd102, %fd100, %fd101;
	cvt.rn.f32.f64 	%f62, %fd102;
	bra.uni 	$L__BB0_23;
$L__BB0_15:
	mul.f32 	%f12, %f10, %f10;
	cvt.f64.f32 	%fd24, %f12;
	mul.f64 	%fd15, %fd24, 0dC00921FB542FE938;
	mov.f64 	%fd130, 0d3FB999999999999A;
	{
	.reg .b32 %temp; 
	mov.b64 	{%temp, %r91}, %fd130;
	}
	{
	.reg .b32 %temp; 
	mov.b64 	{%r92, %temp}, %fd130;
	}
	setp.gt.s32 	%p4, %r91, 1048575;
	mov.b32 	%r93, -1023;
	@%p4 bra 	$L__BB0_17;
	mov.f64 	%fd130, 0d431999999999999A;
	{
	.reg .b32 %temp; 
	mov.b64 	{%temp, %r91}, %fd130;
	}
	{
	.reg .b32 %temp; 
	mov.b64 	{%r92, %temp}, %fd130;
	}
	mov.b32 	%r93, -1077;
$L__BB0_17:
	add.s32 	%r40, %r91, -1;
	setp.gt.u32 	%p5, %r40, 2146435070;
	@%p5 bra 	$L__BB0_21;
	shr.u32 	%r43, %r91, 20;
	add.s32 	%r94, %r93, %r43;
	and.b32  	%r44, %r91, 1048575;
	or.b32  	%r45, %r44, 1072693248;
	mov.b64 	%fd131, {%r92, %r45};
	setp.lt.u32 	%p7, %r45, 1073127583;
	@%p7 bra 	$L__BB0_20;
	{
	.reg .b32 %temp; 
	mov.b64 	{%r46, %temp}, %fd131;
	}
	{
	.reg .b32 %temp; 
	mov.b64 	{%temp, %r47}, %fd131;
	}
	add.s32 	%r48, %r47, -1048576;
	mov.b64 	%fd131, {%r46, %r48};
	add.s32 	%r94, %r94, 1;
$L__BB0_20:
	add.f64 	%fd27, %fd131, 0dBFF0000000000000;
	add.f64 	%fd28, %fd131, 0d3FF0000000000000;
	rcp.approx.ftz.f64 	%fd29, %fd28;
	neg.f64 	%fd30, %fd28;
	fma.rn.f64 	%fd31, %fd30, %fd29, 0d3FF0000000000000;
	fma.rn.f64 	%fd32, %fd31, %fd31, %fd31;
	fma.rn.f64 	%fd33, %fd32, %fd29, %fd29;
	mul.f64 	%fd34, %fd27, %fd33;
	fma.rn.f64 	%fd35, %fd27, %fd33, %fd34;
	mul.f64 	%fd36, %fd35, %fd35;
	fma.rn.f64 	%fd37, %fd36, 0d3EB1380B3AE80F1E, 0d3ED0EE258B7A8B04;
	fma.rn.f64 	%fd38, %fd37, %fd36, 0d3EF3B2669F02676F;
	fma.rn.f64 	%fd39, %fd38, %fd36, 0d3F1745CBA9AB0956;
	fma.rn.f64 	%fd40, %fd39, %fd36, 0d3F3C71C72D1B5154;
	fma.rn.f64 	%fd41, %fd40, %fd36, 0d3F624924923BE72D;
	fma.rn.f64 	%fd42, %fd41, %fd36, 0d3F8999999999A3C4;
	fma.rn.f64 	%fd43, %fd42, %fd36, 0d3FB5555555555554;
	sub.f64 	%fd44, %fd27, %fd35;
	add.f64 	%fd45, %fd44, %fd44;
	neg.f64 	%fd46, %fd35;
	fma.rn.f64 	%fd47, %fd46, %fd27, %fd45;
	mul.f64 	%fd48, %fd33, %fd47;
	mul.f64 	%fd49, %fd36, %fd43;
	fma.rn.f64 	%fd50, %fd49, %fd35, %fd48;
	xor.b32  	%r49, %r94, -2147483648;
	mov.b32 	%r50, 1127219200;
	mov.b64 	%fd51, {%r49, %r50};
	mov.b32 	%r51, -2147483648;
	mov.b64 	%fd52, {%r51, %r50};
	sub.f64 	%fd53, %fd51, %fd52;
	fma.rn.f64 	%fd54, %fd53, 0d3FE62E42FEFA39EF, %fd35;
	fma.rn.f64 	%fd55, %fd53, 0dBFE62E42FEFA39EF, %fd54;
	sub.f64 	%fd56, %fd55, %fd35;
	sub.f64 	%fd57, %fd50, %fd56;
	fma.rn.f64 	%fd58, %fd53, 0d3C7ABC9E3B39803F, %fd57;
	add.f64 	%fd132, %fd54, %fd58;
	bra.uni 	$L__BB0_22;
$L__BB0_21:
	fma.rn.f64 	%fd26, %fd130, 0d7FF0000000000000, 0d7FF0000000000000;
	{
	.reg .b32 %temp; 
	mov.b64 	{%temp, %r41}, %fd130;
	}
	and.b32  	%r42, %r41, 2147483647;
	setp.eq.s32 	%p6, %r42, 0;
	selp.f64 	%fd132, 0dFFF0000000000000, %fd26, %p6;
$L__BB0_22:
	mul.f64 	%fd59, %fd15, 0dC00921FB542FE938;
	div.rn.f64 	%fd60, %fd59, %fd132;
	cvt.rn.f32.f64 	%f13, %fd60;
	mul.f32 	%f14, %f2, %f13;
	mul.f32 	%f15, %f2, %f14;
	fma.rn.f32 	%f16, %f15, 0f3BBB989D, 0f3F000000;
	cvt.sat.f32.f32 	%f17, %f16;
	mov.f32 	%f18, 0f4B400001;
	mov.f32 	%f19, 0f437C0000;
	fma.rm.f32 	%f20, %f17, %f19, %f18;
	add.f32 	%f21, %f20, 0fCB40007F;
	neg.f32 	%f22, %f21;
	fma.rn.f32 	%f23, %f15, 0f3FB8AA3B, %f22;
	fma.rn.f32 	%f24, %f15, 0f32A57060, %f23;
	mov.b32 	%r52, %f20;
	shl.b32 	%r53, %r52, 23;
	mov.b32 	%f25, %r53;
	ex2.approx.ftz.f32 	%f26, %f24;
	mul.f32 	%f62, %f26, %f25;
$L__BB0_23:
	add.f32 	%f47, %f1, %f1;
	setp.gtu.f32 	%p15, %f9, %f47;
	@%p15 bra 	$L__BB0_25;
	cvt.rn.f32.s32 	%f48, %r30;
	cvt.rn.f32.s32 	%f49, %r1;
	add.f32 	%f50, %f48, %f49;
	add.f32 	%f51, %f50, 0fBF800000;
	cvt.rzi.s32.f32 	%r82, %f51;
	cvt.rn.f32.s32 	%f52, %r2;
	add.f32 	%f53, %f48, %f52;
	add.f32 	%f54, %f53, 0fBF800000;
	cvt.rzi.s32.f32 	%r83, %f54;
	cvt.rn.f32.s32 	%f55, %r3;
	add.f32 	%f56, %f48, %f55;
	add.f32 	%f57, %f56, 0fBF800000;
	cvt.rzi.s32.f32 	%r84, %f57;
	mad.lo.s32 	%r85, %r83, %r27, %r82;
	mad.lo.s32 	%r86, %r85, %r28, %r84;
	cvta.to.global.u64 	%rd3, %rd1;
	mul.wide.s32 	%rd4, %r86, 4;
	add.s64 	%rd5, %rd3, %rd4;
	ld.global.f32 	%f58, [%rd5];
	fma.rn.f32 	%f59, %f8, %f62, %f58;
	st.global.f32 	[%rd5], %f59;
	cvta.to.global.u64 	%rd6, %rd2;
	add.s64 	%rd7, %rd6, %rd4;
	ld.global.f32 	%f60, [%rd7];
	fma.rn.f32 	%f61, %f8, %f62, %f60;
	st.global.f32 	[%rd7], %f61;
$L__BB0_25:
	ret;

}
	// .globl	_Z12update_vel3diiiiiiiffffPfS_S_S_S_S_S_S_S_S_S_S_S_S_
.visible .entry _Z12update_vel3diiiiiiiffffPfS_S_S_S_S_S_S_S_S_S_S_S_S_(
	.param .u32 _Z12update_vel3diiiiiiiffffPfS_S_S_S_S_S_S_S_S_S_S_S_S__param_0,
	.param .u32 _Z12update_vel3diiiiiiiffffPfS_S_S_S_S_S_S_S_S_S_S_S_S__param_1,
	.param .u32 _Z12update_vel3diiiiiiiffffPfS_S_S_S_S_S_S_S_S_S_S_S_S__param_2,
	.param .u32 _Z12update_vel3diiiiiiiffffPfS_S_S_S_S_S_S_S_S_S_S_S_S__param_3,
	.param .u32 _Z12update_vel3diiiiiiiffffPfS_S_S_S_S_S_S_S_S_S_S_S_S__param_4,
	.param .u32 _Z12update_vel3diiiiiiiffffPfS_S_S_S_S_S_S_S_S_S_S_S_S__param_5,
	.param .u32 _Z12update_vel3diiiiiiiffffPfS_S_S_S_S_S_S_S_S_S_S_S_S__param_6,
	.param .f32 _Z12update_vel3diiiiiiiffffPfS_S_S_S_S_S_S_S_S_S_S_S_S__param_7,
	.param .f32 _Z12update_vel3diiiiiiiffffPfS_S_S_S_S_S_S_S_S_S_S_S_S__param_8,
	.param .f32 _Z12update_vel3diiiiiiiffffPfS_S_S_S_S_S_S_S_S_S_S_S_S__param_9,
	.param .f32 _Z12update_vel3diiiiiiiffffPfS_S_S_S_S_S_S_S_S_S_S_S_S__param_10,
	.param .u64 .ptr .align 1 _Z12update_vel3diiiiiiiffffPfS_S_S_S_S_S_S_S_S_S_S_S_S__param_11,
	.param .u64 .ptr .align 1 _Z12update_vel3diiiiiiiffffPfS_S_S_S_S_S_S_S_S_S_S_S_S__param_12,
	.param .u64 .ptr .align 1 _Z12update_vel3diiiiiiiffffPfS_S_S_S_S_S_S_S_S_S_S_S_S__param_13,
	.param .u64 .ptr .align 1 _Z12update_vel3diiiiiiiffffPfS_S_S_S_S_S_S_S_S_S_S_S_S__param_14,
	.param .u64 .ptr .align 1 _Z12update_vel3diiiiiiiffffPfS_S_S_S_S_S_S_S_S_S_S_S_S__param_15,
	.param .u64 .ptr .align 1 _Z12update_vel3diiiiiiiffffPfS_S_S_S_S_S_S_S_S_S_S_S_S__param_16,
	.param .u64 .ptr .align 1 _Z12update_vel3diiiiiiiffffPfS_S_S_S_S_S_S_S_S_S_S_S_S__param_17,
	.param .u64 .ptr .align 1 _Z12update_vel3diiiiiiiffffPfS_S_S_S_S_S_S_S_S_S_S_S_S__param_18,
	.param .u64 .ptr .align 1 _Z12update_vel3diiiiiiiffffPfS_S_S_S_S_S_S_S_S_S_S_S_S__param_19,
	.param .u64 .ptr .align 1 _Z12update_vel3diiiiiiiffffPfS_S_S_S_S_S_S_S_S_S_S_S_S__param_20,
	.param .u64 .ptr .align 1 _Z12update_vel3diiiiiiiffffPfS_S_S_S_S_S_S_S_S_S_S_S_S__param_21,
	.param .u64 .ptr .align 1 _Z12update_vel3diiiiiiiffffPfS_S_S_S_S_S_S_S_S_S_S_S_S__param_22,
	.param .u64 .ptr .align 1 _Z12update_vel3diiiiiiiffffPfS_S_S_S_S_S_S_S_S_S_S_S_S__param_23,
	.param .u64 .ptr .align 1 _Z12update_vel3diiiiiiiffffPfS_S_S_S_S_S_S_S_S_S_S_S_S__param_24
)
{
	.reg .pred 	%p<18>;
	.reg .b32 	%r<81>;
	.reg .b32 	%f<80>;
	.reg .b64 	%rd<82>;

	ld.param.u32 	%r40, [_Z12update_vel3diiiiiiiffffPfS_S_S_S_S_S_S_S_S_S_S_S_S__param_3];
	ld.param.u32 	%r41, [_Z12update_vel3diiiiiiiffffPfS_S_S_S_S_S_S_S_S_S_S_S_S__param_4];
	ld.param.u32 	%r42, [_Z12update_vel3diiiiiiiffffPfS_S_S_S_S_S_S_S_S_S_S_S_S__param_5];
	ld.param.f32 	%f8, [_Z12update_vel3diiiiiiiffffPfS_S_S_S_S_S_S_S_S_S_S_S_S__param_7];
	ld.param.f32 	%f9, [_Z12update_vel3diiiiiiiffffPfS_S_S_S_S_S_S_S_S_S_S_S_S__param_8];
	ld.param.f32 	%f10, [_Z12update_vel3diiiiiiiffffPfS_S_S_S_S_S_S_S_S_S_S_S_S__param_9];
	ld.param.f32 	%f11, [_Z12update_vel3diiiiiiiffffPfS_S_S_S_S_S_S_S_S_S_S_S_S__param_10];
	ld.param.u64 	%rd20, [_Z12update_vel3diiiiiiiffffPfS_S_S_S_S_S_S_S_S_S_S_S_S__param_12];
	ld.param.u64 	%rd21, [_Z12update_vel3diiiiiiiffffPfS_S_S_S_S_S_S_S_S_S_S_S_S__param_13];
	ld.param.u64 	%rd22, [_Z12update_vel3diiiiiiiffffPfS_S_S_S_S_S_S_S_S_S_S_S_S__param_14];
	ld.param.u64 	%rd23, [_Z12update_vel3diiiiiiiffffPfS_S_S_S_S_S_S_S_S_S_S_S_S__param_15];
	ld.param.u64 	%rd24, [_Z12update_vel3diiiiiiiffffPfS_S_S_S_S_S_S_S_S_S_S_S_S__param_16];
	ld.param.u64 	%rd25, [_Z12update_vel3diiiiiiiffffPfS_S_S_S_S_S_S_S_S_S_S_S_S__param_17];
	ld.param.u64 	%rd26, [_Z12update_vel3diiiiiiiffffPfS_S_S_S_S_S_S_S_S_S_S_S_S__param_18];
	ld.param.u64 	%rd27, [_Z12update_vel3diiiiiiiffffPfS_S_S_S_S_S_S_S_S_S_S_S_S__param_19];
	ld.param.u64 	%rd28, [_Z12update_vel3diiiiiiiffffPfS_S_S_S_S_S_S_S_S_S_S_S_S__param_20];
	ld.param.u64 	%rd29, [_Z12update_vel3diiiiiiiffffPfS_S_S_S_S_S_S_S_S_S_S_S_S__param_21];
	ld.param.u64 	%rd30, [_Z12update_vel3diiiiiiiffffPfS_S_S_S_S_S_S_S_S_S_S_S_S__param_22];
	ld.param.u64 	%rd31, [_Z12update_vel3diiiiiiiffffPfS_S_S_S_S_S_S_S_S_S_S_S_S__param_23];
	ld.param.u64 	%rd32, [_Z12update_vel3diiiiiiiffffPfS_S_S_S_S_S_S_S_S_S_S_S_S__param_24];
	mov.u32 	%r43, %ctaid.x;
	mov.u32 	%r44, %ntid.x;
	mov.u32 	%r45, %tid.x;
	mad.lo.s32 	%r1, %r43, %r44, %r45;
	div.rn.f32 	%f1, %f8, %f9;
	div.rn.f32 	%f2, %f8, %f10;
	div.rn.f32 	%f3, %f8, %f11;
	setp.lt.s32 	%p2, %r41, 1;
	@%p2 bra 	$L__BB1_6;
	ld.param.u64 	%rd79, [_Z12update_vel3diiiiiiiffffPfS_S_S_S_S_S_S_S_S_S_S_S_S__param_11];
	cvta.to.global.u64 	%rd1, %rd26;
	cvta.to.global.u64 	%rd2, %rd25;
	mov.u32 	%r47, %ntid.y;
	mov.u32 	%r48, %ctaid.y;
	mul.lo.s32 	%r49, %r48, %r47;
	mov.u32 	%r50, %tid.y;
	add.s32 	%r51, %r49, %r50;
	cvta.to.global.u64 	%rd33, %rd28;
	cvta.to.global.u64 	%rd34, %rd27;
	cvta.to.global.u64 	%rd35, %rd32;
	cvta.to.global.u64 	%rd36, %rd31;
	mul.lo.s32 	%r53, %r41, %r40;
	mad.lo.s32 	%r2, %r53, %r42, -4;
	setp.gt.u32 	%p3, %r51, 3;
	add.s32 	%r54, %r40, -4;
	setp.lt.s32 	%p4, %r51, %r54;
	and.pred  	%p1, %p3, %p4;
	add.s32 	%r3, %r41, -4;
	add.s32 	%r4, %r42, -4;
	mul.wide.u32 	%rd37, %r51, 4;
	add.s64 	%rd3, %rd33, %rd37;
	add.s64 	%rd4, %rd34, %rd37;
	mul.wide.u32 	%rd38, %r1, 4;
	add.s64 	%rd5, %rd35, %rd38;
	add.s64 	%rd6, %rd36, %rd38;
	ld.const.f32 	%f4, [c];
	mul.lo.s32 	%r5, %r42, %r40;
	ld.const.f32 	%f5, [c+4];
	ld.const.f32 	%f6, [c+8];
	ld.const.f32 	%f7, [c+12];
	shl.b32 	%r6, %r42, 2;
	neg.s32 	%r79, %r41;
	mul.lo.s32 	%r55, %r42, %r51;
	add.s32 	%r56, %r1, %r55;
	add.s32 	%r78, %r56, -1;
	add.s32 	%r57, %r51, -3;
	mad.lo.s32 	%r77, %r42, %r57, %r1;
	mul.lo.s32 	%r58, %r40, 3;
	sub.s32 	%r59, %r51, %r58;
	mad.lo.s32 	%r76, %r42, %r59, %r1;
	add.s32 	%r60, %r51, -2;
	mad.lo.s32 	%r75, %r42, %r60, %r1;
	shl.b32 	%r61, %r40, 1;
	sub.s32 	%r62, %r51, %r61;
	mad.lo.s32 	%r74, %r42, %r62, %r1;
	add.s32 	%r63, %r51, -1;
	mad.lo.s32 	%r73, %r42, %r63, %r1;
	sub.s32 	%r64, %r51, %r40;
	mad.lo.s32 	%r72, %r42, %r64, %r1;
	add.s32 	%r65, %r50, %r40;
	add.s32 	%r66, %r65, %r49;
	mad.lo.s32 	%r71, %r42, %r66, %r1;
	add.s32 	%r67, %r55, %r42;
	add.s32 	%r70, %r1, %r67;
	cvta.to.global.u64 	%rd7, %rd79;
	cvta.to.global.u64 	%rd8, %rd22;
	cvta.to.global.u64 	%rd80, %rd30;
	cvta.to.global.u64 	%rd10, %rd20;
	cvta.to.global.u64 	%rd81, %rd29;
	cvta.to.global.u64 	%rd12, %rd23;
	cvta.to.global.u64 	%rd13, %rd21;
	cvta.to.global.u64 	%rd14, %rd24;
	mov.b32 	%r80, 0;
	not.pred 	%p11, %p1;
$L__BB1_2:
	add.s32 	%r28, %r78, 1;
	setp.lt.s32 	%p5, %r28, 4;
	setp.ge.s32 	%p6, %r28, %r2;
	or.pred  	%p7, %p5, %p6;
	@%p7 bra 	$L__BB1_5;
	setp.ge.s32 	%p8, %r1, %r4;
	setp.lt.s32 	%p9, %r1, 4;
	setp.lt.u32 	%p10, %r80, 4;
	or.pred  	%p12, %p11, %p10;
	setp.ge.s32 	%p13, %r80, %r3;
	or.pred  	%p14, %p12, %p13;
	or.pred  	%p15, %p9, %p14;
	or.pred  	%p16, %p15, %p8;
	@%p16 bra 	$L__BB1_5;
	mul.wide.s32 	%rd39, %r71, 4;
	add.s64 	%rd40, %rd2, %rd39;
	ld.global.f32 	%f12, [%rd40];
	mul.wide.u32 	%rd41, %r28, 4;
	add.s64 	%rd42, %rd2, %rd41;
	ld.global.f32 	%f13, [%rd42];
	sub.f32 	%f14, %f12, %f13;
	fma.rn.f32 	%f15, %f4, %f14, 0f00000000;
	mul.wide.s32 	%rd43, %r70, 4;
	add.s64 	%rd44, %rd2, %rd43;
	ld.global.f32 	%f16, [%rd44];
	sub.f32 	%f17, %f16, %f13;
	fma.rn.f32 	%f18, %f4, %f17, 0f00000000;
	add.s64 	%rd45, %rd1, %rd41;
	ld.global.f32 	%f19, [%rd45+4];
	ld.global.f32 	%f20, [%rd45];
	sub.f32 	%f21, %f19, %f20;
	fma.rn.f32 	%f22, %f4, %f21, 0f00000000;
	mul.wide.s32 	%rd46, %r5, 4;
	add.s64 	%rd47, %rd40, %rd46;
	ld.global.f32 	%f23, [%rd47];
	mul.wide.s32 	%rd48, %r72, 4;
	add.s64 	%rd49, %rd2, %rd48;
	ld.global.f32 	%f24, [%rd49];
	sub.f32 	%f25, %f23, %f24;
	fma.rn.f32 	%f26, %f5, %f25, %f15;
	mul.wide.s32 	%rd50, %r42, 4;
	add.s64 	%rd51, %rd44, %rd50;
	ld.global.f32 	%f27, [%rd51];
	mul.wide.s32 	%rd52, %r73, 4;
	add.s64 	%rd53, %rd2, %rd52;
	ld.global.f32 	%f28, [%rd53];
	sub.f32 	%f29, %f27, %f28;
	fma.rn.f32 	%f30, %f5, %f29, %f18;
	ld.global.f32 	%f31, [%rd45+8];
	add.s32 	%r68, %r78, -2;
	mul.wide.u32 	%rd54, %r78, 4;
	add.s64 	%rd55, %rd1, %rd54;
	ld.global.f32 	%f32, [%rd55];
	sub.f32 	%f33, %f31, %f32;
	fma.rn.f32 	%f34, %f5, %f33, %f22;
	add.s64 	%rd56, %rd47, %rd46;
	ld.global.f32 	%f35, [%rd56];
	mul.wide.s32 	%rd57, %r74, 4;
	add.s64 	%rd58, %rd2, %rd57;
	ld.global.f32 	%f36, [%rd58];
	sub.f32 	%f37, %f35, %f36;
	fma.rn.f32 	%f38, %f6, %f37, %f26;
	mul.wide.s32 	%rd59, %r6, 4;
	add.s64 	%rd60, %rd53, %rd59;
	ld.global.f32 	%f39, [%rd60];
	mul.wide.s32 	%rd61, %r75, 4;
	add.s64 	%rd62, %rd2, %rd61;
	ld.global.f32 	%f40, [%rd62];
	sub.f32 	%f41, %f39, %f40;
	fma.rn.f32 	%f42, %f6, %f41, %f30;
	ld.global.f32 	%f43, [%rd45+12];
	add.s32 	%r69, %r78, -1;
	mul.wide.u32 	%rd63, %r69, 4;
	add.s64 	%rd64, %rd1, %rd63;
	ld.global.f32 	%f44, [%rd64];
	sub.f32 	%f45, %f43, %f44;
	fma.rn.f32 	%f46, %f6, %f45, %f34;
	add.s64 	%rd65, %rd56, %rd46;
	ld.global.f32 	%f47, [%rd65];
	mul.wide.s32 	%rd66, %r76, 4;
	add.s64 	%rd67, %rd2, %rd66;
	ld.global.f32 	%f48, [%rd67];
	sub.f32 	%f49, %f47, %f48;
	fma.rn.f32 	%f50, %f7, %f49, %f38;
	add.s64 	%rd68, %rd60, %rd50;
	ld.global.f32 	%f51, [%rd68];
	mul.wide.s32 	%rd69, %r77, 4;
	add.s64 	%rd70, %rd2, %rd69;
	ld.global.f32 	%f52, [%rd70];
	sub.f32 	%f53, %f51, %f52;
	fma.rn.f32 	%f54, %f7, %f53, %f42;
	ld.global.f32 	%f55, [%rd45+16];
	mul.wide.u32 	%rd71, %r68, 4;
	add.s64 	%rd72, %rd1, %rd71;
	ld.global.f32 	%f56, [%rd72];
	sub.f32 	%f57, %f55, %f56;
	fma.rn.f32 	%f58, %f7, %f57, %f46;
	ld.global.f32 	%f59, [%rd3];
	add.s64 	%rd73, %rd7, %rd41;
	ld.global.f32 	%f60, [%rd73];
	mul.f32 	%f61, %f59, %f60;
	ld.global.f32 	%f62, [%rd4];
	mul.f32 	%f63, %f1, %f62;
	mul.f32 	%f64, %f54, %f63;
	sub.f32 	%f65, %f61, %f64;
	add.s64 	%rd74, %rd8, %rd41;
	st.global.f32 	[%rd74], %f65;
	ld.global.f32 	%f66, [%rd80];
	add.s64 	%rd75, %rd10, %rd41;
	ld.global.f32 	%f67, [%rd75];
	mul.f32 	%f68, %f66, %f67;
	ld.global.f32 	%f69, [%rd81];
	mul.f32 	%f70, %f2, %f69;
	mul.f32 	%f71, %f50, %f70;
	sub.f32 	%f72, %f68, %f71;
	add.s64 	%rd76, %rd12, %rd41;
	st.global.f32 	[%rd76], %f72;
	ld.global.f32 	%f73, [%rd5];
	add.s64 	%rd77, %rd13, %rd41;
	ld.global.f32 	%f74, [%rd77];
	mul.f32 	%f75, %f73, %f74;
	ld.global.f32 	%f76, [%rd6];
	mul.f32 	%f77, %f3, %f76;
	mul.f32 	%f78, %f58, %f77;
	sub.f32 	%f79, %f75, %f78;
	add.s64 	%rd78, %rd14, %rd41;
	st.global.f32 	[%rd78], %f79;
$L__BB1_5:
	add.s32 	%r80, %r80, 1;
	add.s32 	%r79, %r79, 1;
	setp.ne.s32 	%p17, %r79, 0;
	add.s64 	%rd81, %rd81, 4;
	add.s64 	%rd80, %rd80, 4;
	add.s32 	%r78, %r78, %r5;
	add.s32 	%r77, %r77, %r5;
	add.s32 	%r76, %r76, %r5;
	add.s32 	%r75, %r75, %r5;
	add.s32 	%r74, %r74, %r5;
	add.s32 	%r73, %r73, %r5;
	add.s32 	%r72, %r72, %r5;
	add.s32 	%r71, %r71, %r5;
	add.s32 	%r70, %r70, %r5;
	@%p17 bra 	$L__BB1_2;
$L__BB1_6:
	ret;

}
	// .globl	_Z15update_stress3diiiiiiffffPfS_S_S_S_S_iS_S_S_S_S_S_S_S_S_S_S_S_S_S_S_S_S_S_S_S_iiiiiiii
.visible .entry _Z15update_stress3diiiiiiffffPfS_S_S_S_S_iS_S_S_S_S_S_S_S_S_S_S_S_S_S_S_S_S_S_S_S_iiiiiiii(
	.param .u32 _Z15update_stress3diiiiiiffffPfS_S_S_S_S_iS_S_S_S_S_S_S_S_S_S_S_S_S_S_S_S_S_S_S_S_iiiiiiii_param_0,
	.param .u32 _Z15update_stress3diiiiiiffffPfS_S_S_S_S_iS_S_S_S_S_S_S_S_S_S_S_S_S_S_S_S_S_S_S_S_iiiiiiii_param_1,
	.param .u32 _Z15update_stress3diiiiiiffffPfS_S_S_S_S_iS_S_S_S_S_S_S_S_S_S_S_S_S_S_S_S_S_S_S_S_iiiiiiii_param_2,
	.param .u32 _Z15update_stress3diiiiiiffffPfS_S_S_S_S_iS_S_S_S_S_S_S_S_S_S_S_S_S_S_S_S_S_S_S_S_iiiiiiii_param_3,
	.param .u32 _Z15update_stress3diiiiiiffffPfS_S_S_S_S_iS_S_S_S_S_S_S_S_S_S_S_S_S_S_S_S_S_S_S_S_iiiiiiii_param_4,
	.param .u32 _Z15update_stress3diiiiiiffffPfS_S_S_S_S_iS_S_S_S_S_S_S_S_S_S_S_S_S_S_S_S_S_S_S_S_iiiiiiii_param_5,
	.param .f32 _Z15update_stress3diiiiiiffffPfS_S_S_S_S_iS_S_S_S_S_S_S_S_S_S_S_S_S_S_S_S_S_S_S_S_iiiiiiii_param_6,
	.param .f32 _Z15update_stress3diiiiiiffffPfS_S_S_S_S_iS_S_S_S_S_S_S_S_S_S_S_S_S_S_S_S_S_S_S_S_iiiiiiii_param_7,
	.param .f32 _Z15update_stress3diiiiiiffffPfS_S_S_S_S_iS_S_S_S_S_S_S_S_S_S_S_S_S_S_S_S_S_S_S_S_iiiiiiii_param_8,
	.param .f32 _Z15update_stress3diiiiiiffffPfS_S_S_S_S_iS_S_S_S_S_S_S_S_S_S_S_S_S_S_S_S_S_S_S_S_iiiiiiii_param_9,
	.param .u64 .ptr .align 1 _Z15update_stress3diiiiiiffffPfS_S_S_S_S_iS_S_S_S_S_S_S_S_S_S_S_S_S_S_S_S_S_S_S_S_iiiiiiii_param_10,
	.param .u64 .ptr .align 1 _Z15update_stress3diiiiiiffffPfS_S_S_S_S_iS_S_S_S_S_S_S_S_S_S_S_S_S_S_S_S_S_S_S_S_iiiiiiii_param_11,
	.param .u64 .ptr .align 1 _Z15update_stress3diiiiiiffffPfS_S_S_S_S_iS_S_S_S_S_S_S_S_S_S_S_S_S_S_S_S_S_S_S_S_iiiiiiii_param_12,
	.param .u64 .ptr .align 1 _Z15update_stress3diiiiiiffffPfS_S_S_S_S_iS_S_S_S_S_S_S_S_S_S_S_S_S_S_S_S_S_S_S_S_iiiiiiii_param_13,
	.param .u64 .ptr .align 1 _Z15update_stress3diiiiiiffffPfS_S_S_S_S_iS_S_S_S_S_S_S_S_S_S_S_S_S_S_S_S_S_S_S_S_iiiiiiii_param_14,
	.param .u64 .ptr .align 1 _Z15update_stress3diiiiiiffffPfS_S_S_S_S_iS_S_S_S_S_S_S_S_S_S_S_S_S_S_S_S_S_S_S_S_iiiiiiii_param_15,
	.param .u32 _Z15update_stress3diiiiiiffffPfS_S_S_S_S_iS_S_S_S_S_S_S_S_S_S_S_S_S_S_S_S_S_S_S_S_iiiiiiii_param_16,
	.param .u64 .ptr .align 1 _Z15update_stress3diiiiiiffffPfS_S_S_S_S_iS_S_S_S_S_S_S_S_S_S_S_S_S_S_S_S_S_S_S_S_iiiiiiii_param_17,
	.param .u64 .ptr .align 1 _Z15update_stress3diiiiiiffffPfS_S_S_S_S_iS_S_S_S_S_S_S_S_S_S_S_S_S_S_S_S_S_S_S_S_iiiiiiii_param_18,
	.param .u64 .ptr .align 1 _Z15update_stress3diiiiiiffffPfS_S_S_S_S_iS_S_S_S_S_S_S_S_S_S_S_S_S_S_S_S_S_S_S_S_iiiiiiii_param_19,
	.param .u64 .ptr .align 1 _Z15update_stress3diiiiiiffffPfS_S_S_S_S_iS_S_S_S_S_S_S_S_S_S_S_S_S_S_S_S_S_S_S_S_iiiiiiii_param_20,
	.param .u64 .ptr .align 1 _Z15update_stress3diiiiiiffffPfS_S_S_S_S_iS_S_S_S_S_S_S_S_S_S_S_S_S_S_S_S_S_S_S_S_iiiiiiii_param_21,
	.param .u64 .ptr .align 1 _Z15update_stress3diiiiiiffffPfS_S_S_S_S_iS_S_S_S_S_S_S_S_S_S_S_S_S_S_S_S_S_S_S_S_iiiiiiii_param_22,
	.param .u64 .ptr .align 1 _Z15update_stress3diiiiiiffffPfS_S_S_S_S_iS_S_S_S_S_S_S_S_S_S_S_S_S_S_S_S_S_S_S_S_iiiiiiii_param_23,
	.param .u64 .ptr .align 1 _Z15update_stress3diiiiiiffffPfS_S_S_S_S_iS_S_S_S_S_S_S_S_S_S_S_S_S_S_S_S_S_S_S_S_iiiiiiii_param_24,
	.param .u64 .ptr .align 1 _Z15update_stress3diiiiiiffffPfS_S_S_S_S_iS_S_S_S_S_S_S_S_S_S_S_S_S_S_S_S_S_S_S_S_iiiiiiii_param_25,
	.param .u64 .ptr .align 1 _Z15update_stress3diiiiiiffffPfS_S_S_S_S_iS_S_S_S_S_S_S_S_S_S_S_S_S_S_S_S_S_S_S_S_iiiiiiii_param_26,
	.param .u64 .ptr .align 1 _Z15update_stress3diiiiiiffffPfS_S_S_S_S_iS_S_S_S_S_S_S_S_S_S_S_S_S_S_S_S_S_S_S_S_iiiiiiii_param_27,
	.param .u64 .ptr .align 1 _Z15update_stress3diiiiiiffffPfS_S_S_S_S_iS_S_S_S_S_S_S_S_S_S_S_S_S_S_S_S_S_S_S_S_iiiiiiii_param_28,
	.param .u64 .ptr .align 1 _Z15update_stress3diiiiiiffffPfS_S_S_S_S_iS_S_S_S_S_S_S_S_S_S_S_S_S_S_S_S_S_S_S_S_iiiiiiii_param_29,
	.param .u64 .ptr .align 1 _Z15update_stress3diiiiiiffffPfS_S_S_S_S_iS_S_S_S_S_S_S_S_S_S_S_S_S_S_S_S_S_S_S_S_iiiiiiii_param_30,
	.param .u64 .ptr .align 1 _Z15update_stress3diiiiiiffffPfS_S_S_S_S_iS_S_S_S_S_S_S_S_S_S_S_S_S_S_S_S_S_S_S_S_iiiiiiii_param_31,
	.param .u64 .ptr .align 1 _Z15update_stress3diiiiiiffffPfS_S_S_S_S_iS_S_S_S_S_S_S_S_S_S_S_S_S_S_S_S_S_S_S_S_iiiiiiii_param_32,
	.param .u64 .ptr .align 1 _Z15update_stress3diiiiiiffffPfS_S_S_S_S_iS_S_S_S_S_S_S_S_S_S_S_S_S_S_S_S_S_S_S_S_iiiiiiii_param_33,
	.param .u64 .ptr .align 1 _Z15update_stress3diiiiiiffffPfS_S_S_S_S_iS_S_S_S_S_S_S_S_S_S_S_S_S_S_S_S_S_S_S_S_iiiiiiii_param_34,
	.param .u64 .ptr .align 1 _Z15update_stress3diiiiiiffffPfS_S_S_S_S_iS_S_S_S_S_S_S_S_S_S_S_S_S_S_S_S_S_S_S_S_iiiiiiii_param_35,
	.param .u64 .ptr .align 1 _Z15update_stress3diiiiiiffffPfS_S_S_S_S_iS_S_S_S_S_S_S_S_S_S_S_S_S_S_S_S_S_S_S_S_iiiiiiii_param_36,
	.param .u32 _Z15update_stress3diiiiiiffffPfS_S_S_S_S_iS_S_S_S_S_S_S_S_S_S_S_S_S_S_S_S_S_S_S_S_iiiiiiii_param_37,
	.param .u32 _Z15update_stress3diiiiiiffffPfS_S_S_S_S_iS_S_S_S_S_S_S_S_S_S_S_S_S_S_S_S_S_S_S_S_iiiiiiii_param_38,
	.param .u32 _Z15update_stress3diiiiiiffffPfS_S_S_S_S_iS_S_S_S_S_S_S_S_S_S_S_S_S_S_S_S_S_S_S_S_iiiiiiii_param_39,
	.param .u32 _Z15update_stress3diiiiiiffffPfS_S_S_S_S_iS_S_S_S_S_S_S_S_S_S_S_S_S_S_S_S_S_S_S_S_iiiiiiii_param_40,
	.param .u32 _Z15update_stress3diiiiiiffffPfS_S_S_S_S_iS_S_S_S_S_S_S_S_S_S_S_S_S_S_S_S_S_S_S_S_iiiiiiii_param_41,
	.param .u32 _Z15update_stress3diiiiiiffffPfS_S_S_S_S_iS_S_S_S_S_S_S_S_S_S_S_S_S_S_S_S_S_S_S_S_iiiiiiii_param_42,
	.param .u32 _Z15update_stress3diiiiiiffffPfS_S_S_S_S_iS_S_S_S_S_S_S_S_S_S_S_S_S_S_S_S_S_S_S_S_iiiiiiii_param_43,
	.param .u32 _Z15update_stress3diiiiiiffffPfS_S_S_S_S_iS_S_S_S_S_S_S_S_S_S_S_S_S_S_S_S_S_S_S_S_iiiiiiii_param_44
)
{
	.reg .pred 	%p<37>;
	.reg .b32 	%r<178>;
	.reg .b32 	%f<284>;
	.reg .b64 	%rd<230>;
	.reg .b64 	%fd<46>;

	ld.param.u32 	%r65, [_Z15update_stress3diiiiiiffffPfS_S_S_S_S_iS_S_S_S_S_S_S_S_S_S_S_S_S_S_S_S_S_S_S_S_iiiiiiii_param_4];
	ld.param.f32 	%f10, [_Z15update_stress3diiiiiiffffPfS_S_S_S_S_iS_S_S_S_S_S_S_S_S_S_S_S_S_S_S_S_S_S_S_S_iiiiiiii_param_6];
	ld.param.f32 	%f11, [_Z15update_stress3diiiiiiffffPfS_S_S_S_S_iS_S_S_S_S_S_S_S_S_S_S_S_S_S_S_S_S_S_S_S_iiiiiiii_param_7];
	ld.param.f32 	%f12, [_Z15update_stress3diiiiiiffffPfS_S_S_S_S_iS_S_S_S_S_S_S_S_S_S_S_S_S_S_S_S_S_S_S_S_iiiiiiii_param_8];
	ld.param.f32 	%f13, [_Z15update_stress3diiiiiiffffPfS_S_S_S_S_iS_S_S_S_S_S_S_S_S_S_S_S_S_S_S_S_S_S_S_S_iiiiiiii_param_9];
	ld.param.u64 	%rd43, [_Z15update_stress3diiiiiiffffPfS_S_S_S_S_iS_S_S_S_S_S_S_S_S_S_S_S_S_S_S_S_S_S_S_S_iiiiiiii_param_13];
	ld.param.u64 	%rd44, [_Z15update_stress3diiiiiiffffPfS_S_S_S_S_iS_S_S_S_S_S_S_S_S_S_S_S_S_S_S_S_S_S_S_S_iiiiiiii_param_14];
	ld.param.u64 	%rd45, [_Z15update_stress3diiiiiiffffPfS_S_S_S_S_iS_S_S_S_S_S_S_S_S_S_S_S_S_S_S_S_S_S_S_S_iiiiiiii_param_23];
	ld.param.u64 	%rd46, [_Z15update_stress3diiiiiiffffPfS_S_S_S_S_iS_S_S_S_S_S_S_S_S_S_S_S_S_S_S_S_S_S_S_S_iiiiiiii_param_24];
	ld.param.u64 	%rd47, [_Z15update_stress3diiiiiiffffPfS_S_S_S_S_iS_S_S_S_S_S_S_S_S_S_S_S_S_S_S_S_S_S_S_S_iiiiiiii_param_26];
	ld.param.u64 	%rd48, [_Z15update_stress3diiiiiiffffPfS_S_S_S_S_iS_S_S_S_S_S_S_S_S_S_S_S_S_S_S_S_S_S_S_S_iiiiiiii_param_27];
	ld.param.u64 	%rd49, [_Z15update_stress3diiiiiiffffPfS_S_S_S_S_iS_S_S_S_S_S_S_S_S_S_S_S_S_S_S_S_S_S_S_S_iiiiiiii_param_28];
	ld.param.u64 	%rd50, [_Z15update_stress3diiiiiiffffPfS_S_S_S_S_iS_S_S_S_S_S_S_S_S_S_S_S_S_S_S_S_S_S_S_S_iiiiiiii_param_35];
	ld.param.u64 	%rd51, [_Z15update_stress3diiiiiiffffPfS_S_S_S_S_iS_S_S_S_S_S_S_S_S_S_S_S_S_S_S_S_S_S_S_S_iiiiiiii_param_36];
	cvta.to.global.u64 	%rd1, %rd44;
	cvta.to.global.u64 	%rd2, %rd43;
	cvta.to.global.u64 	%rd3, %rd48;
	cvta.to.global.u64 	%rd4, %rd49;
	cvta.to.global.u64 	%rd5, %rd47;
	cvta.to.global.u64 	%rd6, %rd45;
	cvta.to.global.u64 	%rd7, %rd46;
	cvta.to.global.u64 	%rd8, %rd50;
	cvta.to.global.u64 	%rd9, %rd51;
	mov.u32 	%r76, %ctaid.x;
	mov.u32 	%r77, %ntid.x;
	mov.u32 	%r78, %tid.x;
	mad.lo.s32 	%r1, %r76, %r77, %r78;
	mov.u32 	%r79, %ctaid.y;
	mov.u32 	%r80, %ntid.y;
	mul.lo.s32 	%r2, %r79, %r80;
	mov.u32 	%r3, %tid.y;
	div.rn.f32 	%f1, %f10, %f11;
	div.rn.f32 	%f2, %f10, %f12;
	div.rn.f32 	%f3, %f10, %f13;
	setp.lt.s32 	%p2, %r65, 1;
	@%p2 bra 	$L__BB2_21;
	ld.param.u32 	%r160, [_Z15update_stress3diiiiiiffffPfS_S_S_S_S_iS_S_S_S_S_S_S_S_S_S_S_S_S_S_S_S_S_S_S_S_iiiiiiii_param_44];
	ld.param.u32 	%r159, [_Z15update_stress3diiiiiiffffPfS_S_S_S_S_iS_S_S_S_S_S_S_S_S_S_S_S_S_S_S_S_S_S_S_S_iiiiiiii_param_43];
	ld.param.u32 	%r158, [_Z15update_stress3diiiiiiffffPfS_S_S_S_S_iS_S_S_S_S_S_S_S_S_S_S_S_S_S_S_S_S_S_S_S_iiiiiiii_param_42];
	ld.param.u32 	%r157, [_Z15update_stress3diiiiiiffffPfS_S_S_S_S_iS_S_S_S_S_S_S_S_S_S_S_S_S_S_S_S_S_S_S_S_iiiiiiii_param_41];
	ld.param.u32 	%r156, [_Z15update_stress3diiiiiiffffPfS_S_S_S_S_iS_S_S_S_S_S_S_S_S_S_S_S_S_S_S_S_S_S_S_S_iiiiiiii_param_40];
	ld.param.u32 	%r155, [_Z15update_stress3diiiiiiffffPfS_S_S_S_S_iS_S_S_S_S_S_S_S_S_S_S_S_S_S_S_S_S_S_S_S_iiiiiiii_param_39];
	ld.param.u32 	%r154, [_Z15update_stress3diiiiiiffffPfS_S_S_S_S_iS_S_S_S_S_S_S_S_S_S_S_S_S_S_S_S_S_S_S_S_iiiiiiii_param_38];
	ld.param.u32 	%r153, [_Z15update_stress3diiiiiiffffPfS_S_S_S_S_iS_S_S_S_S_S_S_S_S_S_S_S_S_S_S_S_S_S_S_S_iiiiiiii_param_37];
	ld.param.u64 	%rd225, [_Z15update_stress3diiiiiiffffPfS_S_S_S_S_iS_S_S_S_S_S_S_S_S_S_S_S_S_S_S_S_S_S_S_S_iiiiiiii_param_34];
	ld.param.u64 	%rd224, [_Z15update_stress3diiiiiiffffPfS_S_S_S_S_iS_S_S_S_S_S_S_S_S_S_S_S_S_S_S_S_S_S_S_S_iiiiiiii_param_33];
	ld.param.u64 	%rd219, [_Z15update_stress3diiiiiiffffPfS_S_S_S_S_iS_S_S_S_S_S_S_S_S_S_S_S_S_S_S_S_S_S_S_S_iiiiiiii_param_30];
	ld.param.u64 	%rd218, [_Z15update_stress3diiiiiiffffPfS_S_S_S_S_iS_S_S_S_S_S_S_S_S_S_S_S_S_S_S_S_S_S_S_S_iiiiiiii_param_29];
	ld.param.u32 	%r152, [_Z15update_stress3diiiiiiffffPfS_S_S_S_S_iS_S_S_S_S_S_S_S_S_S_S_S_S_S_S_S_S_S_S_S_iiiiiiii_param_16];
	ld.param.u32 	%r147, [_Z15update_stress3diiiiiiffffPfS_S_S_S_S_iS_S_S_S_S_S_S_S_S_S_S_S_S_S_S_S_S_S_S_S_iiiiiiii_param_5];
	ld.param.u32 	%r142, [_Z15update_stress3diiiiiiffffPfS_S_S_S_S_iS_S_S_S_S_S_S_S_S_S_S_S_S_S_S_S_S_S_S_S_iiiiiiii_param_3];
	cvta.to.global.u64 	%rd52, %rd219;
	cvta.to.global.u64 	%rd53, %rd218;
	cvta.to.global.u64 	%rd54, %rd225;
	cvta.to.global.u64 	%rd55, %rd224;
	mul.lo.s32 	%r81, %r65, %r142;
	mad.lo.s32 	%r4, %r81, %r147, -4;
	add.s32 	%r83, %r2, %r3;
	add.s32 	%r84, %r152, %r153;
	mad.lo.s32 	%r85, %r159, %r154, %r84;
	sub.s32 	%r86, %r83, %r85;
	mad.lo.s32 	%r87, %r86, %r86, %r86;
	add.s32 	%r88, %r86, %r87;
	add.s32 	%r89, %r152, %r155;
	mad.lo.s32 	%r5, %r159, %r156, %r89;
	add.s32 	%r90, %r152, %r157;
	mad.lo.s32 	%r91, %r159, %r158, %r90;
	sub.s32 	%r92, %r1, %r91;
	mad.lo.s32 	%r93, %r92, %r92, %r92;
	add.s32 	%r94, %r92, %r93;
	setp.eq.s32 	%p3, %r160, 0;
	add.s32 	%r95, %r88, %r94;
	add.s32 	%r6, %r95, 2;
	setp.gt.u32 	%p4, %r83, 3;
	add.s32 	%r96, %r142, -4;
	setp.lt.s32 	%p5, %r83, %r96;
	and.pred  	%p1, %p4, %p5;
	add.s32 	%r7, %r65, -4;
	add.s32 	%r8, %r147, -4;
	mul.wide.u32 	%rd56, %r83, 4;
	add.s64 	%rd10, %rd52, %rd56;
	add.s64 	%rd11, %rd53, %rd56;
	mul.wide.u32 	%rd57, %r1, 4;
	add.s64 	%rd12, %rd54, %rd57;
	add.s64 	%rd13, %rd55, %rd57;
	@%p3 bra 	$L__BB2_8;
	ld.param.u64 	%rd222, [_Z15update_stress3diiiiiiffffPfS_S_S_S_S_iS_S_S_S_S_S_S_S_S_S_S_S_S_S_S_S_S_S_S_S_iiiiiiii_param_32];
	ld.param.u64 	%rd220, [_Z15update_stress3diiiiiiffffPfS_S_S_S_S_iS_S_S_S_S_S_S_S_S_S_S_S_S_S_S_S_S_S_S_S_iiiiiiii_param_31];
	ld.param.u32 	%r148, [_Z15update_stress3diiiiiiffffPfS_S_S_S_S_iS_S_S_S_S_S_S_S_S_S_S_S_S_S_S_S_S_S_S_S_iiiiiiii_param_5];
	ld.param.u32 	%r143, [_Z15update_stress3diiiiiiffffPfS_S_S_S_S_iS_S_S_S_S_S_S_S_S_S_S_S_S_S_S_S_S_S_S_S_iiiiiiii_param_3];
	cvta.to.global.u64 	%rd228, %rd222;
	cvta.to.global.u64 	%rd229, %rd220;
	mul.lo.s32 	%r9, %r148, %r143;
	shl.b32 	%r98, %r148, 1;
	neg.s32 	%r10, %r98;
	neg.s32 	%r175, %r5;
	neg.s32 	%r174, %r65;
	mad.lo.s32 	%r100, %r148, %r83, %r1;
	add.s32 	%r172, %r100, -2;
	sub.s32 	%r101, %r83, %r143;
	mad.lo.s32 	%r171, %r148, %r101, %r1;
	add.s32 	%r102, %r83, -1;
	mad.lo.s32 	%r170, %r148, %r102, %r1;
	shl.b32 	%r103, %r143, 1;
	sub.s32 	%r104, %r83, %r103;
	mad.lo.s32 	%r169, %r148, %r104, %r1;
	add.s32 	%r105, %r3, %r143;
	add.s32 	%r106, %r105, %r2;
	mad.lo.s32 	%r168, %r148, %r106, %r1;
	mov.b32 	%r173, 1;
	not.pred 	%p18, %p1;
$L__BB2_3:
	add.s32 	%r49, %r172, 2;
	setp.lt.s32 	%p6, %r49, 4;
	setp.ge.s32 	%p7, %r49, %r4;
	or.pred  	%p8, %p6, %p7;
	@%p8 bra 	$L__BB2_20;
	mad.lo.s32 	%r107, %r175, %r175, %r175;
	add.s32 	%r108, %r175, %r107;
	add.s32 	%r109, %r108, %r6;
	add.s32 	%r50, %r109, 1;
	setp.gt.u32 	%p9, %r50, 225;
	@%p9 bra 	$L__BB2_17;
	setp.lt.u32 	%p10, %r50, 17;
	mov.f32 	%f282, 0f00000000;
	mov.f32 	%f283, %f282;
	@%p10 bra 	$L__BB2_18;
	cvt.rn.f32.u32 	%f15, %r50;
	sqrt.rn.f32 	%f16, %f15;
	add.f32 	%f17, %f16, 0fC0800000;
	cvt.f64.f32 	%fd8, %f17;
	mul.f64 	%fd9, %fd8, 0d4010000000000000;
	div.rn.f64 	%fd10, %fd9, 0d4046000000000000;
	mul.f64 	%fd1, %fd10, 0d400921FB542FE938;
	abs.f64 	%fd2, %fd1;
	setp.neu.f64 	%p11, %fd2, 0d7FF0000000000000;
	@%p11 bra 	$L__BB2_13;
	mov.f64 	%fd16, 0d0000000000000000;
	mul.rn.f64 	%fd45, %fd1, %fd16;
	mov.b32 	%r177, 1;
	bra.uni 	$L__BB2_16;
$L__BB2_8:
	ld.param.u64 	%rd223, [_Z15update_stress3diiiiiiffffPfS_S_S_S_S_iS_S_S_S_S_S_S_S_S_S_S_S_S_S_S_S_S_S_S_S_iiiiiiii_param_32];
	ld.param.u64 	%rd221, [_Z15update_stress3diiiiiiffffPfS_S_S_S_S_iS_S_S_S_S_S_S_S_S_S_S_S_S_S_S_S_S_S_S_S_iiiiiiii_param_31];
	ld.param.u32 	%r150, [_Z15update_stress3diiiiiiffffPfS_S_S_S_S_iS_S_S_S_S_S_S_S_S_S_S_S_S_S_S_S_S_S_S_S_iiiiiiii_param_5];
	ld.param.u32 	%r145, [_Z15update_stress3diiiiiiffffPfS_S_S_S_S_iS_S_S_S_S_S_S_S_S_S_S_S_S_S_S_S_S_S_S_S_iiiiiiii_param_3];
	cvta.to.global.u64 	%rd226, %rd223;
	cvta.to.global.u64 	%rd227, %rd221;
	mul.lo.s32 	%r18, %r150, %r145;
	shl.b32 	%r125, %r150, 1;
	neg.s32 	%r19, %r125;
	neg.s32 	%r166, %r65;
	mad.lo.s32 	%r127, %r150, %r83, %r1;
	add.s32 	%r165, %r127, -2;
	sub.s32 	%r128, %r83, %r145;
	mad.lo.s32 	%r164, %r150, %r128, %r1;
	add.s32 	%r129, %r83, -1;
	mad.lo.s32 	%r163, %r150, %r129, %r1;
	shl.b32 	%r130, %r145, 1;
	sub.s32 	%r131, %r83, %r130;
	mad.lo.s32 	%r162, %r150, %r131, %r1;
	add.s32 	%r132, %r3, %r145;
	add.s32 	%r133, %r132, %r2;
	mad.lo.s32 	%r161, %r150, %r133, %r1;
	mov.b32 	%r167, 0;
$L__BB2_9:
	add.s32 	%r33, %r165, 2;
	setp.lt.s32 	%p25, %r33, 4;
	setp.ge.s32 	%p26, %r33, %r4;
	or.pred  	%p27, %p25, %p26;
	@%p27 bra 	$L__BB2_11;
	setp.lt.s32 	%p28, %r1, %r8;
	setp.gt.s32 	%p29, %r1, 3;
	setp.gt.u32 	%p30, %r167, 3;
	and.pred  	%p31, %p1, %p30;
	setp.lt.s32 	%p32, %r167, %r7;
	and.pred  	%p33, %p31, %p32;
	and.pred  	%p34, %p29, %p33;
	and.pred  	%p35, %p34, %p28;
	@%p35 bra 	$L__BB2_12;
$L__BB2_11:
	add.s32 	%r167, %r167, 1;
	add.s32 	%r166, %r166, 1;
	setp.eq.s32 	%p36, %r166, 0;
	add.s64 	%rd227, %rd227, 4;
	add.s64 	%rd226, %rd226, 4;
	add.s32 	%r165, %r165, %r18;
	add.s32 	%r164, %r164, %r18;
	add.s32 	%r163, %r163, %r18;
	add.s32 	%r162, %r162, %r18;
	add.s32 	%r161, %r161, %r18;
	@%p36 bra 	$L__BB2_21;
	bra.uni 	$L__BB2_9;
$L__BB2_12:
	ld.param.u64 	%rd217, [_Z15update_stress3diiiiiiffffPfS_S_S_S_S_iS_S_S_S_S_S_S_S_S_S_S_S_S_S_S_S_S_S_S_S_iiiiiiii_param_25];
	ld.param.u64 	%rd215, [_Z15update_stress3diiiiiiffffPfS_S_S_S_S_iS_S_S_S_S_S_S_S_S_S_S_S_S_S_S_S_S_S_S_S_iiiiiiii_param_22];
	ld.param.u64 	%rd213, [_Z15update_stress3diiiiiiffffPfS_S_S_S_S_iS_S_S_S_S_S_S_S_S_S_S_S_S_S_S_S_S_S_S_S_iiiiiiii_param_21];
	ld.param.u64 	%rd211, [_Z15update_stress3diiiiiiffffPfS_S_S_S_S_iS_S_S_S_S_S_S_S_S_S_S_S_S_S_S_S_S_S_S_S_iiiiiiii_param_20];
	ld.param.u64 	%rd209, [_Z15update_stress3diiiiiiffffPfS_S_S_S_S_iS_S_S_S_S_S_S_S_S_S_S_S_S_S_S_S_S_S_S_S_iiiiiiii_param_19];
	ld.param.u64 	%rd207, [_Z15update_stress3diiiiiiffffPfS_S_S_S_S_iS_S_S_S_S_S_S_S_S_S_S_S_S_S_S_S_S_S_S_S_iiiiiiii_param_18];
	ld.param.u64 	%rd205, [_Z15update_stress3diiiiiiffffPfS_S_S_S_S_iS_S_S_S_S_S_S_S_S_S_S_S_S_S_S_S_S_S_S_S_iiiiiiii_param_17];
	ld.param.u64 	%rd203, [_Z15update_stress3diiiiiiffffPfS_S_S_S_S_iS_S_S_S_S_S_S_S_S_S_S_S_S_S_S_S_S_S_S_S_iiiiiiii_param_15];
	ld.param.u64 	%rd201, [_Z15update_stress3diiiiiiffffPfS_S_S_S_S_iS_S_S_S_S_S_S_S_S_S_S_S_S_S_S_S_S_S_S_S_iiiiiiii_param_12];
	ld.param.u64 	%rd199, [_Z15update_stress3diiiiiiffffPfS_S_S_S_S_iS_S_S_S_S_S_S_S_S_S_S_S_S_S_S_S_S_S_S_S_iiiiiiii_param_11];
	ld.param.u64 	%rd197, [_Z15update_stress3diiiiiiffffPfS_S_S_S_S_iS_S_S_S_S_S_S_S_S_S_S_S_S_S_S_S_S_S_S_S_iiiiiiii_param_10];
	ld.param.u32 	%r151, [_Z15update_stress3diiiiiiffffPfS_S_S_S_S_iS_S_S_S_S_S_S_S_S_S_S_S_S_S_S_S_S_S_S_S_iiiiiiii_param_5];
	ld.param.u32 	%r146, [_Z15update_stress3diiiiiiffffPfS_S_S_S_S_iS_S_S_S_S_S_S_S_S_S_S_S_S_S_S_S_S_S_S_S_iiiiiiii_param_3];
	mul.wide.u32 	%rd131, %r33, 4;
	add.s64 	%rd132, %rd8, %rd131;
	ld.global.f32 	%f150, [%rd132];
	add.s64 	%rd133, %rd9, %rd131;
	ld.global.f32 	%f151, [%rd133];
	cvta.to.global.u64 	%rd134, %rd199;
	add.s64 	%rd135, %rd134, %rd131;
	ld.global.f32 	%f152, [%rd135];
	mul.wide.s32 	%rd136, %r164, 4;
	add.s64 	%rd137, %rd134, %rd136;
	ld.global.f32 	%f153, [%rd137];
	sub.f32 	%f154, %f152, %f153;
	ld.const.f32 	%f155, [c];
	fma.rn.f32 	%f156, %f155, %f154, 0f00000000;
	cvta.to.global.u64 	%rd138, %rd197;
	add.s64 	%rd139, %rd138, %rd131;
	ld.global.f32 	%f157, [%rd139];
	mul.wide.s32 	%rd140, %r163, 4;
	add.s64 	%rd141, %rd138, %rd140;
	ld.global.f32 	%f158, [%rd141];
	sub.f32 	%f159, %f157, %f158;
	fma.rn.f32 	%f160, %f155, %f159, 0f00000000;
	cvta.to.global.u64 	%rd142, %rd201;
	add.s64 	%rd143, %rd142, %rd131;
	ld.global.f32 	%f161, [%rd143];
	add.s32 	%r134, %r165, 1;
	mul.wide.u32 	%rd144, %r134, 4;
	add.s64 	%rd145, %rd142, %rd144;
	ld.global.f32 	%f162, [%rd145];
	sub.f32 	%f163, %f161, %f162;
	fma.rn.f32 	%f164, %f155, %f163, 0f00000000;
	mul.wide.s32 	%rd146, %r161, 4;
	add.s64 	%rd147, %rd134, %rd146;
	ld.global.f32 	%f165, [%rd147];
	mul.wide.s32 	%rd148, %r162, 4;
	add.s64 	%rd149, %rd134, %rd148;
	ld.global.f32 	%f166, [%rd149];
	sub.f32 	%f167, %f165, %f166;
	ld.const.f32 	%f168, [c+4];
	fma.rn.f32 	%f169, %f168, %f167, %f156;
	shl.b32 	%r135, %r151, 1;
	mul.wide.s32 	%rd150, %r135, 4;
	add.s64 	%rd151, %rd141, %rd150;
	ld.global.f32 	%f170, [%rd151];
	mul.lo.s32 	%r136, %r151, -3;
	mul.wide.s32 	%rd152, %r136, 4;
	add.s64 	%rd153, %rd151, %rd152;
	ld.global.f32 	%f171, [%rd153];
	sub.f32 	%f172, %f170, %f171;
	fma.rn.f32 	%f173, %f168, %f172, %f160;
	ld.global.f32 	%f174, [%rd143+4];
	add.s32 	%r137, %r165, -2;
	mul.wide.u32 	%rd154, %r165, 4;
	add.s64 	%rd155, %rd142, %rd154;
	ld.global.f32 	%f175, [%rd155];
	sub.f32 	%f176, %f174, %f175;
	fma.rn.f32 	%f177, %f168, %f176, %f164;
	mul.wide.s32 	%rd156, %r18, 4;
	add.s64 	%rd157, %rd147, %rd156;
	ld.global.f32 	%f178, [%rd157];
	mul.lo.s32 	%r138, %r19, %r146;
	mul.wide.s32 	%rd158, %r138, 4;
	add.s64 	%rd159, %rd137, %rd158;
	ld.global.f32 	%f179, [%rd159];
	sub.f32 	%f180, %f178, %f179;
	ld.const.f32 	%f181, [c+8];
	fma.rn.f32 	%f182, %f181, %f180, %f169;
	mul.wide.s32 	%rd160, %r151, 4;
	add.s64 	%rd161, %rd151, %rd160;
	ld.global.f32 	%f183, [%rd161];
	shl.b32 	%r139, %r151, 2;
	neg.s32 	%r140, %r139;
	mul.wide.s32 	%rd162, %r140, 4;
	add.s64 	%rd163, %rd151, %rd162;
	ld.global.f32 	%f184, [%rd163];
	sub.f32 	%f185, %f183, %f184;
	fma.rn.f32 	%f186, %f181, %f185, %f173;
	ld.global.f32 	%f187, [%rd143+8];
	add.s32 	%r141, %r165, -1;
	mul.wide.u32 	%rd164, %r141, 4;
	add.s64 	%rd165, %rd142, %rd164;
	ld.global.f32 	%f188, [%rd165];
	sub.f32 	%f189, %f187, %f188;
	fma.rn.f32 	%f190, %f181, %f189, %f177;
	add.s64 	%rd166, %rd157, %rd156;
	ld.global.f32 	%f191, [%rd166];
	add.s64 	%rd167, %rd149, %rd158;
	ld.global.f32 	%f192, [%rd167];
	sub.f32 	%f193, %f191, %f192;
	ld.const.f32 	%f194, [c+12];
	fma.rn.f32 	%f195, %f194, %f193, %f182;
	add.s64 	%rd168, %rd161, %rd160;
	ld.global.f32 	%f196, [%rd168];
	mul.wide.s32 	%rd169, %r19, 4;
	add.s64 	%rd170, %rd153, %rd169;
	ld.global.f32 	%f197, [%rd170];
	sub.f32 	%f198, %f196, %f197;
	fma.rn.f32 	%f199, %f194, %f198, %f186;
	ld.global.f32 	%f200, [%rd143+12];
	mul.wide.u32 	%rd171, %r137, 4;
	add.s64 	%rd172, %rd142, %rd171;
	ld.global.f32 	%f201, [%rd172];
	sub.f32 	%f202, %f200, %f201;
	fma.rn.f32 	%f203, %f194, %f202, %f190;
	ld.global.f32 	%f204, [%rd10];
	cvta.to.global.u64 	%rd173, %rd207;
	add.s64 	%rd174, %rd173, %rd131;
	ld.global.f32 	%f205, [%rd174];
	mul.f32 	%f206, %f204, %f205;
	ld.global.f32 	%f207, [%rd11];
	cvta.to.global.u64 	%rd175, %rd203;
	add.s64 	%rd176, %rd175, %rd131;
	ld.global.f32 	%f208, [%rd176];
	mul.f32 	%f209, %f207, %f208;
	mul.f32 	%f210, %f208, %f209;
	fma.rn.f32 	%f211, %f151, 0f40000000, 0f3F800000;
	mul.f32 	%f212, %f211, %f210;
	mul.f32 	%f213, %f1, %f212;
	mul.f32 	%f214, %f199, %f213;
	sub.f32 	%f215, %f206, %f214;
	cvta.to.global.u64 	%rd177, %rd205;
	add.s64 	%rd178, %rd177, %rd131;
	st.global.f32 	[%rd178], %f215;
	ld.global.f32 	%f216, [%rd226];
	cvta.to.global.u64 	%rd179, %rd211;
	add.s64 	%rd180, %rd179, %rd131;
	ld.global.f32 	%f217, [%rd180];
	mul.f32 	%f218, %f216, %f217;
	ld.global.f32 	%f219, [%rd227];
	ld.global.f32 	%f220, [%rd176];
	mul.f32 	%f221, %f219, %f220;
	mul.f32 	%f222, %f220, %f221;
	mul.f32 	%f223, %f211, %f222;
	mul.f32 	%f224, %f2, %f223;
	mul.f32 	%f225, %f195, %f224;
	sub.f32 	%f226, %f218, %f225;
	cvta.to.global.u64 	%rd181, %rd209;
	add.s64 	%rd182, %rd181, %rd131;
	st.global.f32 	[%rd182], %f226;
	ld.global.f32 	%f227, [%rd12];
	cvta.to.global.u64 	%rd183, %rd215;
	add.s64 	%rd184, %rd183, %rd131;
	ld.global.f32 	%f228, [%rd184];
	mul.f32 	%f229, %f227, %f228;
	ld.global.f32 	%f230, [%rd13];
	ld.global.f32 	%f231, [%rd176];
	mul.f32 	%f232, %f230, %f231;
	mul.f32 	%f233, %f231, %f232;
	fma.rn.f32 	%f234, %f150, 0f40000000, 0f3F800000;
	sqrt.rn.f32 	%f235, %f234;
	mul.f32 	%f236, %f235, %f233;
	mul.f32 	%f237, %f3, %f236;
	mul.f32 	%f238, %f203, %f237;
	sub.f32 	%f239, %f229, %f238;
	cvta.to.global.u64 	%rd185, %rd213;
	add.s64 	%rd186, %rd185, %rd131;
	st.global.f32 	[%rd186], %f239;
	ld.global.f32 	%f240, [%rd10];
	add.s64 	%rd187, %rd7, %rd131;
	ld.global.f32 	%f241, [%rd187];
	mul.f32 	%f242, %f240, %f241;
	ld.global.f32 	%f243, [%rd11];
	ld.global.f32 	%f244, [%rd176];
	mul.f32 	%f245, %f243, %f244;
	mul.f32 	%f246, %f244, %f245;
	mul.f32 	%f247, %f235, %f246;
	mul.f32 	%f248, %f1, %f247;
	mul.f32 	%f249, %f199, %f248;
	sub.f32 	%f250, %f242, %f249;
	add.s64 	%rd188, %rd6, %rd131;
	st.global.f32 	[%rd188], %f250;
	ld.global.f32 	%f251, [%rd226];
	add.s64 	%rd189, %rd5, %rd131;
	ld.global.f32 	%f252, [%rd189];
	mul.f32 	%f253, %f251, %f252;
	ld.global.f32 	%f254, [%rd227];
	ld.global.f32 	%f255, [%rd176];
	mul.f32 	%f256, %f254, %f255;
	mul.f32 	%f257, %f255, %f256;
	mul.f32 	%f258, %f235, %f257;
	mul.f32 	%f259, %f2, %f258;
	mul.f32 	%f260, %f195, %f259;
	sub.f32 	%f261, %f253, %f260;
	cvta.to.global.u64 	%rd190, %rd217;
	add.s64 	%rd191, %rd190, %rd131;
	st.global.f32 	[%rd191], %f261;
	ld.global.f32 	%f262, [%rd12];
	add.s64 	%rd192, %rd4, %rd131;
	ld.global.f32 	%f263, [%rd192];
	mul.f32 	%f264, %f262, %f263;
	ld.global.f32 	%f265, [%rd13];
	ld.global.f32 	%f266, [%rd176];
	mul.f32 	%f267, %f265, %f266;
	mul.f32 	%f268, %f266, %f267;
	mul.f32 	%f269, %f3, %f268;
	mul.f32 	%f270, %f203, %f269;
	sub.f32 	%f271, %f264, %f270;
	add.s64 	%rd193, %rd3, %rd131;
	st.global.f32 	[%rd193], %f271;
	ld.global.f32 	%f272, [%rd178];
	ld.global.f32 	%f273, [%rd182];
	add.f32 	%f274, %f272, %f273;
	ld.global.f32 	%f275, [%rd186];
	add.f32 	%f276, %f274, %f275;
	add.s64 	%rd194, %rd2, %rd131;
	st.global.f32 	[%rd194], %f276;
	ld.global.f32 	%f277, [%rd188];
	ld.global.f32 	%f278, [%rd191];
	add.f32 	%f279, %f277, %f278;
	ld.global.f32 	%f280, [%rd193];
	add.f32 	%f281, %f279, %f280;
	add.s64 	%rd195, %rd1, %rd131;
	st.global.f32 	[%rd195], %f281;
	bra.uni 	$L__BB2_11;
$L__BB2_13:
	mul.f64 	%fd11, %fd1, 0d3FE45F306DC9C883;
	cvt.rni.s32.f64 	%r176, %fd11;
	cvt.rn.f64.s32 	%fd12, %r176;
	fma.rn.f64 	%fd13, %fd12, 0dBFF921FB54442D18, %fd1;
	fma.rn.f64 	%fd14, %fd12, 0dBC91A62633145C00, %fd13;
	fma.rn.f64 	%fd45, %fd12, 0dB97B839A252049C0, %fd14;
	setp.ltu.f64 	%p12, %fd2, 0d41E0000000000000;
	@%p12 bra 	$L__BB2_15;
	{ // callseq 0, 0
	.param .b64 param0;
	st.param.f64 	[param0], %fd1;
	.param .align 16 .b8 retval0[16];
	call.uni (retval0), 
	__internal_trig_reduction_slowpathd, 
	(
	param0
	);
	ld.param.f64 	%fd45, [retval0];
	ld.param.b32 	%r176, [retval0+8];
	} // callseq 0
$L__BB2_15:
	add.s32 	%r177, %r176, 1;
$L__BB2_16:
	shl.b32 	%r112, %r177, 6;
	cvt.u64.u32 	%rd61, %r112;
	and.b64  	%rd62, %rd61, 64;
	mov.u64 	%rd63, __cudart_sin_cos_coeffs;
	add.s64 	%rd64, %rd63, %rd62;
	mul.rn.f64 	%fd17, %fd45, %fd45;
	and.b32  	%r113, %r177, 1;
	setp.eq.b32 	%p13, %r113, 1;
	selp.f64 	%fd18, 0dBDA8FF8320FD8164, 0d3DE5DB65F9785EBA, %p13;
	ld.global.nc.v2.f64 	{%fd19, %fd20}, [%rd64];
	fma.rn.f64 	%fd21, %fd18, %fd17, %fd19;
	fma.rn.f64 	%fd22, %fd21, %fd17, %fd20;
	ld.global.nc.v2.f64 	{%fd23, %fd24}, [%rd64+16];
	fma.rn.f64 	%fd25, %fd22, %fd17, %fd23;
	fma.rn.f64 	%fd26, %fd25, %fd17, %fd24;
	ld.global.nc.v2.f64 	{%fd27, %fd28}, [%rd64+32];
	fma.rn.f64 	%fd29, %fd26, %fd17, %fd27;
	fma.rn.f64 	%fd30, %fd29, %fd17, %fd28;
	fma.rn.f64 	%fd31, %fd30, %fd45, %fd45;
	fma.rn.f64 	%fd32, %fd30, %fd17, 0d3FF0000000000000;
	selp.f64 	%fd33, %fd32, %fd31, %p13;
	and.b32  	%r114, %r177, 2;
	setp.eq.s32 	%p14, %r114, 0;
	mov.f64 	%fd34, 0d0000000000000000;
	sub.f64 	%fd35, %fd34, %fd33;
	selp.f64 	%fd36, %fd33, %fd35, %p14;
	mov.f64 	%fd37, 0d3FF0000000000000;
	sub.f64 	%fd38, %fd37, %fd36;
	mul.f64 	%fd39, %fd38, 0d3FE0000000000000;
	mul.wide.u32 	%rd65, %r49, 4;
	add.s64 	%rd66, %rd9, %rd65;
	ld.global.f32 	%f18, [%rd66];
	cvt.f64.f32 	%fd40, %f18;
	mul.f64 	%fd41, %fd39, %fd40;
	cvt.rn.f32.f64 	%f282, %fd41;
	add.s64 	%rd67, %rd8, %rd65;
	ld.global.f32 	%f19, [%rd67];
	cvt.f64.f32 	%fd42, %f19;
	mul.f64 	%fd43, %fd39, %fd42;
	cvt.rn.f32.f64 	%f283, %fd43;
	bra.uni 	$L__BB2_18;
$L__BB2_17:
	mul.wide.u32 	%rd58, %r49, 4;
	add.s64 	%rd59, %rd9, %rd58;
	ld.global.f32 	%f282, [%rd59];
	add.s64 	%rd60, %rd8, %rd58;
	ld.global.f32 	%f283, [%rd60];
$L__BB2_18:
	add.s32 	%r115, %r173, -1;
	setp.ge.s32 	%p15, %r1, %r8;
	setp.lt.s32 	%p16, %r1, 4;
	setp.lt.u32 	%p17, %r115, 4;
	or.pred  	%p19, %p18, %p17;
	setp.ge.s32 	%p20, %r115, %r7;
	or.pred  	%p21, %p19, %p20;
	or.pred  	%p22, %p16, %p21;
	or.pred  	%p23, %p22, %p15;
	@%p23 bra 	$L__BB2_20;
	ld.param.u64 	%rd216, [_Z15update_stress3diiiiiiffffPfS_S_S_S_S_iS_S_S_S_S_S_S_S_S_S_S_S_S_S_S_S_S_S_S_S_iiiiiiii_param_25];
	ld.param.u64 	%rd214, [_Z15update_stress3diiiiiiffffPfS_S_S_S_S_iS_S_S_S_S_S_S_S_S_S_S_S_S_S_S_S_S_S_S_S_iiiiiiii_param_22];
	ld.param.u64 	%rd212, [_Z15update_stress3diiiiiiffffPfS_S_S_S_S_iS_S_S_S_S_S_S_S_S_S_S_S_S_S_S_S_S_S_S_S_iiiiiiii_param_21];
	ld.param.u64 	%rd210, [_Z15update_stress3diiiiiiffffPfS_S_S_S_S_iS_S_S_S_S_S_S_S_S_S_S_S_S_S_S_S_S_S_S_S_iiiiiiii_param_20];
	ld.param.u64 	%rd208, [_Z15update_stress3diiiiiiffffPfS_S_S_S_S_iS_S_S_S_S_S_S_S_S_S_S_S_S_S_S_S_S_S_S_S_iiiiiiii_param_19];
	ld.param.u64 	%rd206, [_Z15update_stress3diiiiiiffffPfS_S_S_S_S_iS_S_S_S_S_S_S_S_S_S_S_S_S_S_S_S_S_S_S_S_iiiiiiii_param_18];
	ld.param.u64 	%rd204, [_Z15update_stress3diiiiiiffffPfS_S_S_S_S_iS_S_S_S_S_S_S_S_S_S_S_S_S_S_S_S_S_S_S_S_iiiiiiii_param_17];
	ld.param.u64 	%rd202, [_Z15update_stress3diiiiiiffffPfS_S_S_S_S_iS_S_S_S_S_S_S_S_S_S_S_S_S_S_S_S_S_S_S_S_iiiiiiii_param_15];
	ld.param.u64 	%rd200, [_Z15update_stress3diiiiiiffffPfS_S_S_S_S_iS_S_S_S_S_S_S_S_S_S_S_S_S_S_S_S_S_S_S_S_iiiiiiii_param_12];
	ld.param.u64 	%rd198, [_Z15update_stress3diiiiiiffffPfS_S_S_S_S_iS_S_S_S_S_S_S_S_S_S_S_S_S_S_S_S_S_S_S_S_iiiiiiii_param_11];
	ld.param.u64 	%rd196, [_Z15update_stress3diiiiiiffffPfS_S_S_S_S_iS_S_S_S_S_S_S_S_S_S_S_S_S_S_S_S_S_S_S_S_iiiiiiii_param_10];
	ld.param.u32 	%r149, [_Z15update_stress3diiiiiiffffPfS_S_S_S_S_iS_S_S_S_S_S_S_S_S_S_S_S_S_S_S_S_S_S_S_S_iiiiiiii_param_5];
	ld.param.u32 	%r144, [_Z15update_stress3diiiiiiffffPfS_S_S_S_S_iS_S_S_S_S_S_S_S_S_S_S_S_S_S_S_S_S_S_S_S_iiiiiiii_param_3];
	cvta.to.global.u64 	%rd68, %rd198;
	mul.wide.u32 	%rd69, %r49, 4;
	add.s64 	%rd70, %rd68, %rd69;
	ld.global.f32 	%f20, [%rd70];
	mul.wide.s32 	%rd71, %r171, 4;
	add.s64 	%rd72, %rd68, %rd71;
	ld.global.f32 	%f21, [%rd72];
	sub.f32 	%f22, %f20, %f21;
	ld.const.f32 	%f23, [c];
	fma.rn.f32 	%f24, %f23, %f22, 0f00000000;
	cvta.to.global.u64 	%rd73, %rd196;
	add.s64 	%rd74, %rd73, %rd69;
	ld.global.f32 	%f25, [%rd74];
	mul.wide.s32 	%rd75, %r170, 4;
	add.s64 	%rd76, %rd73, %rd75;
	ld.global.f32 	%f26, [%rd76];
	sub.f32 	%f27, %f25, %f26;
	fma.rn.f32 	%f28, %f23, %f27, 0f00000000;
	cvta.to.global.u64 	%rd77, %rd200;
	add.s64 	%rd78, %rd77, %rd69;
	ld.global.f32 	%f29, [%rd78];
	add.s32 	%r116, %r172, 1;
	mul.wide.u32 	%rd79, %r116, 4;
	add.s64 	%rd80, %rd77, %rd79;
	ld.global.f32 	%f30, [%rd80];
	sub.f32 	%f31, %f29, %f30;
	fma.rn.f32 	%f32, %f23, %f31, 0f00000000;
	mul.wide.s32 	%rd81, %r168, 4;
	add.s64 	%rd82, %rd68, %rd81;
	ld.global.f32 	%f33, [%rd82];
	mul.wide.s32 	%rd83, %r169, 4;
	add.s64 	%rd84, %rd68, %rd83;
	ld.global.f32 	%f34, [%rd84];
	sub.f32 	%f35, %f33, %f34;
	ld.const.f32 	%f36, [c+4];
	fma.rn.f32 	%f37, %f36, %f35, %f24;
	shl.b32 	%r117, %r149, 1;
	mul.wide.s32 	%rd85, %r117, 4;
	add.s64 	%rd86, %rd76, %rd85;
	ld.global.f32 	%f38, [%rd86];
	mul.lo.s32 	%r118, %r149, -3;
	mul.wide.s32 	%rd87, %r118, 4;
	add.s64 	%rd88, %rd86, %rd87;
	ld.global.f32 	%f39, [%rd88];
	sub.f32 	%f40, %f38, %f39;
	fma.rn.f32 	%f41, %f36, %f40, %f28;
	ld.global.f32 	%f42, [%rd78+4];
	add.s32 	%r119, %r172, -2;
	mul.wide.u32 	%rd89, %r172, 4;
	add.s64 	%rd90, %rd77, %rd89;
	ld.global.f32 	%f43, [%rd90];
	sub.f32 	%f44, %f42, %f43;
	fma.rn.f32 	%f45, %f36, %f44, %f32;
	mul.wide.s32 	%rd91, %r9, 4;
	add.s64 	%rd92, %rd82, %rd91;
	ld.global.f32 	%f46, [%rd92];
	mul.lo.s32 	%r120, %r10, %r144;
	mul.wide.s32 	%rd93, %r120, 4;
	add.s64 	%rd94, %rd72, %rd93;
	ld.global.f32 	%f47, [%rd94];
	sub.f32 	%f48, %f46, %f47;
	ld.const.f32 	%f49, [c+8];
	fma.rn.f32 	%f50, %f49, %f48, %f37;
	mul.wide.s32 	%rd95, %r149, 4;
	add.s64 	%rd96, %rd86, %rd95;
	ld.global.f32 	%f51, [%rd96];
	shl.b32 	%r121, %r149, 2;
	neg.s32 	%r122, %r121;
	mul.wide.s32 	%rd97, %r122, 4;
	add.s64 	%rd98, %rd86, %rd97;
	ld.global.f32 	%f52, [%rd98];
	sub.f32 	%f53, %f51, %f52;
	fma.rn.f32 	%f54, %f49, %f53, %f41;
	ld.global.f32 	%f55, [%rd78+8];
	add.s32 	%r123, %r172, -1;
	mul.wide.u32 	%rd99, %r123, 4;
	add.s64 	%rd100, %rd77, %rd99;
	ld.global.f32 	%f56, [%rd100];
	sub.f32 	%f57, %f55, %f56;
	fma.rn.f32 	%f58, %f49, %f57, %f45;
	add.s64 	%rd101, %rd92, %rd91;
	ld.global.f32 	%f59, [%rd101];
	add.s64 	%rd102, %rd84, %rd93;
	ld.global.f32 	%f60, [%rd102];
	sub.f32 	%f61, %f59, %f60;
	ld.const.f32 	%f62, [c+12];
	fma.rn.f32 	%f63, %f62, %f61, %f50;
	add.s64 	%rd103, %rd96, %rd95;
	ld.global.f32 	%f64, [%rd103];
	mul.wide.s32 	%rd104, %r10, 4;
	add.s64 	%rd105, %rd88, %rd104;
	ld.global.f32 	%f65, [%rd105];
	sub.f32 	%f66, %f64, %f65;
	fma.rn.f32 	%f67, %f62, %f66, %f54;
	ld.global.f32 	%f68, [%rd78+12];
	mul.wide.u32 	%rd106, %r119, 4;
	add.s64 	%rd107, %rd77, %rd106;
	ld.global.f32 	%f69, [%rd107];
	sub.f32 	%f70, %f68, %f69;
	fma.rn.f32 	%f71, %f62, %f70, %f58;
	ld.global.f32 	%f72, [%rd10];
	cvta.to.global.u64 	%rd108, %rd206;
	add.s64 	%rd109, %rd108, %rd69;
	ld.global.f32 	%f73, [%rd109];
	mul.f32 	%f74, %f72, %f73;
	ld.global.f32 	%f75, [%rd11];
	cvta.to.global.u64 	%rd110, %rd202;
	add.s64 	%rd111, %rd110, %rd69;
	ld.global.f32 	%f76, [%rd111];
	mul.f32 	%f77, %f75, %f76;
	mul.f32 	%f78, %f76, %f77;
	fma.rn.f32 	%f79, %f282, 0f40000000, 0f3F800000;
	mul.f32 	%f80, %f79, %f78;
	mul.f32 	%f81, %f1, %f80;
	mul.f32 	%f82, %f67, %f81;
	sub.f32 	%f83, %f74, %f82;
	cvta.to.global.u64 	%rd112, %rd204;
	add.s64 	%rd113, %rd112, %rd69;
	st.global.f32 	[%rd113], %f83;
	ld.global.f32 	%f84, [%rd228];
	cvta.to.global.u64 	%rd114, %rd210;
	add.s64 	%rd115, %rd114, %rd69;
	ld.global.f32 	%f85, [%rd115];
	mul.f32 	%f86, %f84, %f85;
	ld.global.f32 	%f87, [%rd229];
	ld.global.f32 	%f88, [%rd111];
	mul.f32 	%f89, %f87, %f88;
	mul.f32 	%f90, %f88, %f89;
	mul.f32 	%f91, %f79, %f90;
	mul.f32 	%f92, %f2, %f91;
	mul.f32 	%f93, %f63, %f92;
	sub.f32 	%f94, %f86, %f93;
	cvta.to.global.u64 	%rd116, %rd208;
	add.s64 	%rd117, %rd116, %rd69;
	st.global.f32 	[%rd117], %f94;
	ld.global.f32 	%f95, [%rd12];
	cvta.to.global.u64 	%rd118, %rd214;
	add.s64 	%rd119, %rd118, %rd69;
	ld.global.f32 	%f96, [%rd119];
	mul.f32 	%f97, %f95, %f96;
	ld.global.f32 	%f98, [%rd13];
	ld.global.f32 	%f99, [%rd111];
	mul.f32 	%f100, %f98, %f99;
	mul.f32 	%f101, %f99, %f100;
	fma.rn.f32 	%f102, %f283, 0f40000000, 0f3F800000;
	sqrt.rn.f32 	%f103, %f102;
	mul.f32 	%f104, %f103, %f101;
	mul.f32 	%f105, %f3, %f104;
	mul.f32 	%f106, %f71, %f105;
	sub.f32 	%f107, %f97, %f106;
	cvta.to.global.u64 	%rd120, %rd212;
	add.s64 	%rd121, %rd120, %rd69;
	st.global.f32 	[%rd121], %f107;
	ld.global.f32 	%f108, [%rd10];
	add.s64 	%rd122, %rd7, %rd69;
	ld.global.f32 	%f109, [%rd122];
	mul.f32 	%f110, %f108, %f109;
	ld.global.f32 	%f111, [%rd11];
	ld.global.f32 	%f112, [%rd111];
	mul.f32 	%f113, %f111, %f112;
	mul.f32 	%f114, %f112, %f113;
	mul.f32 	%f115, %f103, %f114;
	mul.f32 	%f116, %f1, %f115;
	mul.f32 	%f117, %f67, %f116;
	sub.f32 	%f118, %f110, %f117;
	add.s64 	%rd123, %rd6, %rd69;
	st.global.f32 	[%rd123], %f118;
	ld.global.f32 	%f119, [%rd228];
	add.s64 	%rd124, %rd5, %rd69;
	ld.global.f32 	%f120, [%rd124];
	mul.f32 	%f121, %f119, %f120;
	ld.global.f32 	%f122, [%rd229];
	ld.global.f32 	%f123, [%rd111];
	mul.f32 	%f124, %f122, %f123;
	mul.f32 	%f125, %f123, %f124;
	mul.f32 	%f126, %f103, %f125;
	mul.f32 	%f127, %f2, %f126;
	mul.f32 	%f128, %f63, %f127;
	sub.f32 	%f129, %f121, %f128;
	cvta.to.global.u64 	%rd125, %rd216;
	add.s64 	%rd126, %rd125, %rd69;
	st.global.f32 	[%rd126], %f129;
	ld.global.f32 	%f130, [%rd12];
	add.s64 	%rd127, %rd4, %rd69;
	ld.global.f32 	%f131, [%rd127];
	mul.f32 	%f132, %f130, %f131;
	ld.global.f32 	%f133, [%rd13];
	ld.global.f32 	%f134, [%rd111];
	mul.f32 	%f135, %f133, %f134;
	mul.f32 	%f136, %f134, %f135;
	mul.f32 	%f137, %f3, %f136;
	mul.f32 	%f138, %f71, %f137;
	sub.f32 	%f139, %f132, %f138;
	add.s64 	%rd128, %rd3, %rd69;
	st.global.f32 	[%rd128], %f139;
	ld.global.f32 	%f140, [%rd113];
	ld.global.f32 	%f141, [%rd117];
	add.f32 	%f142, %f140, %f141;
	ld.global.f32 	%f143, [%rd121];
	add.f32 	%f144, %f142, %f143;
	add.s64 	%rd129, %rd2, %rd69;
	st.global.f32 	[%rd129], %f144;
	ld.global.f32 	%f145, [%rd123];
	ld.global.f32 	%f146, [%rd126];
	add.f32 	%f147, %f145, %f146;
	ld.global.f32 	%f148, [%rd128];
	add.f32 	%f149, %f147, %f148;
	add.s64 	%rd130, %rd1, %rd69;
	st.global.f32 	[%rd130], %f149;
$L__BB2_20:
	add.s32 	%r175, %r175, 1;
	add.s32 	%r174, %r174, 1;
	setp.ne.s32 	%p24, %r174, 0;
	add.s64 	%rd229, %rd229, 4;
	add.s64 	%rd228, %rd228, 4;
	add.s32 	%r173, %r173, 1;
	add.s32 	%r172, %r172, %r9;
	add.s32 	%r171, %r171, %r9;
	add.s32 	%r170, %r170, %r9;
	add.s32 	%r169, %r169, %r9;
	add.s32 	%r168, %r168, %r9;
	@%p24 bra 	$L__BB2_3;
$L__BB2_21:
	ret;

}
	// .globl	_Z8get_d03dfffiiiiPf
.visible .entry _Z8get_d03dfffiiiiPf(
	.param .f32 _Z8get_d03dfffiiiiPf_param_0,
	.param .f32 _Z8get_d03dfffiiiiPf_param_1,
	.param .f32 _Z8get_d03dfffiiiiPf_param_2,
	.param .u32 _Z8get_d03dfffiiiiPf_param_3,
	.param .u32 _Z8get_d03dfffiiiiPf_param_4,
	.param .u32 _Z8get_d03dfffiiiiPf_param_5,
	.param .u32 _Z8get_d03dfffiiiiPf_param_6,
	.param .u64 .ptr .align 1 _Z8get_d03dfffiiiiPf_param_7
)
{
	.reg .pred 	%p<5>;
	.reg .b32 	%r<38>;
	.reg .b32 	%f<8>;
	.reg .b64 	%rd<5>;
	.reg .b64 	%fd<55>;

	ld.param.f32 	%f2, [_Z8get_d03dfffiiiiPf_param_0];
	ld.param.f32 	%f3, [_Z8get_d03dfffiiiiPf_param_1];
	ld.param.f32 	%f4, [_Z8get_d03dfffiiiiPf_param_2];
	ld.param.u32 	%r13, [_Z8get_d03dfffiiiiPf_param_3];
	ld.param.u32 	%r14, [_Z8get_d03dfffiiiiPf_param_4];
	ld.param.u32 	%r15, [_Z8get_d03dfffiiiiPf_param_5];
	ld.param.u32 	%r11, [_Z8get_d03dfffiiiiPf_param_6];
	ld.param.u64 	%rd1, [_Z8get_d03dfffiiiiPf_param_7];
	cvta.to.global.u64 	%rd2, %rd1;
	mul.lo.s32 	%r16, %r14, %r13;
	mul.lo.s32 	%r17, %r16, %r15;
	shr.u32 	%r18, %r17, 31;
	add.s32 	%r19, %r17, %r18;
	shr.s32 	%r20, %r19, 1;
	mul.wide.s32 	%rd3, %r20, 4;
	add.s64 	%rd4, %rd2, %rd3;
	ld.global.f32 	%f1, [%rd4];
	mov.f64 	%fd52, 0d40F86A0000000000;
	{
	.reg .b32 %temp; 
	mov.b64 	{%temp, %r34}, %fd52;
	}
	{
	.reg .b32 %temp; 
	mov.b64 	{%r35, %temp}, %fd52;
	}
	setp.gt.s32 	%p1, %r34, 1048575;
	mov.b32 	%r36, -1023;
	@%p1 bra 	$L__BB3_2;
	mov.f64 	%fd52, 0d44586A0000000000;
	{
	.reg .b32 %temp; 
	mov.b64 	{%temp, %r34}, %fd52;
	}
	{
	.reg .b32 %temp; 
	mov.b64 	{%r35, %temp}, %fd52;
	}
	mov.b32 	%r36, -1077;
$L__BB3_2:
	add.s32 	%r22, %r34, -1;
	setp.gt.u32 	%p2, %r22, 2146435070;
	@%p2 bra 	$L__BB3_6;
	shr.u32 	%r25, %r34, 20;
	add.s32 	%r37, %r36, %r25;
	and.b32  	%r26, %r34, 1048575;
	or.b32  	%r27, %r26, 1072693248;
	mov.b64 	%fd53, {%r35, %r27};
	setp.lt.u32 	%p4, %r27, 1073127583;
	@%p4 bra 	$L__BB3_5;
	{
	.reg .b32 %temp; 
	mov.b64 	{%r28, %temp}, %fd53;
	}
	{
	.reg .b32 %temp; 
	mov.b64 	{%temp, %r29}, %fd53;
	}
	add.s32 	%r30, %r29, -1048576;
	mov.b64 	%fd53, {%r28, %r30};
	add.s32 	%r37, %r37, 1;
$L__BB3_5:
	add.f64 	%fd11, %fd53, 0dBFF0000000000000;
	add.f64 	%fd12, %fd53, 0d3FF0000000000000;
	rcp.approx.ftz.f64 	%fd13, %fd12;
	neg.f64 	%fd14, %fd12;
	fma.rn.f64 	%fd15, %fd14, %fd13, 0d3FF0000000000000;
	fma.rn.f64 	%fd16, %fd15, %fd15, %fd15;
	fma.rn.f64 	%fd17, %fd16, %fd13, %fd13;
	mul.f64 	%fd18, %fd11, %fd17;
	fma.rn.f64 	%fd19, %fd11, %fd17, %fd18;
	mul.f64 	%fd20, %fd19, %fd19;
	fma.rn.f64 	%fd21, %fd20, 0d3EB1380B3AE80F1E, 0d3ED0EE258B7A8B04;
	fma.rn.f64 	%fd22, %fd21, %fd20, 0d3EF3B2669F02676F;
	fma.rn.f64 	%fd23, %fd22, %fd20, 0d3F1745CBA9AB0956;
	fma.rn.f64 	%fd24, %fd23, %fd20, 0d3F3C71C72D1B5154;
	fma.rn.f64 	%fd25, %fd24, %fd20, 0d3F624924923BE72D;
	fma.rn.f64 	%fd26, %fd25, %fd20, 0d3F8999999999A3C4;
	fma.rn.f64 	%fd27, %fd26, %fd20, 0d3FB5555555555554;
	sub.f64 	%fd28, %fd11, %fd19;
	add.f64 	%fd29, %fd28, %fd28;
	neg.f64 	%fd30, %fd19;
	fma.rn.f64 	%fd31, %fd30, %fd11, %fd29;
	mul.f64 	%fd32, %fd17, %fd31;
	mul.f64 	%fd33, %fd20, %fd27;
	fma.rn.f64 	%fd34, %fd33, %fd19, %fd32;
	xor.b32  	%r31, %r37, -2147483648;
	mov.b32 	%r32, 1127219200;
	mov.b64 	%fd35, {%r31, %r32};
	mov.b32 	%r33, -2147483648;
	mov.b64 	%fd36, {%r33, %r32};
	sub.f64 	%fd37, %fd35, %fd36;
	fma.rn.f64 	%fd38, %fd37, 0d3FE62E42FEFA39EF, %fd19;
	fma.rn.f64 	%fd39, %fd37, 0dBFE62E42FEFA39EF, %fd38;
	sub.f64 	%fd40, %fd39, %fd19;
	sub.f64 	%fd41, %fd34, %fd40;
	fma.rn.f64 	%fd42, %fd37, 0d3C7ABC9E3B39803F, %fd41;
	add.f64 	%fd54, %fd38, %fd42;
	bra.uni 	$L__BB3_7;
$L__BB3_6:
	fma.rn.f64 	%fd10, %fd52, 0d7FF0000000000000, 0d7FF0000000000000;
	{
	.reg .b32 %temp; 
	mov.b64 	{%temp, %r23}, %fd52;
	}
	and.b32  	%r24, %r23, 2147483647;
	setp.eq.s32 	%p3, %r24, 0;
	selp.f64 	%fd54, 0dFFF0000000000000, %fd10, %p3;
$L__BB3_7:
	cvt.f64.f32 	%fd43, %f1;
	mul.f64 	%fd44, %fd43, 0d4024000000000000;
	mul.f64 	%fd45, %fd44, %fd54;
	cvt.rn.f64.s32 	%fd46, %r11;
	add.f64 	%fd47, %fd46, %fd46;
	add.f32 	%f5, %f2, %f3;
	add.f32 	%f6, %f5, %f4;
	cvt.f64.f32 	%fd48, %f6;
	div.rn.f64 	%fd49, %fd48, 0d4008000000000000;
	mul.f64 	%fd50, %fd49, %fd47;
	div.rn.f64 	%fd51, %fd45, %fd50;
	cvt.rn.f32.f64 	%f7, %fd51;
	st.global.f32 	[d0], %f7;
	ret;

}
	// .globl	_Z15initial_coffe3dfiPfS_S_S_i
.visible .entry _Z15initial_coffe3dfiPfS_S_S_i(
	.param .f32 _Z15initial_coffe3dfiPfS_S_S_i_param_0,
	.param .u32 _Z15initial_coffe3dfiPfS_S_S_i_param_1,
	.param .u64 .ptr .align 1 _Z15initial_coffe3dfiPfS_S_S_i_param_2,
	.param .u64 .ptr .align 1 _Z15initial_coffe3dfiPfS_S_S_i_param_3,
	.param .u64 .ptr .align 1 _Z15initial_coffe3dfiPfS_S_S_i_param_4,
	.param .u64 .ptr .align 1 _Z15initial_coffe3dfiPfS_S_S_i_param_5,
	.param .u32 _Z15initial_coffe3dfiPfS_S_S_i_param_6
)
{
	.reg .pred 	%p<56>;
	.reg .b32 	%r<81>;
	.reg .b32 	%f<26>;
	.reg .b64 	%rd<26>;
	.reg .b64 	%fd<127>;

	ld.param.f32 	%f5, [_Z15initial_coffe3dfiPfS_S_S_i_param_0];
	ld.param.u32 	%r12, [_Z15initial_coffe3dfiPfS_S_S_i_param_1];
	ld.param.u64 	%rd5, [_Z15initial_coffe3dfiPfS_S_S_i_param_2];
	ld.param.u64 	%rd6, [_Z15initial_coffe3dfiPfS_S_S_i_param_3];
	ld.param.u64 	%rd7, [_Z15initial_coffe3dfiPfS_S_S_i_param_4];
	ld.param.u64 	%rd8, [_Z15initial_coffe3dfiPfS_S_S_i_param_5];
	ld.param.u32 	%r13, [_Z15initial_coffe3dfiPfS_S_S_i_param_6];
	cvta.to.global.u64 	%rd1, %rd8;
	cvta.to.global.u64 	%rd2, %rd7;
	cvta.to.global.u64 	%rd3, %rd6;
	cvta.to.global.u64 	%rd4, %rd5;
	mov.u32 	%r14, %tid.x;
	mov.u32 	%r15, %ntid.x;
	mov.u32 	%r16, %ctaid.x;
	mad.lo.s32 	%r1, %r15, %r16, %r14;
	shl.b32 	%r17, %r13, 1;
	add.s32 	%r2, %r17, %r12;
	setp.ge.s32 	%p1, %r1, %r2;
	@%p1 bra 	$L__BB4_34;
	setp.le.s32 	%p2, %r13, %r1;
	@%p2 bra 	$L__BB4_17;
	ld.global.f32 	%f16, [d0];
	mul.f32 	%f1, %f5, %f16;
	cvt.rn.f64.s32 	%fd1, %r13;
	add.f64 	%fd78, %fd1, 0dBFE0000000000000;
	cvt.rn.f64.s32 	%fd79, %r1;
	sub.f64 	%fd80, %fd78, %fd79;
	div.rn.f64 	%fd2, %fd80, %fd1;
	{
	.reg .b32 %temp; 
	mov.b64 	{%temp, %r3}, %fd2;
	}
	mov.f64 	%fd81, 0d4000000000000000;
	{
	.reg .b32 %temp; 
	mov.b64 	{%temp, %r50}, %fd81;
	}
	and.b32  	%r5, %r50, 2146435072;
	setp.eq.s32 	%p30, %r5, 1062207488;
	abs.f64 	%fd3, %fd2;
	{ // callseq 3, 0
	.param .b64 param0;
	st.param.f64 	[param0], %fd3;
	.param .b64 retval0;
	call.uni (retval0), 
	__internal_accurate_pow, 
	(
	param0
	);
	ld.param.f64 	%fd82, [retval0];
	} // callseq 3
	setp.lt.s32 	%p31, %r3, 0;
	neg.f64 	%fd84, %fd82;
	selp.f64 	%fd85, %fd84, %fd82, %p30;
	selp.f64 	%fd120, %fd85, %fd82, %p31;
	setp.neu.f64 	%p32, %fd2, 0d0000000000000000;
	@%p32 bra 	$L__BB4_4;
	setp.eq.s32 	%p33, %r5, 1062207488;
	selp.b32 	%r51, %r3, 0, %p33;
	setp.lt.s32 	%p34, %r50, 0;
	or.b32  	%r52, %r51, 2146435072;
	selp.b32 	%r53, %r52, %r51, %p34;
	mov.b32 	%r54, 0;
	mov.b64 	%fd120, {%r54, %r53};
$L__BB4_4:
	add.f64 	%fd86, %fd2, 0d4000000000000000;
	{
	.reg .b32 %temp; 
	mov.b64 	{%temp, %r55}, %fd86;
	}
	and.b32  	%r56, %r55, 2146435072;
	setp.ne.s32 	%p35, %r56, 2146435072;
	@%p35 bra 	$L__BB4_9;
	setp.num.f64 	%p36, %fd2, %fd2;
	@%p36 bra 	$L__BB4_7;
	mov.f64 	%fd87, 0d4000000000000000;
	add.rn.f64 	%fd120, %fd2, %fd87;
	bra.uni 	$L__BB4_9;
$L__BB4_7:
	setp.neu.f64 	%p37, %fd3, 0d7FF0000000000000;
	@%p37 bra 	$L__BB4_9;
	setp.lt.s32 	%p38, %r3, 0;
	setp.eq.s32 	%p39, %r5, 1062207488;
	setp.lt.s32 	%p40, %r50, 0;
	selp.b32 	%r58, 0, 2146435072, %p40;
	and.b32  	%r59, %r50, 2147483647;
	setp.ne.s32 	%p41, %r59, 1071644672;
	or.b32  	%r60, %r58, -2147483648;
	selp.b32 	%r61, %r60, %r58, %p41;
	selp.b32 	%r62, %r61, %r58, %p39;
	selp.b32 	%r63, %r62, %r58, %p38;
	mov.b32 	%r64, 0;
	mov.b64 	%fd120, {%r64, %r63};
$L__BB4_9:
	setp.eq.s32 	%p42, %r5, 1062207488;
	setp.eq.f64 	%p43, %fd2, 0d3FF0000000000000;
	selp.f64 	%fd88, 0d3FF0000000000000, %fd120, %p43;
	cvt.f64.f32 	%fd89, %f1;
	mul.f64 	%fd90, %fd88, %fd89;
	fma.rn.f64 	%fd91, %fd90, 0d3FE0000000000000, 0d3FF0000000000000;
	rcp.rn.f64 	%fd92, %fd91;
	cvt.rn.f32.f64 	%f17, %fd92;
	mul.wide.s32 	%rd20, %r1, 4;
	add.s64 	%rd21, %rd4, %rd20;
	st.global.f32 	[%rd21], %f17;
	cvt.f64.f32 	%fd93, %f17;
	ld.global.f32 	%f18, [d0];
	mul.f32 	%f19, %f5, %f18;
	cvt.f64.f32 	%fd94, %f19;
	mul.f64 	%fd95, %fd88, %fd94;
	mul.f64 	%fd96, %fd95, 0d3FE0000000000000;
	mov.f64 	%fd97, 0d3FF0000000000000;
	sub.f64 	%fd98, %fd97, %fd96;
	mul.f64 	%fd99, %fd98, %fd93;
	cvt.rn.f32.f64 	%f20, %fd99;
	add.s64 	%rd22, %rd3, %rd20;
	st.global.f32 	[%rd22], %f20;
	ld.global.f32 	%f21, [d0];
	mul.f32 	%f2, %f5, %f21;
	sub.s32 	%r66, %r13, %r1;
	cvt.rn.f64.s32 	%fd100, %r66;
	div.rn.f64 	%fd10, %fd100, %fd1;
	{
	.reg .b32 %temp; 
	mov.b64 	{%temp, %r6}, %fd10;
	}
	abs.f64 	%fd11, %fd10;
	{ // callseq 4, 0
	.param .b64 param0;
	st.param.f64 	[param0], %fd11;
	.param .b64 retval0;
	call.uni (retval0), 
	__internal_accurate_pow, 
	(
	param0
	);
	ld.param.f64 	%fd101, [retval0];
	} // callseq 4
	setp.lt.s32 	%p44, %r6, 0;
	neg.f64 	%fd103, %fd101;
	selp.f64 	%fd104, %fd103, %fd101, %p42;
	selp.f64 	%fd122, %fd104, %fd101, %p44;
	setp.neu.f64 	%p45, %fd10, 0d0000000000000000;
	@%p45 bra 	$L__BB4_11;
	setp.eq.s32 	%p46, %r5, 1062207488;
	selp.b32 	%r67, %r6, 0, %p46;
	setp.lt.s32 	%p47, %r50, 0;
	or.b32  	%r68, %r67, 2146435072;
	selp.b32 	%r69, %r68, %r67, %p47;
	mov.b32 	%r70, 0;
	mov.b64 	%fd122, {%r70, %r69};
$L__BB4_11:
	add.f64 	%fd105, %fd10, 0d4000000000000000;
	{
	.reg .b32 %temp; 
	mov.b64 	{%temp, %r71}, %fd105;
	}
	and.b32  	%r72, %r71, 2146435072;
	setp.ne.s32 	%p48, %r72, 2146435072;
	@%p48 bra 	$L__BB4_16;
	setp.num.f64 	%p49, %fd10, %fd10;
	@%p49 bra 	$L__BB4_14;
	mov.f64 	%fd106, 0d4000000000000000;
	add.rn.f64 	%fd122, %fd10, %fd106;
	bra.uni 	$L__BB4_16;
$L__BB4_14:
	setp.neu.f64 	%p50, %fd11, 0d7FF0000000000000;
	@%p50 bra 	$L__BB4_16;
	setp.lt.s32 	%p51, %r6, 0;
	setp.eq.s32 	%p52, %r5, 1062207488;
	setp.lt.s32 	%p53, %r50, 0;
	selp.b32 	%r74, 0, 2146435072, %p53;
	and.b32  	%r75, %r50, 2147483647;
	setp.ne.s32 	%p54, %r75, 1071644672;
	or.b32  	%r76, %r74, -2147483648;
	selp.b32 	%r77, %r76, %r74, %p54;
	selp.b32 	%r78, %r77, %r74, %p52;
	selp.b32 	%r79, %r78, %r74, %p51;
	mov.b32 	%r80, 0;
	mov.b64 	%fd122, {%r80, %r79};
$L__BB4_16:
	setp.eq.f64 	%p55, %fd10, 0d3FF0000000000000;
	selp.f64 	%fd107, 0d3FF0000000000000, %fd122, %p55;
	cvt.f64.f32 	%fd108, %f2;
	mul.f64 	%fd109, %fd107, %fd108;
	fma.rn.f64 	%fd110, %fd109, 0d3FE0000000000000, 0d3FF0000000000000;
	rcp.rn.f64 	%fd111, %fd110;
	cvt.rn.f32.f64 	%f22, %fd111;
	add.s64 	%rd24, %rd2, %rd20;
	st.global.f32 	[%rd24], %f22;
	cvt.f64.f32 	%fd112, %f22;
	ld.global.f32 	%f23, [d0];
	mul.f32 	%f24, %f5, %f23;
	cvt.f64.f32 	%fd113, %f24;
	mul.f64 	%fd114, %fd107, %fd113;
	mul.f64 	%fd115, %fd114, 0d3FE0000000000000;
	mov.f64 	%fd116, 0d3FF0000000000000;
	sub.f64 	%fd117, %fd116, %fd115;
	mul.f64 	%fd118, %fd117, %fd112;
	cvt.rn.f32.f64 	%f25, %fd118;
	add.s64 	%rd25, %rd1, %rd20;
	st.global.f32 	[%rd25], %f25;
	bra.uni 	$L__BB4_34;
$L__BB4_17:
	sub.s32 	%r7, %r2, %r13;
	setp.ge.s32 	%p3, %r1, %r7;
	@%p3 bra 	$L__BB4_19;
	mul.wide.s32 	%rd15, %r1, 4;
	add.s64 	%rd16, %rd4, %rd15;
	mov.b32 	%r49, 1065353216;
	st.global.u32 	[%rd16], %r49;
	add.s64 	%rd17, %rd3, %rd15;
	st.global.u32 	[%rd17], %r49;
	add.s64 	%rd18, %rd2, %rd15;
	st.global.u32 	[%rd18], %r49;
	add.s64 	%rd19, %rd1, %rd15;
	st.global.u32 	[%rd19], %r49;
	bra.uni 	$L__BB4_34;
$L__BB4_19:
	ld.global.f32 	%f6, [d0];
	mul.f32 	%f3, %f5, %f6;
	cvt.rn.f64.s32 	%fd35, %r1;
	add.f64 	%fd36, %fd35, 0d3FE0000000000000;
	cvt.rn.f64.s32 	%fd37, %r12;
	sub.f64 	%fd38, %fd36, %fd37;
	cvt.rn.f64.s32 	%fd18, %r13;
	sub.f64 	%fd39, %fd38, %fd18;
	div.rn.f64 	%fd19, %fd39, %fd18;
	{
	.reg .b32 %temp; 
	mov.b64 	{%temp, %r8}, %fd19;
	}
	mov.f64 	%fd40, 0d4000000000000000;
	{
	.reg .b32 %temp; 
	mov.b64 	{%temp, %r18}, %fd40;
	}
	and.b32  	%r10, %r18, 2146435072;
	setp.eq.s32 	%p4, %r10, 1062207488;
	abs.f64 	%fd20, %fd19;
	{ // callseq 1, 0
	.param .b64 param0;
	st.param.f64 	[param0], %fd20;
	.param .b64 retval0;
	call.uni (retval0), 
	__internal_accurate_pow, 
	(
	param0
	);
	ld.param.f64 	%fd41, [retval0];
	} // callseq 1
	setp.lt.s32 	%p5, %r8, 0;
	neg.f64 	%fd43, %fd41;
	selp.f64 	%fd44, %fd43, %fd41, %p4;
	selp.f64 	%fd124, %fd44, %fd41, %p5;
	setp.neu.f64 	%p6, %fd19, 0d0000000000000000;
	@%p6 bra 	$L__BB4_21;
	setp.eq.s32 	%p7, %r10, 1062207488;
	selp.b32 	%r19, %r8, 0, %p7;
	setp.lt.s32 	%p8, %r18, 0;
	or.b32  	%r20, %r19, 2146435072;
	selp.b32 	%r21, %r20, %r19, %p8;
	mov.b32 	%r22, 0;
	mov.b64 	%fd124, {%r22, %r21};
$L__BB4_21:
	add.f64 	%fd45, %fd19, 0d4000000000000000;
	{
	.reg .b32 %temp; 
	mov.b64 	{%temp, %r23}, %fd45;
	}
	and.b32  	%r24, %r23, 2146435072;
	setp.ne.s32 	%p9, %r24, 2146435072;
	@%p9 bra 	$L__BB4_26;
	setp.num.f64 	%p10, %fd19, %fd19;
	@%p10 bra 	$L__BB4_24;
	mov.f64 	%fd46, 0d4000000000000000;
	add.rn.f64 	%fd124, %fd19, %fd46;
	bra.uni 	$L__BB4_26;
$L__BB4_24:
	setp.neu.f64 	%p11, %fd20, 0d7FF0000000000000;
	@%p11 bra 	$L__BB4_26;
	setp.lt.s32 	%p12, %r8, 0;
	setp.eq.s32 	%p13, %r10, 1062207488;
	setp.lt.s32 	%p14, %r18, 0;
	selp.b32 	%r26, 0, 2146435072, %p14;
	and.b32  	%r27, %r18, 2147483647;
	setp.ne.s32 	%p15, %r27, 1071644672;
	or.b32  	%r28, %r26, -2147483648;
	selp.b32 	%r29, %r28, %r26, %p15;
	selp.b32 	%r30, %r29, %r26, %p13;
	selp.b32 	%r31, %r30, %r26, %p12;
	mov.b32 	%r32, 0;
	mov.b64 	%fd124, {%r32, %r31};
$L__BB4_26:
	setp.eq.s32 	%p16, %r10, 1062207488;
	setp.eq.f64 	%p17, %fd19, 0d3FF0000000000000;
	selp.f64 	%fd47, 0d3FF0000000000000, %fd124, %p17;
	cvt.f64.f32 	%fd48, %f3;
	mul.f64 	%fd49, %fd47, %fd48;
	fma.rn.f64 	%fd50, %fd49, 0d3FE0000000000000, 0d3FF0000000000000;
	rcp.rn.f64 	%fd51, %fd50;
	cvt.rn.f32.f64 	%f7, %fd51;
	mul.wide.s32 	%rd9, %r1, 4;
	add.s64 	%rd10, %rd4, %rd9;
	st.global.f32 	[%rd10], %f7;
	cvt.f64.f32 	%fd52, %f7;
	ld.global.f32 	%f8, [d0];
	mul.f32 	%f9, %f5, %f8;
	cvt.f64.f32 	%fd53, %f9;
	mul.f64 	%fd54, %fd47, %fd53;
	mul.f64 	%fd55, %fd54, 0d3FE0000000000000;
	mov.f64 	%fd56, 0d3FF0000000000000;
	sub.f64 	%fd57, %fd56, %fd55;
	mul.f64 	%fd58, %fd57, %fd52;
	cvt.rn.f32.f64 	%f10, %fd58;
	add.s64 	%rd11, %rd3, %rd9;
	st.global.f32 	[%rd11], %f10;
	ld.global.f32 	%f11, [d0];
	mul.f32 	%f4, %f5, %f11;
	sub.s32 	%r34, %r1, %r7;
	cvt.rn.f64.s32 	%fd59, %r34;
	div.rn.f64 	%fd27, %fd59, %fd18;
	{
	.reg .b32 %temp; 
	mov.b64 	{%temp, %r11}, %fd27;
	}
	abs.f64 	%fd28, %fd27;
	{ // callseq 2, 0
	.param .b64 param0;
	st.param.f64 	[param0], %fd28;
	.param .b64 retval0;
	call.uni (retval0), 
	__internal_accurate_pow, 
	(
	param0
	);
	ld.param.f64 	%fd60, [retval0];
	} // callseq 2
	setp.lt.s32 	%p18, %r11, 0;
	neg.f64 	%fd62, %fd60;
	selp.f64 	%fd63, %fd62, %fd60, %p16;
	selp.f64 	%fd126, %fd63, %fd60, %p18;
	setp.neu.f64 	%p19, %fd27, 0d0000000000000000;
	@%p19 bra 	$L__BB4_28;
	setp.eq.s32 	%p20, %r10, 1062207488;
	selp.b32 	%r35, %r11, 0, %p20;
	setp.lt.s32 	%p21, %r18, 0;
	or.b32  	%r36, %r35, 2146435072;
	selp.b32 	%r37, %r36, %r35, %p21;
	mov.b32 	%r38, 0;
	mov.b64 	%fd126, {%r38, %r37};
$L__BB4_28:
	add.f64 	%fd64, %fd27, 0d4000000000000000;
	{
	.reg .b32 %temp; 
	mov.b64 	{%temp, %r39}, %fd64;
	}
	and.b32  	%r40, %r39, 2146435072;
	setp.ne.s32 	%p22, %r40, 2146435072;
	@%p22 bra 	$L__BB4_33;
	setp.num.f64 	%p23, %fd27, %fd27;
	@%p23 bra 	$L__BB4_31;
	mov.f64 	%fd65, 0d4000000000000000;
	add.rn.f64 	%fd126, %fd27, %fd65;
	bra.uni 	$L__BB4_33;
$L__BB4_31:
	setp.neu.f64 	%p24, %fd28, 0d7FF0000000000000;
	@%p24 bra 	$L__BB4_33;
	setp.lt.s32 	%p25, %r11, 0;
	setp.eq.s32 	%p26, %r10, 1062207488;
	setp.lt.s32 	%p27, %r18, 0;
	selp.b32 	%r42, 0, 2146435072, %p27;
	and.b32  	%r43, %r18, 2147483647;
	setp.ne.s32 	%p28, %r43, 1071644672;
	or.b32  	%r44, %r42, -2147483648;
	selp.b32 	%r45, %r44, %r42, %p28;
	selp.b32 	%r46, %r45, %r42, %p26;
	selp.b32 	%r47, %r46, %r42, %p25;
	mov.b32 	%r48, 0;
	mov.b64 	%fd126, {%r48, %r47};
$L__BB4_33:
	setp.eq.f64 	%p29, %fd27, 0d3FF0000000000000;
	selp.f64 	%fd66, 0d3FF0000000000000, %fd126, %p29;
	cvt.f64.f32 	%fd67, %f4;
	mul.f64 	%fd68, %fd66, %fd67;
	fma.rn.f64 	%fd69, %fd68, 0d3FE0000000000000, 0d3FF0000000000000;
	rcp.rn.f64 	%fd70, %fd69;
	cvt.rn.f32.f64 	%f12, %fd70;
	add.s64 	%rd13, %rd2, %rd9;
	st.global.f32 	[%rd13], %f12;
	cvt.f64.f32 	%fd71, %f12;
	ld.global.f32 	%f13, [d0];
	mul.f32 	%f14, %f5, %f13;
	cvt.f64.f32 	%fd72, %f14;
	mul.f64 	%fd73, %fd66, %fd72;
	mul.f64 	%fd74, %fd73, 0d3FE0000000000000;
	mov.f64 	%fd75, 0d3FF0000000000000;
	sub.f64 	%fd76, %fd75, %fd74;
	mul.f64 	%fd77, %fd76, %fd71;
	cvt.rn.f32.f64 	%f15, %fd77;
	add.s64 	%rd14, %rd1, %rd9;
	st.global.f32 	[%rd14], %f15;
$L__BB4_34:
	ret;

}
	// .globl	_Z13shot_record3diiiiiiiiiPfS_
.visible .entry _Z13shot_record3diiiiiiiiiPfS_(
	.param .u32 _Z13shot_record3diiiiiiiiiPfS__param_0,
	.param .u32 _Z13shot_record3diiiiiiiiiPfS__param_1,
	.param .u32 _Z13shot_record3diiiiiiiiiPfS__param_2,
	.param .u32 _Z13shot_record3diiiiiiiiiPfS__param_3,
	.param .u32 _Z13shot_record3diiiiiiiiiPfS__param_4,
	.param .u32 _Z13shot_record3diiiiiiiiiPfS__param_5,
	.param .u32 _Z13shot_record3diiiiiiiiiPfS__param_6,
	.param .u32 _Z13shot_record3diiiiiiiiiPfS__param_7,
	.param .u32 _Z13shot_record3diiiiiiiiiPfS__param_8,
	.param .u64 .ptr .align 1 _Z13shot_record3diiiiiiiiiPfS__param_9,
	.param .u64 .ptr .align 1 _Z13shot_record3diiiiiiiiiPfS__param_10
)
{
	.reg .pred 	%p<2>;
	.reg .b32 	%r<21>;
	.reg .b32 	%f<2>;
	.reg .b64 	%rd<9>;

	ld.param.u32 	%r2, [_Z13shot_record3diiiiiiiiiPfS__param_0];
	ld.param.u32 	%r3, [_Z13shot_record3diiiiiiiiiPfS__param_2];
	ld.param.u32 	%r4, [_Z13shot_record3diiiiiiiiiPfS__param_3];
	ld.param.u32 	%r8, [_Z13shot_record3diiiiiiiiiPfS__param_4];
	ld.param.u32 	%r5, [_Z13shot_record3diiiiiiiiiPfS__param_6];
	ld.param.u32 	%r6, [_Z13shot_record3diiiiiiiiiPfS__param_7];
	ld.param.u32 	%r7, [_Z13shot_record3diiiiiiiiiPfS__param_8];
	ld.param.u64 	%rd1, [_Z13shot_record3diiiiiiiiiPfS__param_9];
	ld.param.u64 	%rd2, [_Z13shot_record3diiiiiiiiiPfS__param_10];
	mov.u32 	%r9, %tid.x;
	mov.u32 	%r10, %ntid.x;
	mov.u32 	%r11, %ctaid.x;
	mad.lo.s32 	%r1, %r10, %r11, %r9;
	mul.lo.s32 	%r12, %r8, %r4;
	setp.ge.s32 	%p1, %r1, %r12;
	@%p1 bra 	$L__BB5_2;
	div.s32 	%r13, %r1, %r4;
	mul.lo.s32 	%r14, %r13, %r4;
	sub.s32 	%r15, %r1, %r14;
	cvta.to.global.u64 	%rd3, %rd1;
	cvta.to.global.u64 	%rd4, %rd2;
	add.s32 	%r16, %r15, %r5;
	add.s32 	%r17, %r13, %r5;
	mad.lo.s32 	%r18, %r17, %r2, %r16;
	mad.lo.s32 	%r19, %r18, %r3, %r5;
	mul.wide.s32 	%rd5, %r19, 4;
	add.s64 	%rd6, %rd3, %rd5;
	ld.global.f32 	%f1, [%rd6];
	mad.lo.s32 	%r20, %r1, %r7, %r6;
	mul.wide.s32 	%rd7, %r20, 4;
	add.s64 	%rd8, %rd4, %rd7;
	st.global.f32 	[%rd8], %f1;
$L__BB5_2:
	ret;

}
	// .globl	_Z17mute_directwave3diiifffffiiiiiiPfS_S_i
.visible .entry _Z17mute_directwave3diiifffffiiiiiiPfS_S_i(
	.param .u32 _Z17mute_directwave3diiifffffiiiiiiPfS_S_i_param_0,
	.param .u32 _Z17mute_directwave3diiifffffiiiiiiPfS_S_i_param_1,
	.param .u32 _Z17mute_directwave3diiifffffiiiiiiPfS_S_i_param_2,
	.param .f32 _Z17mute_directwave3diiifffffiiiiiiPfS_S_i_param_3,
	.param .f32 _Z17mute_directwave3diiifffffiiiiiiPfS_S_i_param_4,
	.param .f32 _Z17mute_directwave3diiifffffiiiiiiPfS_S_i_param_5,
	.param .f32 _Z17mute_directwave3diiifffffiiiiiiPfS_S_i_param_6,
	.param .f32 _Z17mute_directwave3diiifffffiiiiiiPfS_S_i_param_7,
	.param .u32 _Z17mute_directwave3diiifffffiiiiiiPfS_S_i_param_8,
	.param .u32 _Z17mute_directwave3diiifffffiiiiiiPfS_S_i_param_9,
	.param .u32 _Z17mute_directwave3diiifffffiiiiiiPfS_S_i_param_10,
	.param .u32 _Z17mute_directwave3diiifffffiiiiiiPfS_S_i_param_11,
	.param .u32 _Z17mute_directwave3diiifffffiiiiiiPfS_S_i_param_12,
	.param .u32 _Z17mute_directwave3diiifffffiiiiiiPfS_S_i_param_13,
	.param .u64 .ptr .align 1 _Z17mute_directwave3diiifffffiiiiiiPfS_S_i_param_14,
	.param .u64 .ptr .align 1 _Z17mute_directwave3diiifffffiiiiiiPfS_S_i_param_15,
	.param .u64 .ptr .align 1 _Z17mute_directwave3diiifffffiiiiiiPfS_S_i_param_16,
	.param .u32 _Z17mute_directwave3diiifffffiiiiiiPfS_S_i_param_17
)
{
	.reg .pred 	%p<80>;
	.reg .b32 	%r<94>;
	.reg .b32 	%f<44>;
	.reg .b64 	%rd<20>;
	.reg .b64 	%fd<121>;

	ld.param.u32 	%r17, [_Z17mute_directwave3diiifffffiiiiiiPfS_S_i_param_2];
	ld.param.f32 	%f4, [_Z17mute_directwave3diiifffffiiiiiiPfS_S_i_param_3];
	setp.lt.s32 	%p5, %r17, 1;
	@%p5 bra 	$L__BB6_14;
	ld.param.u32 	%r89, [_Z17mute_directwave3diiifffffiiiiiiPfS_S_i_param_17];
	ld.param.u64 	%rd16, [_Z17mute_directwave3diiifffffiiiiiiPfS_S_i_param_15];
	ld.param.u64 	%rd15, [_Z17mute_directwave3diiifffffiiiiiiPfS_S_i_param_14];
	ld.param.u32 	%r88, [_Z17mute_directwave3diiifffffiiiiiiPfS_S_i_param_13];
	ld.param.u32 	%r87, [_Z17mute_directwave3diiifffffiiiiiiPfS_S_i_param_12];
	ld.param.u32 	%r86, [_Z17mute_directwave3diiifffffiiiiiiPfS_S_i_param_11];
	ld.param.u32 	%r85, [_Z17mute_directwave3diiifffffiiiiiiPfS_S_i_param_10];
	ld.param.u32 	%r84, [_Z17mute_directwave3diiifffffiiiiiiPfS_S_i_param_9];
	ld.param.u32 	%r83, [_Z17mute_directwave3diiifffffiiiiiiPfS_S_i_param_8];
	ld.param.f32 	%f43, [_Z17mute_directwave3diiifffffiiiiiiPfS_S_i_param_7];
	ld.param.f32 	%f42, [_Z17mute_directwave3diiifffffiiiiiiPfS_S_i_param_6];
	ld.param.f32 	%f41, [_Z17mute_directwave3diiifffffiiiiiiPfS_S_i_param_5];
	ld.param.f32 	%f40, [_Z17mute_directwave3diiifffffiiiiiiPfS_S_i_param_4];
	ld.param.u32 	%r82, [_Z17mute_directwave3diiifffffiiiiiiPfS_S_i_param_1];
	ld.param.u32 	%r81, [_Z17mute_directwave3diiifffffiiiiiiPfS_S_i_param_0];
	mov.u32 	%r26, %tid.x;
	mov.u32 	%r27, %ntid.x;
	mov.u32 	%r28, %ctaid.x;
	mad.lo.s32 	%r29, %r28, %r27, %r26;
	mov.u32 	%r30, %tid.y;
	mov.u32 	%r31, %ntid.y;
	mov.u32 	%r32, %ctaid.y;
	mad.lo.s32 	%r33, %r32, %r31, %r30;
	cvta.to.global.u64 	%rd1, %rd15;
	cvta.to.global.u64 	%rd2, %rd16;
	mad.lo.s32 	%r35, %r33, %r81, %r29;
	mul.lo.s32 	%r1, %r35, %r17;
	setp.lt.s32 	%p6, %r29, %r81;
	setp.lt.s32 	%p7, %r33, %r82;
	and.pred  	%p1, %p6, %p7;
	mad.lo.s32 	%r36, %r88, %r85, %r83;
	sub.s32 	%r37, %r29, %r36;
	abs.s32 	%r38, %r37;
	cvt.rn.f32.s32 	%f9, %r38;
	mul.f32 	%f1, %f41, %f9;
	mad.lo.s32 	%r39, %r88, %r86, %r84;
	sub.s32 	%r40, %r33, %r39;
	abs.s32 	%r41, %r40;
	cvt.rn.f32.s32 	%f10, %r41;
	mul.f32 	%f2, %f42, %f10;
	cvt.rn.f32.s32 	%f11, %r87;
	mul.f32 	%f3, %f43, %f11;
	cvt.f64.f32 	%fd12, %f1;
	{
	.reg .b32 %temp; 
	mov.b64 	{%temp, %r42}, %fd12;
	}
	mov.f64 	%fd13, 0d4000000000000000;
	{
	.reg .b32 %temp; 
	mov.b64 	{%temp, %r43}, %fd13;
	}
	and.b32  	%r44, %r43, 2146435072;
	setp.eq.s32 	%p8, %r44, 1062207488;
	abs.f64 	%fd1, %fd12;
	setp.lt.s32 	%p10, %r42, 0;
	and.pred  	%p2, %p10, %p8;
	selp.b32 	%r45, %r42, 0, %p8;
	setp.lt.s32 	%p11, %r43, 0;
	or.b32  	%r46, %r45, 2146435072;
	selp.b32 	%r47, %r46, %r45, %p11;
	mov.b32 	%r93, 0;
	mov.b64 	%fd2, {%r93, %r47};
	add.f64 	%fd14, %fd12, 0d4000000000000000;
	{
	.reg .b32 %temp; 
	mov.b64 	{%temp, %r48}, %fd14;
	}
	and.b32  	%r2, %r48, 2146435072;
	selp.b32 	%r49, 0, 2146435072, %p11;
	and.b32  	%r50, %r43, 2147483647;
	setp.ne.s32 	%p12, %r50, 1071644672;
	and.pred  	%p13, %p8, %p12;
	or.b32  	%r51, %r49, -2147483648;
	selp.b32 	%r52, %r51, %r49, %p13;
	selp.b32 	%r53, %r52, %r49, %p10;
	mov.b64 	%fd3, {%r93, %r53};
	cvt.f64.f32 	%fd15, %f2;
	{
	.reg .b32 %temp; 
	mov.b64 	{%temp, %r54}, %fd15;
	}
	abs.f64 	%fd4, %fd15;
	setp.lt.s32 	%p15, %r54, 0;
	and.pred  	%p3, %p15, %p8;
	selp.b32 	%r55, %r54, 0, %p8;
	or.b32  	%r56, %r55, 2146435072;
	selp.b32 	%r57, %r56, %r55, %p11;
	mov.b64 	%fd5, {%r93, %r57};
	add.f64 	%fd16, %fd15, 0d4000000000000000;
	{
	.reg .b32 %temp; 
	mov.b64 	{%temp, %r58}, %fd16;
	}
	and.b32  	%r3, %r58, 2146435072;
	selp.b32 	%r59, %r52, %r49, %p15;
	mov.b64 	%fd6, {%r93, %r59};
	add.rn.f64 	%fd7, %fd15, %fd13;
	cvt.f64.f32 	%fd17, %f3;
	{
	.reg .b32 %temp; 
	mov.b64 	{%temp, %r60}, %fd17;
	}
	abs.f64 	%fd8, %fd17;
	setp.lt.s32 	%p16, %r60, 0;
	and.pred  	%p4, %p16, %p8;
	selp.b32 	%r61, %r60, 0, %p8;
	or.b32  	%r62, %r61, 2146435072;
	selp.b32 	%r63, %r62, %r61, %p11;
	mov.b64 	%fd9, {%r93, %r63};
	add.f64 	%fd18, %fd17, 0d4000000000000000;
	{
	.reg .b32 %temp; 
	mov.b64 	{%temp, %r64}, %fd18;
	}
	and.b32  	%r4, %r64, 2146435072;
	selp.b32 	%r65, %r52, %r49, %p16;
	mov.b64 	%fd10, {%r93, %r65};
	add.rn.f64 	%fd11, %fd17, %fd13;
	mul.f32 	%f12, %f4, %f40;
	cvt.f64.f32 	%fd19, %f12;
	div.rn.f64 	%fd20, %fd13, %fd19;
	cvt.rzi.s32.f64 	%r66, %fd20;
	add.s32 	%r5, %r89, %r66;
	setp.eq.s32 	%p17, %r17, 1;
	@%p17 bra 	$L__BB6_10;
	and.b32  	%r68, %r17, 2147483646;
	neg.s32 	%r91, %r68;
	mov.b32 	%r92, 0;
	mov.u32 	%r90, %r1;
$L__BB6_3:
	not.pred 	%p18, %p1;
	@%p18 bra 	$L__BB6_6;
	setp.eq.f32 	%p19, %f3, 0f3F800000;
	setp.neu.f64 	%p20, %fd8, 0d7FF0000000000000;
	setp.nan.f32 	%p21, %f3, %f3;
	setp.ne.s32 	%p22, %r4, 2146435072;
	setp.eq.f32 	%p23, %f3, 0f00000000;
	setp.eq.f32 	%p24, %f2, 0f3F800000;
	setp.neu.f64 	%p25, %fd4, 0d7FF0000000000000;
	setp.nan.f32 	%p26, %f2, %f2;
	setp.ne.s32 	%p27, %r3, 2146435072;
	setp.eq.f32 	%p28, %f2, 0f00000000;
	setp.eq.f32 	%p29, %f1, 0f3F800000;
	setp.neu.f64 	%p30, %fd1, 0d7FF0000000000000;
	setp.nan.f32 	%p31, %f1, %f1;
	setp.ne.s32 	%p32, %r2, 2146435072;
	setp.eq.f32 	%p33, %f1, 0f00000000;
	{ // callseq 5, 0
	.param .b64 param0;
	st.param.f64 	[param0], %fd1;
	.param .b64 retval0;
	call.uni (retval0), 
	__internal_accurate_pow, 
	(
	param0
	);
	ld.param.f64 	%fd21, [retval0];
	} // callseq 5
	neg.f64 	%fd23, %fd21;
	selp.f64 	%fd24, %fd23, %fd21, %p2;
	selp.f64 	%fd25, %fd2, %fd24, %p33;
	selp.f64 	%fd26, %fd25, %fd3, %p30;
	cvt.f64.f32 	%fd27, %f1;
	mov.f64 	%fd28, 0d4000000000000000;
	add.rn.f64 	%fd29, %fd27, %fd28;
	selp.f64 	%fd30, %fd29, %fd26, %p31;
	selp.f64 	%fd31, %fd25, %fd30, %p32;
	selp.f64 	%fd32, 0d3FF0000000000000, %fd31, %p29;
	{ // callseq 6, 0
	.param .b64 param0;
	st.param.f64 	[param0], %fd4;
	.param .b64 retval0;
	call.uni (retval0), 
	__internal_accurate_pow, 
	(
	param0
	);
	ld.param.f64 	%fd33, [retval0];
	} // callseq 6
	neg.f64 	%fd35, %fd33;
	selp.f64 	%fd36, %fd35, %fd33, %p3;
	selp.f64 	%fd37, %fd5, %fd36, %p28;
	selp.f64 	%fd38, %fd37, %fd6, %p25;
	selp.f64 	%fd39, %fd7, %fd38, %p26;
	selp.f64 	%fd40, %fd37, %fd39, %p27;
	selp.f64 	%fd41, 0d3FF0000000000000, %fd40, %p24;
	add.f64 	%fd42, %fd32, %fd41;
	{ // callseq 7, 0
	.param .b64 param0;
	st.param.f64 	[param0], %fd8;
	.param .b64 retval0;
	call.uni (retval0), 
	__internal_accurate_pow, 
	(
	param0
	);
	ld.param.f64 	%fd43, [retval0];
	} // callseq 7
	neg.f64 	%fd45, %fd43;
	selp.f64 	%fd46, %fd45, %fd43, %p4;
	selp.f64 	%fd47, %fd9, %fd46, %p23;
	selp.f64 	%fd48, %fd47, %fd10, %p20;
	selp.f64 	%fd49, %fd11, %fd48, %p21;
	selp.f64 	%fd50, %fd47, %fd49, %p22;
	selp.f64 	%fd51, 0d3FF0000000000000, %fd50, %p19;
	add.f64 	%fd52, %fd42, %fd51;
	cvt.rn.f32.f64 	%f13, %fd52;
	sqrt.rn.f32 	%f14, %f13;
	ld.global.f32 	%f15, [%rd1+4];
	ld.global.f32 	%f16, [%rd2+4];
	fma.rn.f32 	%f17, %f16, 0f40000000, 0f3F800000;
	sqrt.rn.f32 	%f18, %f17;
	mul.f32 	%f19, %f15, %f18;
	div.rn.f32 	%f20, %f14, %f19;
	div.rn.f32 	%f21, %f20, %f4;
	cvt.rzi.s32.f32 	%r69, %f21;
	add.s32 	%r70, %r5, %r69;
	setp.ge.s32 	%p34, %r92, %r70;
	@%p34 bra 	$L__BB6_6;
	ld.param.u64 	%rd17, [_Z17mute_directwave3diiifffffiiiiiiPfS_S_i_param_16];
	cvta.to.global.u64 	%rd6, %rd17;
	mul.wide.s32 	%rd7, %r90, 4;
	add.s64 	%rd8, %rd6, %rd7;
	mov.b32 	%r71, 0;
	st.global.u32 	[%rd8], %r71;
$L__BB6_6:
	@%p18 bra 	$L__BB6_9;
	setp.eq.f32 	%p36, %f3, 0f3F800000;
	setp.eq.f32 	%p37, %f3, 0f00000000;
	setp.eq.f32 	%p38, %f2, 0f3F800000;
	setp.eq.f32 	%p39, %f2, 0f00000000;
	setp.eq.f32 	%p40, %f1, 0f3F800000;
	setp.eq.f32 	%p41, %f1, 0f00000000;
	{ // callseq 8, 0
	.param .b64 param0;
	st.param.f64 	[param0], %fd1;
	.param .b64 retval0;
	call.uni (retval0), 
	__internal_accurate_pow, 
	(
	param0
	);
	ld.param.f64 	%fd53, [retval0];
	} // callseq 8
	neg.f64 	%fd55, %fd53;
	selp.f64 	%fd56, %fd55, %fd53, %p2;
	selp.f64 	%fd57, %fd2, %fd56, %p41;
	setp.ne.s32 	%p42, %r2, 2146435072;
	setp.nan.f32 	%p43, %f1, %f1;
	or.pred  	%p44, %p42, %p43;
	xor.pred  	%p45, %p42, %p44;
	cvt.f64.f32 	%fd58, %f1;
	mov.f64 	%fd59, 0d4000000000000000;
	add.rn.f64 	%fd60, %fd58, %fd59;
	selp.f64 	%fd61, %fd60, %fd57, %p45;
	setp.neu.f64 	%p46, %fd1, 0d7FF0000000000000;
	selp.f64 	%fd62, %fd61, %fd3, %p46;
	selp.f64 	%fd63, %fd61, %fd62, %p44;
	selp.f64 	%fd64, 0d3FF0000000000000, %fd63, %p40;
	{ // callseq 9, 0
	.param .b64 param0;
	st.param.f64 	[param0], %fd4;
	.param .b64 retval0;
	call.uni (retval0), 
	__internal_accurate_pow, 
	(
	param0
	);
	ld.param.f64 	%fd65, [retval0];
	} // callseq 9
	neg.f64 	%fd67, %fd65;
	selp.f64 	%fd68, %fd67, %fd65, %p3;
	selp.f64 	%fd69, %fd5, %fd68, %p39;
	setp.ne.s32 	%p47, %r3, 2146435072;
	setp.nan.f32 	%p48, %f2, %f2;
	or.pred  	%p49, %p47, %p48;
	xor.pred  	%p50, %p47, %p49;
	selp.f64 	%fd70, %fd7, %fd69, %p50;
	setp.neu.f64 	%p51, %fd4, 0d7FF0000000000000;
	selp.f64 	%fd71, %fd70, %fd6, %p51;
	selp.f64 	%fd72, %fd70, %fd71, %p49;
	selp.f64 	%fd73, 0d3FF0000000000000, %fd72, %p38;
	add.f64 	%fd74, %fd64, %fd73;
	{ // callseq 10, 0
	.param .b64 param0;
	st.param.f64 	[param0], %fd8;
	.param .b64 retval0;
	call.uni (retval0), 
	__internal_accurate_pow, 
	(
	param0
	);
	ld.param.f64 	%fd75, [retval0];
	} // callseq 10
	neg.f64 	%fd77, %fd75;
	selp.f64 	%fd78, %fd77, %fd75, %p4;
	selp.f64 	%fd79, %fd9, %fd78, %p37;
	setp.nan.f32 	%p52, %f3, %f3;
	setp.ne.s32 	%p53, %r4, 2146435072;
	selp.f64 	%fd80, %fd79, %fd11, %p53;
	selp.f64 	%fd81, %fd80, %fd79, %p52;
	setp.neu.f64 	%p54, %fd8, 0d7FF0000000000000;
	selp.f64 	%fd82, %fd81, %fd10, %p54;
	selp.f64 	%fd83, %fd81, %fd82, %p52;
	selp.f64 	%fd84, %fd81, %fd83, %p53;
	selp.f64 	%fd85, 0d3FF0000000000000, %fd84, %p36;
	add.f64 	%fd86, %fd74, %fd85;
	cvt.rn.f32.f64 	%f22, %fd86;
	sqrt.rn.f32 	%f23, %f22;
	ld.global.f32 	%f24, [%rd1+4];
	ld.global.f32 	%f25, [%rd2+4];
	fma.rn.f32 	%f26, %f25, 0f40000000, 0f3F800000;
	sqrt.rn.f32 	%f27, %f26;
	mul.f32 	%f28, %f24, %f27;
	div.rn.f32 	%f29, %f23, %f28;
	div.rn.f32 	%f30, %f29, %f4;
	cvt.rzi.s32.f32 	%r72, %f30;
	add.s32 	%r73, %r5, %r72;
	add.s32 	%r74, %r92, 1;
	setp.ge.s32 	%p55, %r74, %r73;
	@%p55 bra 	$L__BB6_9;
	ld.param.u64 	%rd18, [_Z17mute_directwave3diiifffffiiiiiiPfS_S_i_param_16];
	cvta.to.global.u64 	%rd9, %rd18;
	mul.wide.s32 	%rd10, %r90, 4;
	add.s64 	%rd11, %rd9, %rd10;
	mov.b32 	%r75, 0;
	st.global.u32 	[%rd11+4], %r75;
$L__BB6_9:
	and.b32  	%r93, %r17, 2147483646;
	add.s32 	%r92, %r92, 2;
	add.s32 	%r91, %r91, 2;
	add.s32 	%r90, %r90, 2;
	setp.ne.s32 	%p56, %r91, 0;
	@%p56 bra 	$L__BB6_3;
$L__BB6_10:
	and.b32  	%r76, %r17, 1;
	setp.eq.b32 	%p57, %r76, 1;
	not.pred 	%p58, %p57;
	@%p58 bra 	$L__BB6_14;
	not.pred 	%p59, %p1;
	@%p59 bra 	$L__BB6_14;
	setp.eq.f32 	%p60, %f3, 0f3F800000;
	setp.neu.f64 	%p61, %fd8, 0d7FF0000000000000;
	setp.nan.f32 	%p62, %f3, %f3;
	setp.ne.s32 	%p63, %r4, 2146435072;
	setp.eq.f32 	%p64, %f3, 0f00000000;
	setp.eq.f32 	%p65, %f2, 0f3F800000;
	setp.neu.f64 	%p66, %fd4, 0d7FF0000000000000;
	setp.nan.f32 	%p67, %f2, %f2;
	setp.ne.s32 	%p68, %r3, 2146435072;
	setp.eq.f32 	%p69, %f2, 0f00000000;
	setp.eq.f32 	%p70, %f1, 0f3F800000;
	setp.neu.f64 	%p71, %fd1, 0d7FF0000000000000;
	setp.nan.f32 	%p72, %f1, %f1;
	setp.ne.s32 	%p73, %r2, 2146435072;
	setp.eq.f32 	%p74, %f1, 0f00000000;
	{ // callseq 11, 0
	.param .b64 param0;
	st.param.f64 	[param0], %fd1;
	.param .b64 retval0;
	call.uni (retval0), 
	__internal_accurate_pow, 
	(
	param0
	);
	ld.param.f64 	%fd87, [retval0];
	} // callseq 11
	neg.f64 	%fd89, %fd87;
	selp.f64 	%fd90, %fd89, %fd87, %p2;
	selp.f64 	%fd91, %fd2, %fd90, %p74;
	or.pred  	%p75, %p73, %p72;
	xor.pred  	%p76, %p73, %p75;
	cvt.f64.f32 	%fd92, %f1;
	mov.f64 	%fd93, 0d4000000000000000;
	add.rn.f64 	%fd94, %fd92, %fd93;
	selp.f64 	%fd95, %fd94, %fd91, %p76;
	selp.f64 	%fd96, %fd95, %fd3, %p71;
	selp.f64 	%fd97, %fd95, %fd96, %p75;
	selp.f64 	%fd98, 0d3FF0000000000000, %fd97, %p70;
	{ // callseq 12, 0
	.param .b64 param0;
	st.param.f64 	[param0], %fd4;
	.param .b64 retval0;
	call.uni (retval0), 
	__internal_accurate_pow, 
	(
	param0
	);
	ld.param.f64 	%fd99, [retval0];
	} // callseq 12
	neg.f64 	%fd101, %fd99;
	selp.f64 	%fd102, %fd101, %fd99, %p3;
	selp.f64 	%fd103, %fd5, %fd102, %p69;
	or.pred  	%p77, %p68, %p67;
	xor.pred  	%p78, %p68, %p77;
	selp.f64 	%fd104, %fd7, %fd103, %p78;
	selp.f64 	%fd105, %fd104, %fd6, %p66;
	selp.f64 	%fd106, %fd104, %fd105, %p77;
	selp.f64 	%fd107, 0d3FF0000000000000, %fd106, %p65;
	add.f64 	%fd108, %fd98, %fd107;
	{ // callseq 13, 0
	.param .b64 param0;
	st.param.f64 	[param0], %fd8;
	.param .b64 retval0;
	call.uni (retval0), 
	__internal_accurate_pow, 
	(
	param0
	);
	ld.param.f64 	%fd109, [retval0];
	} // callseq 13
	neg.f64 	%fd111, %fd109;
	selp.f64 	%fd112, %fd111, %fd109, %p4;
	selp.f64 	%fd113, %fd9, %fd112, %p64;
	selp.f64 	%fd114, %fd113, %fd11, %p63;
	selp.f64 	%fd115, %fd114, %fd113, %p62;
	selp.f64 	%fd116, %fd115, %fd10, %p61;
	selp.f64 	%fd117, %fd115, %fd116, %p62;
	selp.f64 	%fd118, %fd115, %fd117, %p63;
	selp.f64 	%fd119, 0d3FF0000000000000, %fd118, %p60;
	add.f64 	%fd120, %fd108, %fd119;
	cvt.rn.f32.f64 	%f31, %fd120;
	sqrt.rn.f32 	%f32, %f31;
	ld.global.f32 	%f33, [%rd1+4];
	ld.global.f32 	%f34, [%rd2+4];
	fma.rn.f32 	%f35, %f34, 0f40000000, 0f3F800000;
	sqrt.rn.f32 	%f36, %f35;
	mul.f32 	%f37, %f33, %f36;
	div.rn.f32 	%f38, %f32, %f37;
	div.rn.f32 	%f39, %f38, %f4;
	cvt.rzi.s32.f32 	%r77, %f39;
	add.s32 	%r78, %r5, %r77;
	setp.ge.s32 	%p79, %r93, %r78;
	@%p79 bra 	$L__BB6_14;
	ld.param.u64 	%rd19, [_Z17mute_directwave3diiifffffiiiiiiPfS_S_i_param_16];
	add.s32 	%r79, %r93, %r1;
	cvta.to.global.u64 	%rd12, %rd19;
	mul.wide.s32 	%rd13, %r79, 4;
	add.s64 	%rd14, %rd12, %rd13;
	mov.b32 	%r80, 0;
	st.global.u32 	[%rd14], %r80;
$L__BB6_14:
	ret;

}
.func  (.param .align 16 .b8 func_retval0[16]) __internal_trig_reduction_slowpathd(
	.param .b64 __internal_trig_reduction_slowpathd_param_0
)
{
	.local .align 8 .b8 	__local_depot7[40];
	.reg .b64 	%SP;
	.reg .b64 	%SPL;
	.reg .pred 	%p<10>;
	.reg .b32 	%r<47>;
	.reg .b64 	%rd<74>;
	.reg .b64 	%fd<5>;

	mov.u64 	%SPL, __local_depot7;
	ld.param.f64 	%fd4, [__internal_trig_reduction_slowpathd_param_0];
	add.u64 	%rd1, %SPL, 0;
	{
	.reg .b32 %temp; 
	mov.b64 	{%temp, %r1}, %fd4;
	}
	shr.u32 	%r2, %r1, 20;
	and.b32  	%r3, %r2, 2047;
	setp.eq.s32 	%p1, %r3, 2047;
	mov.b32 	%r46, 0;
	@%p1 bra 	$L__BB7_9;
	add.s32 	%r20, %r3, -1024;
	mov.b64 	%rd20, %fd4;
	shl.b64 	%rd2, %rd20, 11;
	shr.u32 	%r4, %r20, 6;
	sub.s32 	%r45, 15, %r4;
	sub.s32 	%r21, 19, %r4;
	setp.lt.u32 	%p2, %r20, 128;
	selp.b32 	%r6, 18, %r21, %p2;
	setp.ge.s32 	%p3, %r45, %r6;
	mov.b64 	%rd70, 0;
	@%p3 bra 	$L__BB7_4;
	add.s32 	%r23, %r6, %r4;
	neg.s32 	%r43, %r23;
	or.b64  	%rd3, %rd2, -9223372036854775808;
	mov.b64 	%rd70, 0;
	mov.b32 	%r42, 0;
	mov.u64 	%rd25, __cudart_i2opi_d;
	mov.u32 	%r44, %r45;
$L__BB7_3:
	.pragma "nounroll";
	mul.wide.s32 	%rd22, %r42, 8;
	add.s64 	%rd23, %rd1, %rd22;
	mul.wide.s32 	%rd24, %r44, 8;
	add.s64 	%rd26, %rd25, %rd24;
	ld.global.nc.u64 	%rd27, [%rd26];
	{
	.reg .u32 %r0, %r1, %r2, %r3, %alo, %ahi, %blo, %bhi, %clo, %chi;
	mov.b64 	{%alo,%ahi}, %rd27;
	mov.b64 	{%blo,%bhi}, %rd3;
	mov.b64 	{%clo,%chi}, %rd70;
	mad.lo.cc.u32 	%r0, %alo, %blo, %clo;
	madc.hi.cc.u32 	%r1, %alo, %blo, %chi;
	madc.hi.u32 	%r2, %alo, %bhi, 0;
	mad.lo.cc.u32 	%r1, %alo, %bhi, %r1;
	madc.hi.cc.u32 	%r2, %ahi, %blo, %r2;
	madc.hi.u32 	%r3, %ahi, %bhi, 0;
	mad.lo.cc.u32 	%r1, %ahi, %blo, %r1;
	madc.lo.cc.u32 	%r2, %ahi, %bhi, %r2;
	addc.u32 	%r3, %r3, 0;
	mov.b64 	%rd28, {%r0,%r1};
	mov.b64 	%rd70, {%r2,%r3};
	}
	st.local.u64 	[%rd23], %rd28;
	add.s32 	%r44, %r44, 1;
	add.s32 	%r43, %r43, 1;
	add.s32 	%r42, %r42, 1;
	setp.ne.s32 	%p4, %r43, -15;
	mov.u32 	%r45, %r6;
	@%p4 bra 	$L__BB7_3;
$L__BB7_4:
	cvt.s64.s32 	%rd29, %r45;
	cvt.u64.u32 	%rd30, %r4;
	add.s64 	%rd31, %rd30, %rd29;
	shl.b64 	%rd32, %rd31, 3;
	add.s64 	%rd33, %rd1, %rd32;
	st.local.u64 	[%rd33+-120], %rd70;
	and.b32  	%r15, %r2, 63;
	ld.local.u64 	%rd72, [%rd1+16];
	ld.local.u64 	%rd71, [%rd1+24];
	setp.eq.s32 	%p5, %r15, 0;
	@%p5 bra 	$L__BB7_6;
	shl.b64 	%rd34, %rd71, %r15;
	shr.u64 	%rd35, %rd72, 1;
	xor.b32  	%r24, %r15, 63;
	shr.u64 	%rd36, %rd35, %r24;
	or.b64  	%rd71, %rd34, %rd36;
	ld.local.u64 	%rd37, [%rd1+8];
	shl.b64 	%rd38, %rd72, %r15;
	shr.u64 	%rd39, %rd37, 1;
	shr.u64 	%rd40, %rd39, %r24;
	or.b64  	%rd72, %rd38, %rd40;
$L__BB7_6:
	and.b32  	%r25, %r1, -2147483648;
	shr.u64 	%rd41, %rd71, 62;
	cvt.u32.u64 	%r26, %rd41;
	mov.b64 	{%r27, %r28}, %rd71;
	mov.b64 	{%r29, %r30}, %rd72;
	shf.l.wrap.b32 	%r31, %r30, %r27, 2;
	shf.l.wrap.b32 	%r32, %r27, %r28, 2;
	mov.b64 	%rd42, {%r31, %r32};
	shl.b64 	%rd43, %rd72, 2;
	shr.u64 	%rd44, %rd42, 63;
	cvt.u32.u64 	%r33, %rd44;
	add.s32 	%r34, %r33, %r26;
	setp.eq.s32 	%p6, %r25, 0;
	neg.s32 	%r35, %r34;
	selp.b32 	%r46, %r34, %r35, %p6;
	setp.gt.s64 	%p7, %rd42, -1;
	mov.b64 	%rd45, 0;
	{
	.reg .u32 %r0, %r1, %r2, %r3, %a0, %a1, %a2, %a3, %b0, %b1, %b2, %b3;
	mov.b64 	{%a0,%a1}, %rd45;
	mov.b64 	{%a2,%a3}, %rd45;
	mov.b64 	{%b0,%b1}, %rd43;
	mov.b64 	{%b2,%b3}, %rd42;
	sub.cc.u32 	%r0, %a0, %b0;
	subc.cc.u32 	%r1, %a1, %b1;
	subc.cc.u32 	%r2, %a2, %b2;
	subc.u32 	%r3, %a3, %b3;
	mov.b64 	%rd46, {%r0,%r1};
	mov.b64 	%rd47, {%r2,%r3};
	}
	xor.b32  	%r36, %r25, -2147483648;
	selp.b64 	%rd73, %rd42, %rd47, %p7;
	selp.b64 	%rd14, %rd43, %rd46, %p7;
	selp.b32 	%r17, %r25, %r36, %p7;
	clz.b64 	%r37, %rd73;
	cvt.u64.u32 	%rd15, %r37;
	setp.eq.s32 	%p8, %r37, 0;
	@%p8 bra 	$L__BB7_8;
	cvt.u32.u64 	%r38, %rd15;
	and.b32  	%r39, %r38, 63;
	shl.b64 	%rd48, %rd73, %r39;
	shr.u64 	%rd49, %rd14, 1;
	not.b32 	%r40, %r38;
	and.b32  	%r41, %r40, 63;
	shr.u64 	%rd50, %rd49, %r41;
	or.b64  	%rd73, %rd48, %rd50;
$L__BB7_8:
	mov.b64 	%rd51, -3958705157555305931;
	{
	.reg .u32 %r0, %r1, %r2, %r3, %alo, %ahi, %blo, %bhi;
	mov.b64 	{%alo,%ahi}, %rd73;
	mov.b64 	{%blo,%bhi}, %rd51;
	mul.lo.u32 	%r0, %alo, %blo;
	mul.hi.u32 	%r1, %alo, %blo;
	mad.lo.cc.u32 	%r1, %alo, %bhi, %r1;
	madc.hi.u32 	%r2, %alo, %bhi, 0;
	mad.lo.cc.u32 	%r1, %ahi, %blo, %r1;
	madc.hi.cc.u32 	%r2, %ahi, %blo, %r2;
	madc.hi.u32 	%r3, %ahi, %bhi, 0;
	mad.lo.cc.u32 	%r2, %ahi, %bhi, %r2;
	addc.u32 	%r3, %r3, 0;
	mov.b64 	%rd52, {%r0,%r1};
	mov.b64 	%rd53, {%r2,%r3};
	}
	setp.gt.s64 	%p9, %rd53, 0;
	{
	.reg .u32 %r0, %r1, %r2, %r3, %a0, %a1, %a2, %a3, %b0, %b1, %b2, %b3;
	mov.b64 	{%a0,%a1}, %rd52;
	mov.b64 	{%a2,%a3}, %rd53;
	mov.b64 	{%b0,%b1}, %rd52;
	mov.b64 	{%b2,%b3}, %rd53;
	add.cc.u32 	%r0, %a0, %b0;
	addc.cc.u32 	%r1, %a1, %b1;
	addc.cc.u32 	%r2, %a2, %b2;
	addc.u32 	%r3, %a3, %b3;
	mov.b64 	%rd54, {%r0,%r1};
	mov.b64 	%rd55, {%r2,%r3};
	}
	selp.b64 	%rd56, %rd55, %rd53, %p9;
	selp.s64 	%rd57, -1, 0, %p9;
	sub.s64 	%rd58, %rd57, %rd15;
	cvt.u64.u32 	%rd59, %r17;
	shl.b64 	%rd60, %rd59, 32;
	add.s64 	%rd61, %rd56, 1;
	shr.u64 	%rd62, %rd61, 10;
	add.s64 	%rd63, %rd62, 1;
	shr.u64 	%rd64, %rd63, 1;
	shl.b64 	%rd65, %rd58, 52;
	add.s64 	%rd66, %rd65, %rd64;
	add.s64 	%rd67, %rd66, 4602678819172646912;
	or.b64  	%rd68, %rd67, %rd60;
	mov.b64 	%fd4, %rd68;
$L__BB7_9:
	st.param.f64 	[func_retval0], %fd4;
	st.param.b32 	[func_retval0+8], %r46;
	ret;

}
.func  (.param .b64 func_retval0) __internal_accurate_pow(
	.param .b64 __internal_accurate_pow_param_0
)
{
	.reg .pred 	%p<8>;
	.reg .b32 	%r<49>;
	.reg .b32 	%f<3>;
	.reg .b64 	%fd<109>;

	ld.param.f64 	%fd10, [__internal_accurate_pow_param_0];
	{
	.reg .b32 %temp; 
	mov.b64 	{%temp, %r46}, %fd10;
	}
	{
	.reg .b32 %temp; 
	mov.b64 	{%r45, %temp}, %fd10;
	}
	shr.u32 	%r47, %r46, 20;
	setp.gt.u32 	%p1, %r46, 1048575;
	@%p1 bra 	$L__BB8_2;
	mul.f64 	%fd11, %fd10, 0d4350000000000000;
	{
	.reg .b32 %temp; 
	mov.b64 	{%temp, %r46}, %fd11;
	}
	{
	.reg .b32 %temp; 
	mov.b64 	{%r45, %temp}, %fd11;
	}
	shr.u32 	%r16, %r46, 20;
	add.s32 	%r47, %r16, -54;
$L__BB8_2:
	add.s32 	%r48, %r47, -1023;
	and.b32  	%r17, %r46, -2146435073;
	or.b32  	%r18, %r17, 1072693248;
	mov.b64 	%fd107, {%r45, %r18};
	setp.lt.u32 	%p2, %r18, 1073127583;
	@%p2 bra 	$L__BB8_4;
	{
	.reg .b32 %temp; 
	mov.b64 	{%r19, %temp}, %fd107;
	}
	{
	.reg .b32 %temp; 
	mov.b64 	{%temp, %r20}, %fd107;
	}
	add.s32 	%r21, %r20, -1048576;
	mov.b64 	%fd107, {%r19, %r21};
	add.s32 	%r48, %r47, -1022;
$L__BB8_4:
	add.f64 	%fd12, %fd107, 0dBFF0000000000000;
	add.f64 	%fd13, %fd107, 0d3FF0000000000000;
	rcp.approx.ftz.f64 	%fd14, %fd13;
	neg.f64 	%fd15, %fd13;
	fma.rn.f64 	%fd16, %fd15, %fd14, 0d3FF0000000000000;
	fma.rn.f64 	%fd17, %fd16, %fd16, %fd16;
	fma.rn.f64 	%fd18, %fd17, %fd14, %fd14;
	mul.f64 	%fd19, %fd12, %fd18;
	fma.rn.f64 	%fd20, %fd12, %fd18, %fd19;
	mul.f64 	%fd21, %fd20, %fd20;
	fma.rn.f64 	%fd22, %fd21, 0d3EB0F5FF7D2CAFE2, 0d3ED0F5D241AD3B5A;
	fma.rn.f64 	%fd23, %fd22, %fd21, 0d3EF3B20A75488A3F;
	fma.rn.f64 	%fd24, %fd23, %fd21, 0d3F1745CDE4FAECD5;
	fma.rn.f64 	%fd25, %fd24, %fd21, 0d3F3C71C7258A578B;
	fma.rn.f64 	%fd26, %fd25, %fd21, 0d3F6249249242B910;
	fma.rn.f64 	%fd27, %fd26, %fd21, 0d3F89999999999DFB;
	sub.f64 	%fd28, %fd12, %fd20;
	add.f64 	%fd29, %fd28, %fd28;
	neg.f64 	%fd30, %fd20;
	fma.rn.f64 	%fd31, %fd30, %fd12, %fd29;
	mul.f64 	%fd32, %fd18, %fd31;
	fma.rn.f64 	%fd33, %fd21, %fd27, 0d3FB5555555555555;
	mov.f64 	%fd34, 0d3FB5555555555555;
	sub.f64 	%fd35, %fd34, %fd33;
	fma.rn.f64 	%fd36, %fd21, %fd27, %fd35;
	add.f64 	%fd37, %fd36, 0dBC46A4CB00B9E7B0;
	add.f64 	%fd38, %fd33, %fd37;
	sub.f64 	%fd39, %fd33, %fd38;
	add.f64 	%fd40, %fd37, %fd39;
	mul.rn.f64 	%fd41, %fd20, %fd20;
	neg.f64 	%fd42, %fd41;
	fma.rn.f64 	%fd43, %fd20, %fd20, %fd42;
	{
	.reg .b32 %temp; 
	mov.b64 	{%r22, %temp}, %fd32;
	}
	{
	.reg .b32 %temp; 
	mov.b64 	{%temp, %r23}, %fd32;
	}
	add.s32 	%r24, %r23, 1048576;
	mov.b64 	%fd44, {%r22, %r24};
	fma.rn.f64 	%fd45, %fd20, %fd44, %fd43;
	mul.rn.f64 	%fd46, %fd41, %fd20;
	neg.f64 	%fd47, %fd46;
	fma.rn.f64 	%fd48, %fd41, %fd20, %fd47;
	fma.rn.f64 	%fd49, %fd41, %fd32, %fd48;
	fma.rn.f64 	%fd50, %fd45, %fd20, %fd49;
	mul.rn.f64 	%fd51, %fd38, %fd46;
	neg.f64 	%fd52, %fd51;
	fma.rn.f64 	%fd53, %fd38, %fd46, %fd52;
	fma.rn.f64 	%fd54, %fd38, %fd50, %fd53;
	fma.rn.f64 	%fd55, %fd40, %fd46, %fd54;
	add.f64 	%fd56, %fd51, %fd55;
	sub.f64 	%fd57, %fd51, %fd56;
	add.f64 	%fd58, %fd55, %fd57;
	add.f64 	%fd59, %fd20, %fd56;
	sub.f64 	%fd60, %fd20, %fd59;
	add.f64 	%fd61, %fd56, %fd60;
	add.f64 	%fd62, %fd58, %fd61;
	add.f64 	%fd63, %fd32, %fd62;
	add.f64 	%fd64, %fd59, %fd63;
	sub.f64 	%fd65, %fd59, %fd64;
	add.f64 	%fd66, %fd63, %fd65;
	xor.b32  	%r25, %r48, -2147483648;
	mov.b32 	%r26, 1127219200;
	mov.b64 	%fd67, {%r25, %r26};
	mov.b32 	%r27, -2147483648;
	mov.b64 	%fd68, {%r27, %r26};
	sub.f64 	%fd69, %fd67, %fd68;
	fma.rn.f64 	%fd70, %fd69, 0d3FE62E42FEFA39EF, %fd64;
	fma.rn.f64 	%fd71, %fd69, 0dBFE62E42FEFA39EF, %fd70;
	sub.f64 	%fd72, %fd71, %fd64;
	sub.f64 	%fd73, %fd66, %fd72;
	fma.rn.f64 	%fd74, %fd69, 0d3C7ABC9E3B39803F, %fd73;
	add.f64 	%fd75, %fd70, %fd74;
	sub.f64 	%fd76, %fd70, %fd75;
	add.f64 	%fd77, %fd74, %fd76;
	mov.f64 	%fd78, 0d4000000000000000;
	{
	.reg .b32 %temp; 
	mov.b64 	{%temp, %r28}, %fd78;
	}
	{
	.reg .b32 %temp; 
	mov.b64 	{%r29, %temp}, %fd78;
	}
	shl.b32 	%r30, %r28, 1;
	setp.gt.u32 	%p3, %r30, -33554433;
	and.b32  	%r31, %r28, -15728641;
	selp.b32 	%r32, %r31, %r28, %p3;
	mov.b64 	%fd79, {%r29, %r32};
	mul.rn.f64 	%fd80, %fd75, %fd79;
	neg.f64 	%fd81, %fd80;
	fma.rn.f64 	%fd82, %fd75, %fd79, %fd81;
	fma.rn.f64 	%fd83, %fd77, %fd79, %fd82;
	add.f64 	%fd4, %fd80, %fd83;
	sub.f64 	%fd84, %fd80, %fd4;
	add.f64 	%fd5, %fd83, %fd84;
	fma.rn.f64 	%fd85, %fd4, 0d3FF71547652B82FE, 0d4338000000000000;
	{
	.reg .b32 %temp; 
	mov.b64 	{%r13, %temp}, %fd85;
	}
	mov.f64 	%fd86, 0dC338000000000000;
	add.rn.f64 	%fd87, %fd85, %fd86;
	fma.rn.f64 	%fd88, %fd87, 0dBFE62E42FEFA39EF, %fd4;
	fma.rn.f64 	%fd89, %fd87, 0dBC7ABC9E3B39803F, %fd88;
	fma.rn.f64 	%fd90, %fd89, 0d3E5ADE1569CE2BDF, 0d3E928AF3FCA213EA;
	fma.rn.f64 	%fd91, %fd90, %fd89, 0d3EC71DEE62401315;
	fma.rn.f64 	%fd92, %fd91, %fd89, 0d3EFA01997C89EB71;
	fma.rn.f64 	%fd93, %fd92, %fd89, 0d3F2A01A014761F65;
	fma.rn.f64 	%fd94, %fd93, %fd89, 0d3F56C16C1852B7AF;
	fma.rn.f64 	%fd95, %fd94, %fd89, 0d3F81111111122322;
	fma.rn.f64 	%fd96, %fd95, %fd89, 0d3FA55555555502A1;
	fma.rn.f64 	%fd97, %fd96, %fd89, 0d3FC5555555555511;
	fma.rn.f64 	%fd98, %fd97, %fd89, 0d3FE000000000000B;
	fma.rn.f64 	%fd99, %fd98, %fd89, 0d3FF0000000000000;
	fma.rn.f64 	%fd100, %fd99, %fd89, 0d3FF0000000000000;
	{
	.reg .b32 %temp; 
	mov.b64 	{%r14, %temp}, %fd100;
	}
	{
	.reg .b32 %temp; 
	mov.b64 	{%temp, %r15}, %fd100;
	}
	shl.b32 	%r33, %r13, 20;
	add.s32 	%r34, %r33, %r15;
	mov.b64 	%fd108, {%r14, %r34};
	{
	.reg .b32 %temp; 
	mov.b64 	{%temp, %r35}, %fd4;
	}
	mov.b32 	%f2, %r35;
	abs.f32 	%f1, %f2;
	setp.lt.f32 	%p4, %f1, 0f4086232B;
	@%p4 bra 	$L__BB8_7;
	setp.lt.f64 	%p5, %fd4, 0d0000000000000000;
	add.f64 	%fd101, %fd4, 0d7FF0000000000000;
	selp.f64 	%fd108, 0d0000000000000000, %fd101, %p5;
	setp.geu.f32 	%p6, %f1, 0f40874800;
	@%p6 bra 	$L__BB8_7;
	shr.u32 	%r36, %r13, 31;
	add.s32 	%r37, %r13, %r36;
	shr.s32 	%r38, %r37, 1;
	shl.b32 	%r39, %r38, 20;
	add.s32 	%r40, %r15, %r39;
	mov.b64 	%fd102, {%r14, %r40};
	sub.s32 	%r41, %r13, %r38;
	shl.b32 	%r42, %r41, 20;
	add.s32 	%r43, %r42, 1072693248;
	mov.b32 	%r44, 0;
	mov.b64 	%fd103, {%r44, %r43};
	mul.f64 	%fd108, %fd103, %fd102;
$L__BB8_7:
	abs.f64 	%fd104, %fd108;
	setp.eq.f64 	%p7, %fd104, 0d7FF0000000000000;
	fma.rn.f64 	%fd105, %fd108, %fd5, %fd108;
	selp.f64 	%fd106, %fd108, %fd105, %p7;
	st.param.f64 	[func_retval0], %fd106;
	ret;

}


// ===== COMPILED SASS (sm_100) =====

	.target	sm_100

	.elftype	@"ET_EXEC"


//--------------------- .note.nv.tkinfo           --------------------------
	.section	.note.nv.tkinfo,"",@"SHT_NOTE"
	.sectionflags	@"SHF_NOTE_NV_TKINFO"
	.tkinfo
        /*0018*/ 	.word	0x00000002
        /*0030*/ 	.string	""
        /*0030*/ 	.string	"ptxas"
        /*0030*/ 	.string	"Cuda compilation tools, release 13.0, V13.0.88"
        /*0030*/ 	.string	"Build cuda_13.0.r13.0/compiler.36424714_0"
        /*0030*/ 	.string	"-arch sm_100 -m 64 "



//--------------------- .note.nv.cuinfo           --------------------------
	.section	.note.nv.cuinfo,"",@"SHT_NOTE"
	.sectionflags	@"SHF_NOTE_NV_CUINFO"
        /*0018*/ 	.short	0x0002
        /*001a*/ 	.short	0x0064
        /*001c*/ 	.short	0x0082
	.zero		2


//--------------------- .nv.info                  --------------------------
	.section	.nv.info,"",@"SHT_CUDA_INFO"
	.align	4


	//----- nvinfo : EIATTR_REGCOUNT
	.align		4
        /*0000*/ 	.byte	0x04, 0x2f
        /*0002*/ 	.short	(.L_5 - .L_4)
	.align		4
.L_4:
        /*0004*/ 	.word	index@(_Z12add_source3dfiiiiiiiiifffiiiiiiPfS_)
        /*0008*/ 	.word	0x0000001a


	//----- nvinfo : EIATTR_FRAME_SIZE
	.align		4
.L_5:
        /*000c*/ 	.byte	0x04, 0x11
        /*000e*/ 	.short	(.L_7 - .L_6)
	.align		4
.L_6:
        /*0010*/ 	.word	index@($__internal_11_$__cuda_sm20_rcp_rn_f32_slowpath)
        /*0014*/ 	.word	0x00000000


	//----- nvinfo : EIATTR_FRAME_SIZE
	.align		4
.L_7:
        /*0018*/ 	.byte	0x04, 0x11
        /*001a*/ 	.short	(.L_9 - .L_8)
	.align		4
.L_8:
        /*001c*/ 	.word	index@($__internal_10_$__cuda_sm20_div_rn_f64_full)
        /*0020*/ 	.word	0x00000000


	//----- nvinfo : EIATTR_FRAME_SIZE
	.align		4
.L_9:
        /*0024*/ 	.byte	0x04, 0x11
        /*0026*/ 	.short	(.L_11 - .L_10)
	.align		4
.L_10:
        /*0028*/ 	.word	index@(_Z12add_source3dfiiiiiiiiifffiiiiiiPfS_)
        /*002c*/ 	.word	0x00000000


	//----- nvinfo : EIATTR_REGCOUNT
	.align		4
.L_11:
        /*0030*/ 	.byte	0x04, 0x2f
        /*0032*/ 	.short	(.L_13 - .L_12)
	.align		4
.L_12:
        /*0034*/ 	.word	index@(_Z12update_vel3diiiiiiiffffPfS_S_S_S_S_S_S_S_S_S_S_S_S_)
        /*0038*/ 	.word	0x00000028


	//----- nvinfo : EIATTR_FRAME_SIZE
	.align		4
.L_13:
        /*003c*/ 	.byte	0x04, 0x11
        /*003e*/ 	.short	(.L_15 - .L_14)
	.align		4
.L_14:
        /*0040*/ 	.word	index@($__internal_9_$__cuda_sm3x_div_rn_noftz_f32_slowpath)
        /*0044*/ 	.word	0x00000000


	//----- nvinfo : EIATTR_FRAME_SIZE
	.align		4
.L_15:
        /*0048*/ 	.byte	0x04, 0x11
        /*004a*/ 	.short	(.L_17 - .L_16)
	.align		4
.L_16:
        /*004c*/ 	.word	index@(_Z12update_vel3diiiiiiiffffPfS_S_S_S_S_S_S_S_S_S_S_S_S_)
        /*0050*/ 	.word	0x00000000


	//----- nvinfo : EIATTR_REGCOUNT
	.align		4
.L_17:
        /*0054*/ 	.byte	0x04, 0x2f
        /*0056*/ 	.short	(.L_19 - .L_18)
	.align		4
.L_18:
        /*0058*/ 	.word	index@(_Z15update_stress3diiiiiiffffPfS_S_S_S_S_iS_S_S_S_S_S_S_S_S_S_S_S_S_S_S_S_S_S_S_S_iiiiiiii)
        /*005c*/ 	.word	0x00000028


	//----- nvinfo : EIATTR_FRAME_SIZE
	.align		4
.L_19:
        /*0060*/ 	.byte	0x04, 0x11
        /*0062*/ 	.short	(.L_21 - .L_20)
	.align		4
.L_20:
        /*0064*/ 	.word	index@($_Z15update_stress3diiiiiiffffPfS_S_S_S_S_iS_S_S_S_S_S_S_S_S_S_S_S_S_S_S_S_S_S_S_S_iiiiiiii$__internal_trig_reduction_slowpathd)
        /*0068*/ 	.word	0x00000028


	//----- nvinfo : EIATTR_FRAME_SIZE
	.align		4
.L_21:
        /*006c*/ 	.byte	0x04, 0x11
        /*006e*/ 	.short	(.L_23 - .L_22)
	.align		4
.L_22:
        /*0070*/ 	.word	index@($__internal_8_$__cuda_sm3x_div_rn_noftz_f32_slowpath)
        /*0074*/ 	.word	0x00000028


	//----- nvinfo : EIATTR_FRAME_SIZE
	.align		4
.L_23:
        /*0078*/ 	.byte	0x04, 0x11
        /*007a*/ 	.short	(.L_25 - .L_24)
	.align		4
.L_24:
        /*007c*/ 	.word	index@($__internal_7_$__cuda_sm20_sqrt_rn_f32_slowpath)
        /*0080*/ 	.word	0x00000028


	//----- nvinfo : EIATTR_FRAME_SIZE
	.align		4
.L_25:
        /*0084*/ 	.byte	0x04, 0x11
        /*0086*/ 	.short	(.L_27 - .L_26)
	.align		4
.L_26:
        /*0088*/ 	.word	index@($__internal_6_$__cuda_sm20_div_rn_f64_full)
        /*008c*/ 	.word	0x00000028


	//----- nvinfo : EIATTR_FRAME_SIZE
	.align		4
.L_27:
        /*0090*/ 	.byte	0x04, 0x11
        /*0092*/ 	.short	(.L_29 - .L_28)
	.align		4
.L_28:
        /*0094*/ 	.word	index@(_Z15update_stress3diiiiiiffffPfS_S_S_S_S_iS_S_S_S_S_S_S_S_S_S_S_S_S_S_S_S_S_S_S_S_iiiiiiii)
        /*0098*/ 	.word	0x00000028


	//----- nvinfo : EIATTR_REGCOUNT
	.align		4
.L_29:
        /*009c*/ 	.byte	0x04, 0x2f
        /*009e*/ 	.short	(.L_31 - .L_30)
	.align		4
.L_30:
        /*00a0*/ 	.word	index@(_Z8get_d03dfffiiiiPf)
        /*00a4*/ 	.word	0x0000001c


	//----- nvinfo : EIATTR_FRAME_SIZE
	.align		4
.L_31:
        /*00a8*/ 	.byte	0x04, 0x11
        /*00aa*/ 	.short	(.L_33 - .L_32)
	.align		4
.L_32:
        /*00ac*/ 	.word	index@($__internal_5_$__cuda_sm20_div_rn_f64_full)
        /*00b0*/ 	.word	0x00000000


	//----- nvinfo : EIATTR_FRAME_SIZE
	.align		4
.L_33:
        /*00b4*/ 	.byte	0x04, 0x11
        /*00b6*/ 	.short	(.L_35 - .L_34)
	.align		4
.L_34:
        /*00b8*/ 	.word	index@(_Z8get_d03dfffiiiiPf)
        /*00bc*/ 	.word	0x00000000


	//----- nvinfo : EIATTR_REGCOUNT
	.align		4
.L_35:
        /*00c0*/ 	.byte	0x04, 0x2f
        /*00c2*/ 	.short	(.L_37 - .L_36)
	.align		4
.L_36:
        /*00c4*/ 	.word	index@(_Z15initial_coffe3dfiPfS_S_S_i)
        /*00c8*/ 	.word	0x00000020


	//----- nvinfo : EIATTR_FRAME_SIZE
	.align		4
.L_37:
        /*00cc*/ 	.byte	0x04, 0x11
        /*00ce*/ 	.short	(.L_39 - .L_38)
	.align		4
.L_38:
        /*00d0*/ 	.word	index@($_Z15initial_coffe3dfiPfS_S_S_i$__internal_accurate_pow)
        /*00d4*/ 	.word	0x00000000


	//----- nvinfo : EIATTR_FRAME_SIZE
	.align		4
.L_39:
        /*00d8*/ 	.byte	0x04, 0x11
        /*00da*/ 	.short	(.L_41 - .L_40)
	.align		4
.L_40:
        /*00dc*/ 	.word	index@($__internal_4_$__cuda_sm20_div_rn_f64_full)
        /*00e0*/ 	.word	0x00000000


	//----- nvinfo : EIATTR_FRAME_SIZE
	.align		4
.L_41:
        /*00e4*/ 	.byte	0x04, 0x11
        /*00e6*/ 	.short	(.L_43 - .L_42)
	.align		4
.L_42:
        /*00e8*/ 	.word	index@($__internal_3_$__cuda_sm20_dblrcp_rn_slowpath_v3)
        /*00ec*/ 	.word	0x00000000


	//----- nvinfo : EIATTR_FRAME_SIZE
	.align		4
.L_43:
        /*00f0*/ 	.byte	0x04, 0x11
        /*00f2*/ 	.short	(.L_45 - .L_44)
	.align		4
.L_44:
        /*00f4*/ 	.word	index@(_Z15initial_coffe3dfiPfS_S_S_i)
        /*00f8*/ 	.word	0x00000000


	//----- nvinfo : EIATTR_REGCOUNT
	.align		4
.L_45:
        /*00fc*/ 	.byte	0x04, 0x2f
        /*00fe*/ 	.short	(.L_47 - .L_46)
	.align		4
.L_46:
        /*0100*/ 	.word	index@(_Z13shot_record3diiiiiiiiiPfS_)
        /*0104*/ 	.word	0x0000000c


	//----- nvinfo : EIATTR_FRAME_SIZE
	.align		4
.L_47:
        /*0108*/ 	.byte	0x04, 0x11
        /*010a*/ 	.short	(.L_49 - .L_48)
	.align		4
.L_48:
        /*010c*/ 	.word	index@(_Z13shot_record3diiiiiiiiiPfS_)
        /*0110*/ 	.word	0x00000000


	//----- nvinfo : EIATTR_REGCOUNT
	.align		4
.L_49:
        /*0114*/ 	.byte	0x04, 0x2f
        /*0116*/ 	.short	(.L_51 - .L_50)
	.align		4
.L_50:
        /*0118*/ 	.word	index@(_Z17mute_directwave3diiifffffiiiiiiPfS_S_i)
        /*011c*/ 	.word	0x0000002e


	//----- nvinfo : EIATTR_FRAME_SIZE
	.align		4
.L_51:
        /*0120*/ 	.byte	0x04, 0x11
        /*0122*/ 	.short	(.L_53 - .L_52)
	.align		4
.L_52:
        /*0124*/ 	.word	index@($_Z17mute_directwave3diiifffffiiiiiiPfS_S_i$__internal_accurate_pow)
        /*0128*/ 	.word	0x00000000


	//----- nvinfo : EIATTR_FRAME_SIZE
	.align		4
.L_53:
        /*012c*/ 	.byte	0x04, 0x11
        /*012e*/ 	.short	(.L_55 - .L_54)
	.align		4
.L_54:
        /*0130*/ 	.word	index@($__internal_2_$__cuda_sm3x_div_rn_noftz_f32_slowpath)
        /*0134*/ 	.word	0x00000000


	//----- nvinfo : EIATTR_FRAME_SIZE
	.align		4
.L_55:
        /*0138*/ 	.byte	0x04, 0x11
        /*013a*/ 	.short	(.L_57 - .L_56)
	.align		4
.L_56:
        /*013c*/ 	.word	index@($__internal_1_$__cuda_sm20_sqrt_rn_f32_slowpath)
        /*0140*/ 	.word	0x00000000


	//----- nvinfo : EIATTR_FRAME_SIZE
	.align		4
.L_57:
        /*0144*/ 	.byte	0x04, 0x11
        /*0146*/ 	.short	(.L_59 - .L_58)
	.align		4
.L_58:
        /*0148*/ 	.word	index@($__internal_0_$__cuda_sm20_div_rn_f64_full)
        /*014c*/ 	.word	0x00000000


	//----- nvinfo : EIATTR_FRAME_SIZE
	.align		4
.L_59:
        /*0150*/ 	.byte	0x04, 0x11
        /*0152*/ 	.short	(.L_61 - .L_60)
	.align		4
.L_60:
        /*0154*/ 	.word	index@(_Z17mute_directwave3diiifffffiiiiiiPfS_S_i)
        /*0158*/ 	.word	0x00000000


	//----- nvinfo : EIATTR_MIN_STACK_SIZE
	.align		4
.L_61:
        /*015c*/ 	.byte	0x04, 0x12
        /*015e*/ 	.short	(.L_63 - .L_62)
	.align		4
.L_62:
        /*0160*/ 	.word	index@(_Z17mute_directwave3diiifffffiiiiiiPfS_S_i)
        /*0164*/ 	.word	0x00000000


	//----- nvinfo : EIATTR_MIN_STACK_SIZE
	.align		4
.L_63:
        /*0168*/ 	.byte	0x04, 0x12
        /*016a*/ 	.short	(.L_65 - .L_64)
	.align		4
.L_64:
        /*016c*/ 	.word	index@(_Z13shot_record3diiiiiiiiiPfS_)
        /*0170*/ 	.word	0x00000000


	//----- nvinfo : EIATTR_MIN_STACK_SIZE
	.align		4
.L_65:
        /*0174*/ 	.byte	0x04, 0x12
        /*0176*/ 	.short	(.L_67 - .L_66)
	.align		4
.L_66:
        /*0178*/ 	.word	index@(_Z15initial_coffe3dfiPfS_S_S_i)
        /*017c*/ 	.word	0x00000000


	//----- nvinfo : EIATTR_MIN_STACK_SIZE
	.align		4
.L_67:
        /*0180*/ 	.byte	0x04, 0x12
        /*0182*/ 	.short	(.L_69 - .L_68)
	.align		4
.L_68:
        /*0184*/ 	.word	index@(_Z8get_d03dfffiiiiPf)
        /*0188*/ 	.word	0x00000000


	//----- nvinfo : EIATTR_MIN_STACK_SIZE
	.align		4
.L_69:
        /*018c*/ 	.byte	0x04, 0x12
        /*018e*/ 	.short	(.L_71 - .L_70)
	.align		4
.L_70:
        /*0190*/ 	.word	index@(_Z15update_stress3diiiiiiffffPfS_S_S_S_S_iS_S_S_S_S_S_S_S_S_S_S_S_S_S_S_S_S_S_S_S_iiiiiiii)
        /*0194*/ 	.word	0x00000028


	//----- nvinfo : EIATTR_MIN_STACK_SIZE
	.align		4
.L_71:
        /*0198*/ 	.byte	0x04, 0x12
        /*019a*/ 	.short	(.L_73 - .L_72)
	.align		4
.L_72:
        /*019c*/ 	.word	index@(_Z12update_vel3diiiiiiiffffPfS_S_S_S_S_S_S_S_S_S_S_S_S_)
        /*01a0*/ 	.word	0x00000000


	//----- nvinfo : EIATTR_MIN_STACK_SIZE
	.align		4
.L_73:
        /*01a4*/ 	.byte	0x04, 0x12
        /*01a6*/ 	.short	(.L_75 - .L_74)
	.align		4
.L_74:
        /*01a8*/ 	.word	index@(_Z12add_source3dfiiiiiiiiifffiiiiiiPfS_)
        /*01ac*/ 	.word	0x00000000
.L_75:


//--------------------- .nv.compat                --------------------------
	.section	.nv.compat,"",@"SHT_CUDA_COMPAT_INFO"
	.align	4
        /*0000*/ 	.byte	0x02, 0x09, 0x00, 0x00, 0x02, 0x02, 0x01, 0x00, 0x02, 0x05, 0x05, 0x00, 0x03, 0x07, 0x01, 0x01
        /*0010*/ 	.byte	0x02, 0x03, 0x00, 0x00, 0x02, 0x06, 0x01, 0x00, 0x04, 0x0b, 0x08, 0x00, 0x01, 0x00, 0x00, 0x00
        /*0020*/ 	.byte	0x00, 0x00, 0x00, 0x00


//--------------------- .nv.info._Z17mute_directwave3diiifffffiiiiiiPfS_S_i --------------------------
	.section	.nv.info._Z17mute_directwave3diiifffffiiiiiiPfS_S_i,"",@"SHT_CUDA_INFO"
	.sectionflags	@""
	.align	4


	//----- nvinfo : EIATTR_CUDA_API_VERSION
	.align		4
        /*0000*/ 	.byte	0x04, 0x37
        /*0002*/ 	.short	(.L_77 - .L_76)
.L_76:
        /*0004*/ 	.word	0x00000082


	//----- nvinfo : EIATTR_KPARAM_INFO
	.align		4
.L_77:
        /*0008*/ 	.byte	0x04, 0x17
        /*000a*/ 	.short	(.L_79 - .L_78)
.L_78:
        /*000c*/ 	.word	0x00000000
        /*0010*/ 	.short	0x0011
        /*0012*/ 	.short	0x0050
        /*0014*/ 	.byte	0x00, 0xf0, 0x11, 0x00


	//----- nvinfo : EIATTR_KPARAM_INFO
	.align		4
.L_79:
        /*0018*/ 	.byte	0x04, 0x17
        /*001a*/ 	.short	(.L_81 - .L_80)
.L_80:
        /*001c*/ 	.word	0x00000000
        /*0020*/ 	.short	0x0010
        /*0022*/ 	.short	0x0048
        /*0024*/ 	.byte	0x00, 0xf5, 0x21, 0x00


	//----- nvinfo : EIATTR_KPARAM_INFO
	.align		4
.L_81:
        /*0028*/ 	.byte	0x04, 0x17
        /*002a*/ 	.short	(.L_83 - .L_82)
.L_82:
        /*002c*/ 	.word	0x00000000
        /*0030*/ 	.short	0x000f
        /*0032*/ 	.short	0x0040
        /*0034*/ 	.byte	0x00, 0xf5, 0x21, 0x00


	//----- nvinfo : EIATTR_KPARAM_INFO
	.align		4
.L_83:
        /*0038*/ 	.byte	0x04, 0x17
        /*003a*/ 	.short	(.L_85 - .L_84)
.L_84:
        /*003c*/ 	.word	0x00000000
        /*0040*/ 	.short	0x000e
        /*0042*/ 	.short	0x0038
        /*0044*/ 	.byte	0x00, 0xf5, 0x21, 0x00


	//----- nvinfo : EIATTR_KPARAM_INFO
	.align		4
.L_85:
        /*0048*/ 	.byte	0x04, 0x17
        /*004a*/ 	.short	(.L_87 - .L_86)
.L_86:
        /*004c*/ 	.word	0x00000000
        /*0050*/ 	.short	0x000d
        /*0052*/ 	.short	0x0034
        /*0054*/ 	.byte	0x00, 0xf0, 0x11, 0x00


	//----- nvinfo : EIATTR_KPARAM_INFO
	.align		4
.L_87:
        /*0058*/ 	.byte	0x04, 0x17
        /*005a*/ 	.short	(.L_89 - .L_88)
.L_88:
        /*005c*/ 	.word	0x00000000
        /*0060*/ 	.short	0x000c
        /*0062*/ 	.short	0x0030
        /*0064*/ 	.byte	0x00, 0xf0, 0x11, 0x00


	//----- nvinfo : EIATTR_KPARAM_INFO
	.align		4
.L_89:
        /*0068*/ 	.byte	0x04, 0x17
        /*006a*/ 	.short	(.L_91 - .L_90)
.L_90:
        /*006c*/ 	.word	0x00000000
        /*0070*/ 	.short	0x000b
        /*0072*/ 	.short	0x002c
        /*0074*/ 	.byte	0x00, 0xf0, 0x11, 0x00


	//----- nvinfo : EIATTR_KPARAM_INFO
	.align		4
.L_91:
        /*0078*/ 	.byte	0x04, 0x17
        /*007a*/ 	.short	(.L_93 - .L_92)
.L_92:
        /*007c*/ 	.word	0x00000000
        /*0080*/ 	.short	0x000a
        /*0082*/ 	.short	0x0028
        /*0084*/ 	.byte	0x00, 0xf0, 0x11, 0x00


	//----- nvinfo : EIATTR_KPARAM_INFO
	.align		4
.L_93:
        /*0088*/ 	.byte	0x04, 0x17
        /*008a*/ 	.short	(.L_95 - .L_94)
.L_94:
        /*008c*/ 	.word	0x00000000
        /*0090*/ 	.short	0x0009
        /*0092*/ 	.short	0x0024
        /*0094*/ 	.byte	0x00, 0xf0, 0x11, 0x00


	//----- nvinfo : EIATTR_KPARAM_INFO
	.align		4
.L_95:
        /*0098*/ 	.byte	0x04, 0x17
        /*009a*/ 	.short	(.L_97 - .L_96)
.L_96:
        /*009c*/ 	.word	0x00000000
        /*00a0*/ 	.short	0x0008
        /*00a2*/ 	.short	0x0020
        /*00a4*/ 	.byte	0x00, 0xf0, 0x11, 0x00


	//----- nvinfo : EIATTR_KPARAM_INFO
	.align		4
.L_97:
        /*00a8*/ 	.byte	0x04, 0x17
        /*00aa*/ 	.short	(.L_99 - .L_98)
.L_98:
        /*00ac*/ 	.word	0x00000000
        /*00b0*/ 	.short	0x0007
        /*00b2*/ 	.short	0x001c
        /*00b4*/ 	.byte	0x00, 0xf0, 0x11, 0x00


	//----- nvinfo : EIATTR_KPARAM_INFO
	.align		4
.L_99:
        /*00b8*/ 	.byte	0x04, 0x17
        /*00ba*/ 	.short	(.L_101 - .L_100)
.L_100:
        /*00bc*/ 	.word	0x00000000
        /*00c0*/ 	.short	0x0006
        /*00c2*/ 	.short	0x0018
        /*00c4*/ 	.byte	0x00, 0xf0, 0x11, 0x00


	//----- nvinfo : EIATTR_KPARAM_INFO
	.align		4
.L_101:
        /*00c8*/ 	.byte	0x04, 0x17
        /*00ca*/ 	.short	(.L_103 - .L_102)
.L_102:
        /*00cc*/ 	.word	0x00000000
        /*00d0*/ 	.short	0x0005
        /*00d2*/ 	.short	0x0014
        /*00d4*/ 	.byte	0x00, 0xf0, 0x11, 0x00


	//----- nvinfo : EIATTR_KPARAM_INFO
	.align		4
.L_103:
        /*00d8*/ 	.byte	0x04, 0x17
        /*00da*/ 	.short	(.L_105 - .L_104)
.L_104:
        /*00dc*/ 	.word	0x00000000
        /*00e0*/ 	.short	0x0004
        /*00e2*/ 	.short	0x0010
        /*00e4*/ 	.byte	0x00, 0xf0, 0x11, 0x00


	//----- nvinfo : EIATTR_KPARAM_INFO
	.align		4
.L_105:
        /*00e8*/ 	.byte	0x04, 0x17
        /*00ea*/ 	.short	(.L_107 - .L_106)
.L_106:
        /*00ec*/ 	.word	0x00000000
        /*00f0*/ 	.short	0x0003
        /*00f2*/ 	.short	0x000c
        /*00f4*/ 	.byte	0x00, 0xf0, 0x11, 0x00


	//----- nvinfo : EIATTR_KPARAM_INFO
	.align		4
.L_107:
        /*00f8*/ 	.byte	0x04, 0x17
        /*00fa*/ 	.short	(.L_109 - .L_108)
.L_108:
        /*00fc*/ 	.word	0x00000000
        /*0100*/ 	.short	0x0002
        /*0102*/ 	.short	0x0008
        /*0104*/ 	.byte	0x00, 0xf0, 0x11, 0x00


	//----- nvinfo : EIATTR_KPARAM_INFO
	.align		4
.L_109:
        /*0108*/ 	.byte	0x04, 0x17
        /*010a*/ 	.short	(.L_111 - .L_110)
.L_110:
        /*010c*/ 	.word	0x00000000
        /*0110*/ 	.short	0x0001
        /*0112*/ 	.short	0x0004
        /*0114*/ 	.byte	0x00, 0xf0, 0x11, 0x00


	//----- nvinfo : EIATTR_KPARAM_INFO
	.align		4
.L_111:
        /*0118*/ 	.byte	0x04, 0x17
        /*011a*/ 	.short	(.L_113 - .L_112)
.L_112:
        /*011c*/ 	.word	0x00000000
        /*0120*/ 	.short	0x0000
        /*0122*/ 	.short	0x0000
        /*0124*/ 	.byte	0x00, 0xf0, 0x11, 0x00


	//----- nvinfo : EIATTR_SPARSE_MMA_MASK
	.align		4
.L_113:
        /*0128*/ 	.byte	0x03, 0x50
        /*012a*/ 	.short	0x0000


	//----- nvinfo : EIATTR_MAXREG_COUNT
	.align		4
        /*012c*/ 	.byte	0x03, 0x1b
        /*012e*/ 	.short	0x00ff


	//----- nvinfo : EIATTR_MERCURY_ISA_VERSION
	.align		4
        /*0130*/ 	.byte	0x03, 0x5f
        /*0132*/ 	.short	0x0101


	//----- nvinfo : EIATTR_VRC_CTA_INIT_COUNT
	.align		4
        /*0134*/ 	.byte	0x02, 0x4a
	.zero		1
	.zero		1


	//----- nvinfo : EIATTR_EXIT_INSTR_OFFSETS
	.align		4
        /*0138*/ 	.byte	0x04, 0x1c
        /*013a*/ 	.short	(.L_115 - .L_114)


	//   ....[0]....
.L_114:
        /*013c*/ 	.word	0x00000030


	//   ....[1]....
        /*0140*/ 	.word	0x000017f0


	//   ....[2]....
        /*0144*/ 	.word	0x00001810


	//   ....[3]....
        /*0148*/ 	.word	0x00002140


	//   ....[4]....
        /*014c*/ 	.word	0x00002190


	//----- nvinfo : EIATTR_CRS_STACK_SIZE
	.align		4
.L_115:
        /*0150*/ 	.byte	0x04, 0x1e
        /*0152*/ 	.short	(.L_117 - .L_116)
.L_116:
        /*0154*/ 	.word	0x00000000


	//----- nvinfo : EIATTR_CBANK_PARAM_SIZE
	.align		4
.L_117:
        /*0158*/ 	.byte	0x03, 0x19
        /*015a*/ 	.short	0x0054


	//----- nvinfo : EIATTR_PARAM_CBANK
	.align		4
        /*015c*/ 	.byte	0x04, 0x0a
        /*015e*/ 	.short	(.L_119 - .L_118)
	.align		4
.L_118:
        /*0160*/ 	.word	index@(.nv.constant0._Z17mute_directwave3diiifffffiiiiiiPfS_S_i)
        /*0164*/ 	.short	0x0380
        /*0166*/ 	.short	0x0054


	//----- nvinfo : EIATTR_SW_WAR
	.align		4
.L_119:
        /*0168*/ 	.byte	0x04, 0x36
        /*016a*/ 	.short	(.L_121 - .L_120)
.L_120:
        /*016c*/ 	.word	0x00000008
.L_121:


//--------------------- .nv.info._Z13shot_record3diiiiiiiiiPfS_ --------------------------
	.section	.nv.info._Z13shot_record3diiiiiiiiiPfS_,"",@"SHT_CUDA_INFO"
	.sectionflags	@""
	.align	4


	//----- nvinfo : EIATTR_CUDA_API_VERSION
	.align		4
        /*0000*/ 	.byte	0x04, 0x37
        /*0002*/ 	.short	(.L_123 - .L_122)
.L_122:
        /*0004*/ 	.word	0x00000082


	//----- nvinfo : EIATTR_KPARAM_INFO
	.align		4
.L_123:
        /*0008*/ 	.byte	0x04, 0x17
        /*000a*/ 	.short	(.L_125 - .L_124)
.L_124:
        /*000c*/ 	.word	0x00000000
        /*0010*/ 	.short	0x000a
        /*0012*/ 	.short	0x0030
        /*0014*/ 	.byte	0x00, 0xf5, 0x21, 0x00


	//----- nvinfo : EIATTR_KPARAM_INFO
	.align		4
.L_125:
        /*0018*/ 	.byte	0x04, 0x17
        /*001a*/ 	.short	(.L_127 - .L_126)
.L_126:
        /*001c*/ 	.word	0x00000000
        /*0020*/ 	.short	0x0009
        /*0022*/ 	.short	0x0028
        /*0024*/ 	.byte	0x00, 0xf5, 0x21, 0x00


	//----- nvinfo : EIATTR_KPARAM_INFO
	.align		4
.L_127:
        /*0028*/ 	.byte	0x04, 0x17
        /*002a*/ 	.short	(.L_129 - .L_128)
.L_128:
        /*002c*/ 	.word	0x00000000
        /*0030*/ 	.short	0x0008
        /*0032*/ 	.short	0x0020
        /*0034*/ 	.byte	0x00, 0xf0, 0x11, 0x00


	//----- nvinfo : EIATTR_KPARAM_INFO
	.align		4
.L_129:
        /*0038*/ 	.byte	0x04, 0x17
        /*003a*/ 	.short	(.L_131 - .L_130)
.L_130:
        /*003c*/ 	.word	0x00000000
        /*0040*/ 	.short	0x0007
        /*0042*/ 	.short	0x001c
        /*0044*/ 	.byte	0x00, 0xf0, 0x11, 0x00


	//----- nvinfo : EIATTR_KPARAM_INFO
	.align		4
.L_131:
        /*0048*/ 	.byte	0x04, 0x17
        /*004a*/ 	.short	(.L_133 - .L_132)
.L_132:
        /*004c*/ 	.word	0x00000000
        /*0050*/ 	.short	0x0006
        /*0052*/ 	.short	0x0018
        /*0054*/ 	.byte	0x00, 0xf0, 0x11, 0x00


	//----- nvinfo : EIATTR_KPARAM_INFO
	.align		4
.L_133:
        /*0058*/ 	.byte	0x04, 0x17
        /*005a*/ 	.short	(.L_135 - .L_134)
.L_134:
        /*005c*/ 	.word	0x00000000
        /*0060*/ 	.short	0x0005
        /*0062*/ 	.short	0x0014
        /*0064*/ 	.byte	0x00, 0xf0, 0x11, 0x00


	//----- nvinfo : EIATTR_KPARAM_INFO
	.align		4
.L_135:
        /*0068*/ 	.byte	0x04, 0x17
        /*006a*/ 	.short	(.L_137 - .L_136)
.L_136:
        /*006c*/ 	.word	0x00000000
        /*0070*/ 	.short	0x0004
        /*0072*/ 	.short	0x0010
        /*0074*/ 	.byte	0x00, 0xf0, 0x11, 0x00


	//----- nvinfo : EIATTR_KPARAM_INFO
	.align		4
.L_137:
        /*0078*/ 	.byte	0x04, 0x17
        /*007a*/ 	.short	(.L_139 - .L_138)
.L_138:
        /*007c*/ 	.word	0x00000000
        /*0080*/ 	.short	0x0003
        /*0082*/ 	.short	0x000c
        /*0084*/ 	.byte	0x00, 0xf0, 0x11, 0x00


	//----- nvinfo : EIATTR_KPARAM_INFO
	.align		4
.L_139:
        /*0088*/ 	.byte	0x04, 0x17
        /*008a*/ 	.short	(.L_141 - .L_140)
.L_140:
        /*008c*/ 	.word	0x00000000
        /*0090*/ 	.short	0x0002
        /*0092*/ 	.short	0x0008
        /*0094*/ 	.byte	0x00, 0xf0, 0x11, 0x00


	//----- nvinfo : EIATTR_KPARAM_INFO
	.align		4
.L_141:
        /*0098*/ 	.byte	0x04, 0x17
        /*009a*/ 	.short	(.L_143 - .L_142)
.L_142:
        /*009c*/ 	.word	0x00000000
        /*00a0*/ 	.short	0x0001
        /*00a2*/ 	.short	0x0004
        /*00a4*/ 	.byte	0x00, 0xf0, 0x11, 0x00


	//----- nvinfo : EIATTR_KPARAM_INFO
	.align		4
.L_143:
        /*00a8*/ 	.byte	0x04, 0x17
        /*00aa*/ 	.short	(.L_145 - .L_144)
.L_144:
        /*00ac*/ 	.word	0x00000000
        /*00b0*/ 	.short	0x0000
        /*00b2*/ 	.short	0x0000
        /*00b4*/ 	.byte	0x00, 0xf0, 0x11, 0x00


	//----- nvinfo : EIATTR_SPARSE_MMA_MASK
	.align		4
.L_145:
        /*00b8*/ 	.byte	0x03, 0x50
        /*00ba*/ 	.short	0x0000


	//----- nvinfo : EIATTR_MAXREG_COUNT
	.align		4
        /*00bc*/ 	.byte	0x03, 0x1b
        /*00be*/ 	.short	0x00ff


	//----- nvinfo : EIATTR_MERCURY_ISA_VERSION
	.align		4
        /*00c0*/ 	.byte	0x03, 0x5f
        /*00c2*/ 	.short	0x0101


	//----- nvinfo : EIATTR_VRC_CTA_INIT_COUNT
	.align		4
        /*00c4*/ 	.byte	0x02, 0x4a
	.zero		1
	.zero		1


	//----- nvinfo : EIATTR_EXIT_INSTR_OFFSETS
	.align		4
        /*00c8*/ 	.byte	0x04, 0x1c
        /*00ca*/ 	.short	(.L_147 - .L_146)


	//   ....[0]....
.L_146:
        /*00cc*/ 	.word	0x00000090


	//   ....[1]....
        /*00d0*/ 	.word	0x00000340


	//----- nvinfo : EIATTR_CBANK_PARAM_SIZE
	.align		4
.L_147:
        /*00d4*/ 	.byte	0x03, 0x19
        /*00d6*/ 	.short	0x0038


	//----- nvinfo : EIATTR_PARAM_CBANK
	.align		4
        /*00d8*/ 	.byte	0x04, 0x0a
        /*00da*/ 	.short	(.L_149 - .L_148)
	.align		4
.L_148:
        /*00dc*/ 	.word	index@(.nv.constant0._Z13shot_record3diiiiiiiiiPfS_)
        /*00e0*/ 	.short	0x0380
        /*00e2*/ 	.short	0x0038


	//----- nvinfo : EIATTR_SW_WAR
	.align		4
.L_149:
        /*00e4*/ 	.byte	0x04, 0x36
        /*00e6*/ 	.short	(.L_151 - .L_150)
.L_150:
        /*00e8*/ 	.word	0x00000008
.L_151:


//--------------------- .nv.info._Z15initial_coffe3dfiPfS_S_S_i --------------------------
	.section	.nv.info._Z15initial_coffe3dfiPfS_S_S_i,"",@"SHT_CUDA_INFO"
	.sectionflags	@""
	.align	4


	//----- nvinfo : EIATTR_CUDA_API_VERSION
	.align		4
        /*0000*/ 	.byte	0x04, 0x37
        /*0002*/ 	.short	(.L_153 - .L_152)
.L_152:
        /*0004*/ 	.word	0x00000082


	//----- nvinfo : EIATTR_KPARAM_INFO
	.align		4
.L_153:
        /*0008*/ 	.byte	0x04, 0x17
        /*000a*/ 	.short	(.L_155 - .L_154)
.L_154:
        /*000c*/ 	.word	0x00000000
        /*0010*/ 	.short	0x0006
        /*0012*/ 	.short	0x0028
        /*0014*/ 	.byte	0x00, 0xf0, 0x11, 0x00


	//----- nvinfo : EIATTR_KPARAM_INFO
	.align		4
.L_155:
        /*0018*/ 	.byte	0x04, 0x17
        /*001a*/ 	.short	(.L_157 - .L_156)
.L_156:
        /*001c*/ 	.word	0x00000000
        /*0020*/ 	.short	0x0005
        /*0022*/ 	.short	0x0020
        /*0024*/ 	.byte	0x00, 0xf5, 0x21, 0x00


	//----- nvinfo : EIATTR_KPARAM_INFO
	.align		4
.L_157:
        /*0028*/ 	.byte	0x04, 0x17
        /*002a*/ 	.short	(.L_159 - .L_158)
.L_158:
        /*002c*/ 	.word	0x00000000
        /*0030*/ 	.short	0x0004
        /*0032*/ 	.short	0x0018
        /*0034*/ 	.byte	0x00, 0xf5, 0x21, 0x00


	//----- nvinfo : EIATTR_KPARAM_INFO
	.align		4
.L_159:
        /*0038*/ 	.byte	0x04, 0x17
        /*003a*/ 	.short	(.L_161 - .L_160)
.L_160:
        /*003c*/ 	.word	0x00000000
        /*0040*/ 	.short	0x0003
        /*0042*/ 	.short	0x0010
        /*0044*/ 	.byte	0x00, 0xf5, 0x21, 0x00


	//----- nvinfo : EIATTR_KPARAM_INFO
	.align		4
.L_161:
        /*0048*/ 	.byte	0x04, 0x17
        /*004a*/ 	.short	(.L_163 - .L_162)
.L_162:
        /*004c*/ 	.word	0x00000000
        /*0050*/ 	.short	0x0002
        /*0052*/ 	.short	0x0008
        /*0054*/ 	.byte	0x00, 0xf5, 0x21, 0x00


	//----- nvinfo : EIATTR_KPARAM_INFO
	.align		4
.L_163:
        /*0058*/ 	.byte	0x04, 0x17
        /*005a*/ 	.short	(.L_165 - .L_164)
.L_164:
        /*005c*/ 	.word	0x00000000
        /*0060*/ 	.short	0x0001
        /*0062*/ 	.short	0x0004
        /*0064*/ 	.byte	0x00, 0xf0, 0x11, 0x00


	//----- nvinfo : EIATTR_KPARAM_INFO
	.align		4
.L_165:
        /*0068*/ 	.byte	0x04, 0x17
        /*006a*/ 	.short	(.L_167 - .L_166)
.L_166:
        /*006c*/ 	.word	0x00000000
        /*0070*/ 	.short	0x0000
        /*0072*/ 	.short	0x0000
        /*0074*/ 	.byte	0x00, 0xf0, 0x11, 0x00


	//----- nvinfo : EIATTR_SPARSE_MMA_MASK
	.align		4
.L_167:
        /*0078*/ 	.byte	0x03, 0x50
        /*007a*/ 	.short	0x0000


	//----- nvinfo : EIATTR_MAXREG_COUNT
	.align		4
        /*007c*/ 	.byte	0x03, 0x1b
        /*007e*/ 	.short	0x00ff


	//----- nvinfo : EIATTR_MERCURY_ISA_VERSION
	.align		4
        /*0080*/ 	.byte	0x03, 0x5f
        /*0082*/ 	.short	0x0101


	//----- nvinfo : EIATTR_VRC_CTA_INIT_COUNT
	.align		4
        /*0084*/ 	.byte	0x02, 0x4a
	.zero		1
	.zero		1


	//----- nvinfo : EIATTR_EXIT_INSTR_OFFSETS
	.align		4
        /*0088*/ 	.byte	0x04, 0x1c
        /*008a*/ 	.short	(.L_169 - .L_168)


	//   ....[0]....
.L_168:
        /*008c*/ 	.word	0x00000090


	//   ....[1]....
        /*0090*/ 	.word	0x00000c50


	//   ....[2]....
        /*0094*/ 	.word	0x00000d60


	//   ....[3]....
        /*0098*/ 	.word	0x00001900


	//----- nvinfo : EIATTR_CRS_STACK_SIZE
	.align		4
.L_169:
        /*009c*/ 	.byte	0x04, 0x1e
        /*009e*/ 	.short	(.L_171 - .L_170)
.L_170:
        /*00a0*/ 	.word	0x00000000


	//----- nvinfo : EIATTR_CBANK_PARAM_SIZE
	.align		4
.L_171:
        /*00a4*/ 	.byte	0x03, 0x19
        /*00a6*/ 	.short	0x002c


	//----- nvinfo : EIATTR_PARAM_CBANK
	.align		4
        /*00a8*/ 	.byte	0x04, 0x0a
        /*00aa*/ 	.short	(.L_173 - .L_172)
	.align		4
.L_172:
        /*00ac*/ 	.word	index@(.nv.constant0._Z15initial_coffe3dfiPfS_S_S_i)
        /*00b0*/ 	.short	0x0380
        /*00b2*/ 	.short	0x002c


	//----- nvinfo : EIATTR_SW_WAR
	.align		4
.L_173:
        /*00b4*/ 	.byte	0x04, 0x36
        /*00b6*/ 	.short	(.L_175 - .L_174)
.L_174:
        /*00b8*/ 	.word	0x00000008
.L_175:


//--------------------- .nv.info._Z8get_d03dfffiiiiPf --------------------------
	.section	.nv.info._Z8get_d03dfffiiiiPf,"",@"SHT_CUDA_INFO"
	.sectionflags	@""
	.align	4


	//----- nvinfo : EIATTR_CUDA_API_VERSION
	.align		4
        /*0000*/ 	.byte	0x04, 0x37
        /*0002*/ 	.short	(.L_177 - .L_176)
.L_176:
        /*0004*/ 	.word	0x00000082


	//----- nvinfo : EIATTR_KPARAM_INFO
	.align		4
.L_177:
        /*0008*/ 	.byte	0x04, 0x17
        /*000a*/ 	.short	(.L_179 - .L_178)
.L_178:
        /*000c*/ 	.word	0x00000000
        /*0010*/ 	.short	0x0007
        /*0012*/ 	.short	0x0020
        /*0014*/ 	.byte	0x00, 0xf5, 0x21, 0x00


	//----- nvinfo : EIATTR_KPARAM_INFO
	.align		4
.L_179:
        /*0018*/ 	.byte	0x04, 0x17
        /*001a*/ 	.short	(.L_181 - .L_180)
.L_180:
        /*001c*/ 	.word	0x00000000
        /*0020*/ 	.short	0x0006
        /*0022*/ 	.short	0x0018
        /*0024*/ 	.byte	0x00, 0xf0, 0x11, 0x00


	//----- nvinfo : EIATTR_KPARAM_INFO
	.align		4
.L_181:
        /*0028*/ 	.byte	0x04, 0x17
        /*002a*/ 	.short	(.L_183 - .L_182)
.L_182:
        /*002c*/ 	.word	0x00000000
        /*0030*/ 	.short	0x0005
        /*0032*/ 	.short	0x0014
        /*0034*/ 	.byte	0x00, 0xf0, 0x11, 0x00


	//----- nvinfo : EIATTR_KPARAM_INFO
	.align		4
.L_183:
        /*0038*/ 	.byte	0x04, 0x17
        /*003a*/ 	.short	(.L_185 - .L_184)
.L_184:
        /*003c*/ 	.word	0x00000000
        /*0040*/ 	.short	0x0004
        /*0042*/ 	.short	0x0010
        /*0044*/ 	.byte	0x00, 0xf0, 0x11, 0x00


	//----- nvinfo : EIATTR_KPARAM_INFO
	.align		4
.L_185:
        /*0048*/ 	.byte	0x04, 0x17
        /*004a*/ 	.short	(.L_187 - .L_186)
.L_186:
        /*004c*/ 	.word	0x00000000
        /*0050*/ 	.short	0x0003
        /*0052*/ 	.short	0x000c
        /*0054*/ 	.byte	0x00, 0xf0, 0x11, 0x00


	//----- nvinfo : EIATTR_KPARAM_INFO
	.align		4
.L_187:
        /*0058*/ 	.byte	0x04, 0x17
        /*005a*/ 	.short	(.L_189 - .L_188)
.L_188:
        /*005c*/ 	.word	0x00000000
        /*0060*/ 	.short	0x0002
        /*0062*/ 	.short	0x0008
        /*0064*/ 	.byte	0x00, 0xf0, 0x11, 0x00


	//----- nvinfo : EIATTR_KPARAM_INFO
	.align		4
.L_189:
        /*0068*/ 	.byte	0x04, 0x17
        /*006a*/ 	.short	(.L_191 - .L_190)
.L_190:
        /*006c*/ 	.word	0x00000000
        /*0070*/ 	.short	0x0001
        /*0072*/ 	.short	0x0004
        /*0074*/ 	.byte	0x00, 0xf0, 0x11, 0x00


	//----- nvinfo : EIATTR_KPARAM_INFO
	.align		4
.L_191:
        /*0078*/ 	.byte	0x04, 0x17
        /*007a*/ 	.short	(.L_193 - .L_192)
.L_192:
        /*007c*/ 	.word	0x00000000
        /*0080*/ 	.short	0x0000
        /*0082*/ 	.short	0x0000
        /*0084*/ 	.byte	0x00, 0xf0, 0x11, 0x00


	//----- nvinfo : EIATTR_SPARSE_MMA_MASK
	.align		4
.L_193:
        /*0088*/ 	.byte	0x03, 0x50
        /*008a*/ 	.short	0x0000


	//----- nvinfo : EIATTR_MAXREG_COUNT
	.align		4
        /*008c*/ 	.byte	0x03, 0x1b
        /*008e*/ 	.short	0x00ff


	//----- nvinfo : EIATTR_MERCURY_ISA_VERSION
	.align		4
        /*0090*/ 	.byte	0x03, 0x5f
        /*0092*/ 	.short	0x0101


	//----- nvinfo : EIATTR_VRC_CTA_INIT_COUNT
	.align		4
        /*0094*/ 	.byte	0x02, 0x4a
	.zero		1
	.zero		1


	//----- nvinfo : EIATTR_EXIT_INSTR_OFFSETS
	.align		4
        /*0098*/ 	.byte	0x04, 0x1c
        /*009a*/ 	.short	(.L_195 - .L_194)


	//   ....[0]....
.L_194:
        /*009c*/ 	.word	0x000007a0


	//----- nvinfo : EIATTR_CRS_STACK_SIZE
	.align		4
.L_195:
        /*00a0*/ 	.byte	0x04, 0x1e
        /*00a2*/ 	.short	(.L_197 - .L_196)
.L_196:
        /*00a4*/ 	.word	0x00000000


	//----- nvinfo : EIATTR_CBANK_PARAM_SIZE
	.align		4
.L_197:
        /*00a8*/ 	.byte	0x03, 0x19
        /*00aa*/ 	.short	0x0028


	//----- nvinfo : EIATTR_PARAM_CBANK
	.align		4
        /*00ac*/ 	.byte	0x04, 0x0a
        /*00ae*/ 	.short	(.L_199 - .L_198)
	.align		4
.L_198:
        /*00b0*/ 	.word	index@(.nv.constant0._Z8get_d03dfffiiiiPf)
        /*00b4*/ 	.short	0x0380
        /*00b6*/ 	.short	0x0028


	//----- nvinfo : EIATTR_SW_WAR
	.align		4
.L_199:
        /*00b8*/ 	.byte	0x04, 0x36
        /*00ba*/ 	.short	(.L_201 - .L_200)
.L_200:
        /*00bc*/ 	.word	0x00000008
.L_201:


//--------------------- .nv.info._Z15update_stress3diiiiiiffffPfS_S_S_S_S_iS_S_S_S_S_S_S_S_S_S_S_S_S_S_S_S_S_S_S_S_iiiiiiii --------------------------
	.section	.nv.info._Z15update_stress3diiiiiiffffPfS_S_S_S_S_iS_S_S_S_S_S_S_S_S_S_S_S_S_S_S_S_S_S_S_S_iiiiiiii,"",@"SHT_CUDA_INFO"
	.sectionflags	@""
	.align	4


	//----- nvinfo : EIATTR_CUDA_API_VERSION
	.align		4
        /*0000*/ 	.byte	0x04, 0x37
        /*0002*/ 	.short	(.L_203 - .L_202)
.L_202:
        /*0004*/ 	.word	0x00000082


	//----- nvinfo : EIATTR_KPARAM_INFO
	.align		4
.L_203:
        /*0008*/ 	.byte	0x04, 0x17
        /*000a*/ 	.short	(.L_205 - .L_204)
.L_204:
        /*000c*/ 	.word	0x00000000
        /*0010*/ 	.short	0x002c
        /*0012*/ 	.short	0x011c
        /*0014*/ 	.byte	0x00, 0xf0, 0x11, 0x00


	//----- nvinfo : EIATTR_KPARAM_INFO
	.align		4
.L_205:
        /*0018*/ 	.byte	0x04, 0x17
        /*001a*/ 	.short	(.L_207 - .L_206)
.L_206:
        /*001c*/ 	.word	0x00000000
        /*0020*/ 	.short	0x002b
        /*0022*/ 	.short	0x0118
        /*0024*/ 	.byte	0x00, 0xf0, 0x11, 0x00


	//----- nvinfo : EIATTR_KPARAM_INFO
	.align		4
.L_207:
        /*0028*/ 	.byte	0x04, 0x17
        /*002a*/ 	.short	(.L_209 - .L_208)
.L_208:
        /*002c*/ 	.word	0x00000000
        /*0030*/ 	.short	0x002a
        /*0032*/ 	.short	0x0114
        /*0034*/ 	.byte	0x00, 0xf0, 0x11, 0x00


	//----- nvinfo : EIATTR_KPARAM_INFO
	.align		4
.L_209:
        /*0038*/ 	.byte	0x04, 0x17
        /*003a*/ 	.short	(.L_211 - .L_210)
.L_210:
        /*003c*/ 	.word	0x00000000
        /*0040*/ 	.short	0x0029
        /*0042*/ 	.short	0x0110
        /*0044*/ 	.byte	0x00, 0xf0, 0x11, 0x00


	//----- nvinfo : EIATTR_KPARAM_INFO
	.align		4
.L_211:
        /*0048*/ 	.byte	0x04, 0x17
        /*004a*/ 	.short	(.L_213 - .L_212)
.L_212:
        /*004c*/ 	.word	0x00000000
        /*0050*/ 	.short	0x0028
        /*0052*/ 	.short	0x010c
        /*0054*/ 	.byte	0x00, 0xf0, 0x11, 0x00


	//----- nvinfo : EIATTR_KPARAM_INFO
	.align		4
.L_213:
        /*0058*/ 	.byte	0x04, 0x17
        /*005a*/ 	.short	(.L_215 - .L_214)
.L_214:
        /*005c*/ 	.word	0x00000000
        /*0060*/ 	.short	0x0027
        /*0062*/ 	.short	0x0108
        /*0064*/ 	.byte	0x00, 0xf0, 0x11, 0x00


	//----- nvinfo : EIATTR_KPARAM_INFO
	.align		4
.L_215:
        /*0068*/ 	.byte	0x04, 0x17
        /*006a*/ 	.short	(.L_217 - .L_216)
.L_216:
        /*006c*/ 	.word	0x00000000
        /*0070*/ 	.short	0x0026
        /*0072*/ 	.short	0x0104
        /*0074*/ 	.byte	0x00, 0xf0, 0x11, 0x00


	//----- nvinfo : EIATTR_KPARAM_INFO
	.align		4
.L_217:
        /*0078*/ 	.byte	0x04, 0x17
        /*007a*/ 	.short	(.L_219 - .L_218)
.L_218:
        /*007c*/ 	.word	0x00000000
        /*0080*/ 	.short	0x0025
        /*0082*/ 	.short	0x0100
        /*0084*/ 	.byte	0x00, 0xf0, 0x11, 0x00


	//----- nvinfo : EIATTR_KPARAM_INFO
	.align		4
.L_219:
        /*0088*/ 	.byte	0x04, 0x17
        /*008a*/ 	.short	(.L_221 - .L_220)
.L_220:
        /*008c*/ 	.word	0x00000000
        /*0090*/ 	.short	0x0024
        /*0092*/ 	.short	0x00f8
        /*0094*/ 	.byte	0x00, 0xf5, 0x21, 0x00


	//----- nvinfo : EIATTR_KPARAM_INFO
	.align		4
.L_221:
        /*0098*/ 	.byte	0x04, 0x17
        /*009a*/ 	.short	(.L_223 - .L_222)
.L_222:
        /*009c*/ 	.word	0x00000000
        /*00a0*/ 	.short	0x0023
        /*00a2*/ 	.short	0x00f0
        /*00a4*/ 	.byte	0x00, 0xf5, 0x21, 0x00


	//----- nvinfo : EIATTR_KPARAM_INFO
	.align		4
.L_223:
        /*00a8*/ 	.byte	0x04, 0x17
        /*00aa*/ 	.short	(.L_225 - .L_224)
.L_224:
        /*00ac*/ 	.word	0x00000000
        /*00b0*/ 	.short	0x0022
        /*00b2*/ 	.short	0x00e8
        /*00b4*/ 	.byte	0x00, 0xf5, 0x21, 0x00


	//----- nvinfo : EIATTR_KPARAM_INFO
	.align		4
.L_225:
        /*00b8*/ 	.byte	0x04, 0x17
        /*00ba*/ 	.short	(.L_227 - .L_226)
.L_226:
        /*00bc*/ 	.word	0x00000000
        /*00c0*/ 	.short	0x0021
        /*00c2*/ 	.short	0x00e0
        /*00c4*/ 	.byte	0x00, 0xf5, 0x21, 0x00


	//----- nvinfo : EIATTR_KPARAM_INFO
	.align		4
.L_227:
        /*00c8*/ 	.byte	0x04, 0x17
        /*00ca*/ 	.short	(.L_229 - .L_228)
.L_228:
        /*00cc*/ 	.word	0x00000000
        /*00d0*/ 	.short	0x0020
        /*00d2*/ 	.short	0x00d8
        /*00d4*/ 	.byte	0x00, 0xf5, 0x21, 0x00


	//----- nvinfo : EIATTR_KPARAM_INFO
	.align		4
.L_229:
        /*00d8*/ 	.byte	0x04, 0x17
        /*00da*/ 	.short	(.L_231 - .L_230)
.L_230:
        /*00dc*/ 	.word	0x00000000
        /*00e0*/ 	.short	0x001f
        /*00e2*/ 	.short	0x00d0
        /*00e4*/ 	.byte	0x00, 0xf5, 0x21, 0x00


	//----- nvinfo : EIATTR_KPARAM_INFO
	.align		4
.L_231:
        /*00e8*/ 	.byte	0x04, 0x17
        /*00ea*/ 	.short	(.L_233 - .L_232)
.L_232:
        /*00ec*/ 	.word	0x00000000
        /*00f0*/ 	.short	0x001e
        /*00f2*/ 	.short	0x00c8
        /*00f4*/ 	.byte	0x00, 0xf5, 0x21, 0x00


	//----- nvinfo : EIATTR_KPARAM_INFO
	.align		4
.L_233:
        /*00f8*/ 	.byte	0x04, 0x17
        /*00fa*/ 	.short	(.L_235 - .L_234)
.L_234:
        /*00fc*/ 	.word	0x00000000
        /*0100*/ 	.short	0x001d
        /*0102*/ 	.short	0x00c0
        /*0104*/ 	.byte	0x00, 0xf5, 0x21, 0x00


	//----- nvinfo : EIATTR_KPARAM_INFO
	.align		4
.L_235:
        /*0108*/ 	.byte	0x04, 0x17
        /*010a*/ 	.short	(.L_237 - .L_236)
.L_236:
        /*010c*/ 	.word	0x00000000
        /*0110*/ 	.short	0x001c
        /*0112*/ 	.short	0x00b8
        /*0114*/ 	.byte	0x00, 0xf5, 0x21, 0x00


	//----- nvinfo : EIATTR_KPARAM_INFO
	.align		4
.L_237:
        /*0118*/ 	.byte	0x04, 0x17
        /*011a*/ 	.short	(.L_239 - .L_238)
.L_238:
        /*011c*/ 	.word	0x00000000
        /*0120*/ 	.short	0x001b
        /*0122*/ 	.short	0x00b0
        /*0124*/ 	.byte	0x00, 0xf5, 0x21, 0x00


	//----- nvinfo : EIATTR_KPARAM_INFO
	.align		4
.L_239:
        /*0128*/ 	.byte	0x04, 0x17
        /*012a*/ 	.short	(.L_241 - .L_240)
.L_240:
        /*012c*/ 	.word	0x00000000
        /*0130*/ 	.short	0x001a
        /*0132*/ 	.short	0x00a8
        /*0134*/ 	.byte	0x00, 0xf5, 0x21, 0x00


	//----- nvinfo : EIATTR_KPARAM_INFO
	.align		4
.L_241:
        /*0138*/ 	.byte	0x04, 0x17
        /*013a*/ 	.short	(.L_243 - .L_242)
.L_242:
        /*013c*/ 	.word	0x00000000
        /*0140*/ 	.short	0x0019
        /*0142*/ 	.short	0x00a0
        /*0144*/ 	.byte	0x00, 0xf5, 0x21, 0x00


	//----- nvinfo : EIATTR_KPARAM_INFO
	.align		4
.L_243:
        /*0148*/ 	.byte	0x04, 0x17
        /*014a*/ 	.short	(.L_245 - .L_244)
.L_244:
        /*014c*/ 	.word	0x00000000
        /*0150*/ 	.short	0x0018
        /*0152*/ 	.short	0x0098
        /*0154*/ 	.byte	0x00, 0xf5, 0x21, 0x00


	//----- nvinfo : EIATTR_KPARAM_INFO
	.align		4
.L_245:
        /*0158*/ 	.byte	0x04, 0x17
        /*015a*/ 	.short	(.L_247 - .L_246)
.L_246:
        /*015c*/ 	.word	0x00000000
        /*0160*/ 	.short	0x0017
        /*0162*/ 	.short	0x0090
        /*0164*/ 	.byte	0x00, 0xf5, 0x21, 0x00


	//----- nvinfo : EIATTR_KPARAM_INFO
	.align		4
.L_247:
        /*0168*/ 	.byte	0x04, 0x17
        /*016a*/ 	.short	(.L_249 - .L_248)
.L_248:
        /*016c*/ 	.word	0x00000000
        /*0170*/ 	.short	0x0016
        /*0172*/ 	.short	0x0088
        /*0174*/ 	.byte	0x00, 0xf5, 0x21, 0x00


	//----- nvinfo : EIATTR_KPARAM_INFO
	.align		4
.L_249:
        /*0178*/ 	.byte	0x04, 0x17
        /*017a*/ 	.short	(.L_251 - .L_250)
.L_250:
        /*017c*/ 	.word	0x00000000
        /*0180*/ 	.short	0x0015
        /*0182*/ 	.short	0x0080
        /*0184*/ 	.byte	0x00, 0xf5, 0x21, 0x00


	//----- nvinfo : EIATTR_KPARAM_INFO
	.align		4
.L_251:
        /*0188*/ 	.byte	0x04, 0x17
        /*018a*/ 	.short	(.L_253 - .L_252)
.L_252:
        /*018c*/ 	.word	0x00000000
        /*0190*/ 	.short	0x0014
        /*0192*/ 	.short	0x0078
        /*0194*/ 	.byte	0x00, 0xf5, 0x21, 0x00


	//----- nvinfo : EIATTR_KPARAM_INFO
	.align		4
.L_253:
        /*0198*/ 	.byte	0x04, 0x17
        /*019a*/ 	.short	(.L_255 - .L_254)
.L_254:
        /*019c*/ 	.word	0x00000000
        /*01a0*/ 	.short	0x0013
        /*01a2*/ 	.short	0x0070
        /*01a4*/ 	.byte	0x00, 0xf5, 0x21, 0x00


	//----- nvinfo : EIATTR_KPARAM_INFO
	.align		4
.L_255:
        /*01a8*/ 	.byte	0x04, 0x17
        /*01aa*/ 	.short	(.L_257 - .L_256)
.L_256:
        /*01ac*/ 	.word	0x00000000
        /*01b0*/ 	.short	0x0012
        /*01b2*/ 	.short	0x0068
        /*01b4*/ 	.byte	0x00, 0xf5, 0x21, 0x00


	//----- nvinfo : EIATTR_KPARAM_INFO
	.align		4
.L_257:
        /*01b8*/ 	.byte	0x04, 0x17
        /*01ba*/ 	.short	(.L_259 - .L_258)
.L_258:
        /*01bc*/ 	.word	0x00000000
        /*01c0*/ 	.short	0x0011
        /*01c2*/ 	.short	0x0060
        /*01c4*/ 	.byte	0x00, 0xf5, 0x21, 0x00


	//----- nvinfo : EIATTR_KPARAM_INFO
	.align		4
.L_259:
        /*01c8*/ 	.byte	0x04, 0x17
        /*01ca*/ 	.short	(.L_261 - .L_260)
.L_260:
        /*01cc*/ 	.word	0x00000000
        /*01d0*/ 	.short	0x0010
        /*01d2*/ 	.short	0x0058
        /*01d4*/ 	.byte	0x00, 0xf0, 0x11, 0x00


	//----- nvinfo : EIATTR_KPARAM_INFO
	.align		4
.L_261:
        /*01d8*/ 	.byte	0x04, 0x17
        /*01da*/ 	.short	(.L_263 - .L_262)
.L_262:
        /*01dc*/ 	.word	0x00000000
        /*01e0*/ 	.short	0x000f
        /*01e2*/ 	.short	0x0050
        /*01e4*/ 	.byte	0x00, 0xf5, 0x21, 0x00


	//----- nvinfo : EIATTR_KPARAM_INFO
	.align		4
.L_263:
        /*01e8*/ 	.byte	0x04, 0x17
        /*01ea*/ 	.short	(.L_265 - .L_264)
.L_264:
        /*01ec*/ 	.word	0x00000000
        /*01f0*/ 	.short	0x000e
        /*01f2*/ 	.short	0x0048
        /*01f4*/ 	.byte	0x00, 0xf5, 0x21, 0x00


	//----- nvinfo : EIATTR_KPARAM_INFO
	.align		4
.L_265:
        /*01f8*/ 	.byte	0x04, 0x17
        /*01fa*/ 	.short	(.L_267 - .L_266)
.L_266:
        /*01fc*/ 	.word	0x00000000
        /*0200*/ 	.short	0x000d
        /*0202*/ 	.short	0x0040
        /*0204*/ 	.byte	0x00, 0xf5, 0x21, 0x00


	//----- nvinfo : EIATTR_KPARAM_INFO
	.align		4
.L_267:
        /*0208*/ 	.byte	0x04, 0x17
        /*020a*/ 	.short	(.L_269 - .L_268)
.L_268:
        /*020c*/ 	.word	0x00000000
        /*0210*/ 	.short	0x000c
        /*0212*/ 	.short	0x0038
        /*0214*/ 	.byte	0x00, 0xf5, 0x21, 0x00


	//----- nvinfo : EIATTR_KPARAM_INFO
	.align		4
.L_269:
        /*0218*/ 	.byte	0x04, 0x17
        /*021a*/ 	.short	(.L_271 - .L_270)
.L_270:
        /*021c*/ 	.word	0x00000000
        /*0220*/ 	.short	0x000b
        /*0222*/ 	.short	0x0030
        /*0224*/ 	.byte	0x00, 0xf5, 0x21, 0x00


	//----- nvinfo : EIATTR_KPARAM_INFO
	.align		4
.L_271:
        /*0228*/ 	.byte	0x04, 0x17
        /*022a*/ 	.short	(.L_273 - .L_272)
.L_272:
        /*022c*/ 	.word	0x00000000
        /*0230*/ 	.short	0x000a
        /*0232*/ 	.short	0x0028
        /*0234*/ 	.byte	0x00, 0xf5, 0x21, 0x00


	//----- nvinfo : EIATTR_KPARAM_INFO
	.align		4
.L_273:
        /*0238*/ 	.byte	0x04, 0x17
        /*023a*/ 	.short	(.L_275 - .L_274)
.L_274:
        /*023c*/ 	.word	0x00000000
        /*0240*/ 	.short	0x0009
        /*0242*/ 	.short	0x0024
        /*0244*/ 	.byte	0x00, 0xf0, 0x11, 0x00


	//----- nvinfo : EIATTR_KPARAM_INFO
	.align		4
.L_275:
        /*0248*/ 	.byte	0x04, 0x17
        /*024a*/ 	.short	(.L_277 - .L_276)
.L_276:
        /*024c*/ 	.word	0x00000000
        /*0250*/ 	.short	0x0008
        /*0252*/ 	.short	0x0020
        /*0254*/ 	.byte	0x00, 0xf0, 0x11, 0x00


	//----- nvinfo : EIATTR_KPARAM_INFO
	.align		4
.L_277:
        /*0258*/ 	.byte	0x04, 0x17
        /*025a*/ 	.short	(.L_279 - .L_278)
.L_278:
        /*025c*/ 	.word	0x00000000
        /*0260*/ 	.short	0x0007
        /*0262*/ 	.short	0x001c
        /*0264*/ 	.byte	0x00, 0xf0, 0x11, 0x00


	//----- nvinfo : EIATTR_KPARAM_INFO
	.align		4
.L_279:
        /*0268*/ 	.byte	0x04, 0x17
        /*026a*/ 	.short	(.L_281 - .L_280)
.L_280:
        /*026c*/ 	.word	0x00000000
        /*0270*/ 	.short	0x0006
        /*0272*/ 	.short	0x0018
        /*0274*/ 	.byte	0x00, 0xf0, 0x11, 0x00


	//----- nvinfo : EIATTR_KPARAM_INFO
	.align		4
.L_281:
        /*0278*/ 	.byte	0x04, 0x17
        /*027a*/ 	.short	(.L_283 - .L_282)
.L_282:
        /*027c*/ 	.word	0x00000000
        /*0280*/ 	.short	0x0005
        /*0282*/ 	.short	0x0014
        /*0284*/ 	.byte	0x00, 0xf0, 0x11, 0x00


	//----- nvinfo : EIATTR_KPARAM_INFO
	.align		4
.L_283:
        /*0288*/ 	.byte	0x04, 0x17
        /*028a*/ 	.short	(.L_285 - .L_284)
.L_284:
        /*028c*/ 	.word	0x00000000
        /*0290*/ 	.short	0x0004
        /*0292*/ 	.short	0x0010
        /*0294*/ 	.byte	0x00, 0xf0, 0x11, 0x00


	//----- nvinfo : EIATTR_KPARAM_INFO
	.align		4
.L_285:
        /*0298*/ 	.byte	0x04, 0x17
        /*029a*/ 	.short	(.L_287 - .L_286)
.L_286:
        /*029c*/ 	.word	0x00000000
        /*02a0*/ 	.short	0x0003
        /*02a2*/ 	.short	0x000c
        /*02a4*/ 	.byte	0x00, 0xf0, 0x11, 0x00


	//----- nvinfo : EIATTR_KPARAM_INFO
	.align		4
.L_287:
        /*02a8*/ 	.byte	0x04, 0x17
        /*02aa*/ 	.short	(.L_289 - .L_288)
.L_288:
        /*02ac*/ 	.word	0x00000000
        /*02b0*/ 	.short	0x0002
        /*02b2*/ 	.short	0x0008
        /*02b4*/ 	.byte	0x00, 0xf0, 0x11, 0x00


	//----- nvinfo : EIATTR_KPARAM_INFO
	.align		4
.L_289:
        /*02b8*/ 	.byte	0x04, 0x17
        /*02ba*/ 	.short	(.L_291 - .L_290)
.L_290:
        /*02bc*/ 	.word	0x00000000
        /*02c0*/ 	.short	0x0001
        /*02c2*/ 	.short	0x0004
        /*02c4*/ 	.byte	0x00, 0xf0, 0x11, 0x00


	//----- nvinfo : EIATTR_KPARAM_INFO
	.align		4
.L_291:
        /*02c8*/ 	.byte	0x04, 0x17
        /*02ca*/ 	.short	(.L_293 - .L_292)
.L_292:
        /*02cc*/ 	.word	0x00000000
        /*02d0*/ 	.short	0x0000
        /*02d2*/ 	.short	0x0000
        /*02d4*/ 	.byte	0x00, 0xf0, 0x11, 0x00


	//----- nvinfo : EIATTR_SPARSE_MMA_MASK
	.align		4
.L_293:
        /*02d8*/ 	.byte	0x03, 0x50
        /*02da*/ 	.short	0x0000


	//----- nvinfo : EIATTR_MAXREG_COUNT
	.align		4
        /*02dc*/ 	.byte	0x03, 0x1b
        /*02de*/ 	.short	0x00ff


	//----- nvinfo : EIATTR_MERCURY_ISA_VERSION
	.align		4
        /*02e0*/ 	.byte	0x03, 0x5f
        /*02e2*/ 	.short	0x0101


	//----- nvinfo : EIATTR_VRC_CTA_INIT_COUNT
	.align		4
        /*02e4*/ 	.byte	0x02, 0x4a
	.zero		1
	.zero		1


	//----- nvinfo : EIATTR_EXIT_INSTR_OFFSETS
	.align		4
        /*02e8*/ 	.byte	0x04, 0x1c
        /*02ea*/ 	.short	(.L_295 - .L_294)


	//   ....[0]....
.L_294:
        /*02ec*/ 	.word	0x000003a0


	//   ....[1]....
        /*02f0*/ 	.word	0x00001ed0


	//   ....[2]....
        /*02f4*/ 	.word	0x00002ef0


	//----- nvinfo : EIATTR_CRS_STACK_SIZE
	.align		4
.L_295:
        /*02f8*/ 	.byte	0x04, 0x1e
        /*02fa*/ 	.short	(.L_297 - .L_296)
.L_296:
        /*02fc*/ 	.word	0x00000000


	//----- nvinfo : EIATTR_CBANK_PARAM_SIZE
	.align		4
.L_297:
        /*0300*/ 	.byte	0x03, 0x19
        /*0302*/ 	.short	0x0120


	//----- nvinfo : EIATTR_PARAM_CBANK
	.align		4
        /*0304*/ 	.byte	0x04, 0x0a
        /*0306*/ 	.short	(.L_299 - .L_298)
	.align		4
.L_298:
        /*0308*/ 	.word	index@(.nv.constant0._Z15update_stress3diiiiiiffffPfS_S_S_S_S_iS_S_S_S_S_S_S_S_S_S_S_S_S_S_S_S_S_S_S_S_iiiiiiii)
        /*030c*/ 	.short	0x0380
        /*030e*/ 	.short	0x0120


	//----- nvinfo : EIATTR_SW_WAR
	.align		4
.L_299:
        /*0310*/ 	.byte	0x04, 0x36
        /*0312*/ 	.short	(.L_301 - .L_300)
.L_300:
        /*0314*/ 	.word	0x00000008
.L_301:


//--------------------- .nv.info._Z12update_vel3diiiiiiiffffPfS_S_S_S_S_S_S_S_S_S_S_S_S_ --------------------------
	.section	.nv.info._Z12update_vel3diiiiiiiffffPfS_S_S_S_S_S_S_S_S_S_S_S_S_,"",@"SHT_CUDA_INFO"
	.sectionflags	@""
	.align	4


	//----- nvinfo : EIATTR_CUDA_API_VERSION
	.align		4
        /*0000*/ 	.byte	0x04, 0x37
        /*0002*/ 	.short	(.L_303 - .L_302)
.L_302:
        /*0004*/ 	.word	0x00000082


	//----- nvinfo : EIATTR_KPARAM_INFO
	.align		4
.L_303:
        /*0008*/ 	.byte	0x04, 0x17
        /*000a*/ 	.short	(.L_305 - .L_304)
.L_304:
        /*000c*/ 	.word	0x00000000
        /*0010*/ 	.short	0x0018
        /*0012*/ 	.short	0x0098
        /*0014*/ 	.byte	0x00, 0xf5, 0x21, 0x00


	//----- nvinfo : EIATTR_KPARAM_INFO
	.align		4
.L_305:
        /*0018*/ 	.byte	0x04, 0x17
        /*001a*/ 	.short	(.L_307 - .L_306)
.L_306:
        /*001c*/ 	.word	0x00000000
        /*0020*/ 	.short	0x0017
        /*0022*/ 	.short	0x0090
        /*0024*/ 	.byte	0x00, 0xf5, 0x21, 0x00


	//----- nvinfo : EIATTR_KPARAM_INFO
	.align		4
.L_307:
        /*0028*/ 	.byte	0x04, 0x17
        /*002a*/ 	.short	(.L_309 - .L_308)
.L_308:
        /*002c*/ 	.word	0x00000000
        /*0030*/ 	.short	0x0016
        /*0032*/ 	.short	0x0088
        /*0034*/ 	.byte	0x00, 0xf5, 0x21, 0x00


	//----- nvinfo : EIATTR_KPARAM_INFO
	.align		4
.L_309:
        /*0038*/ 	.byte	0x04, 0x17
        /*003a*/ 	.short	(.L_311 - .L_310)
.L_310:
        /*003c*/ 	.word	0x00000000
        /*0040*/ 	.short	0x0015
        /*0042*/ 	.short	0x0080
        /*0044*/ 	.byte	0x00, 0xf5, 0x21, 0x00


	//----- nvinfo : EIATTR_KPARAM_INFO
	.align		4
.L_311:
        /*0048*/ 	.byte	0x04, 0x17
        /*004a*/ 	.short	(.L_313 - .L_312)
.L_312:
        /*004c*/ 	.word	0x00000000
        /*0050*/ 	.short	0x0014
        /*0052*/ 	.short	0x0078
        /*0054*/ 	.byte	0x00, 0xf5, 0x21, 0x00


	//----- nvinfo : EIATTR_KPARAM_INFO
	.align		4
.L_313:
        /*0058*/ 	.byte	0x04, 0x17
        /*005a*/ 	.short	(.L_315 - .L_314)
.L_314:
        /*005c*/ 	.word	0x00000000
        /*0060*/ 	.short	0x0013
        /*0062*/ 	.short	0x0070
        /*0064*/ 	.byte	0x00, 0xf5, 0x21, 0x00


	//----- nvinfo : EIATTR_KPARAM_INFO
	.align		4
.L_315:
        /*0068*/ 	.byte	0x04, 0x17
        /*006a*/ 	.short	(.L_317 - .L_316)
.L_316:
        /*006c*/ 	.word	0x00000000
        /*0070*/ 	.short	0x0012
        /*0072*/ 	.short	0x0068
        /*0074*/ 	.byte	0x00, 0xf5, 0x21, 0x00


	//----- nvinfo : EIATTR_KPARAM_INFO
	.align		4
.L_317:
        /*0078*/ 	.byte	0x04, 0x17
        /*007a*/ 	.short	(.L_319 - .L_318)
.L_318:
        /*007c*/ 	.word	0x00000000
        /*0080*/ 	.short	0x0011
        /*0082*/ 	.short	0x0060
        /*0084*/ 	.byte	0x00, 0xf5, 0x21, 0x00


	//----- nvinfo : EIATTR_KPARAM_INFO
	.align		4
.L_319:
        /*0088*/ 	.byte	0x04, 0x17
        /*008a*/ 	.short	(.L_321 - .L_320)
.L_320:
        /*008c*/ 	.word	0x00000000
        /*0090*/ 	.short	0x0010
        /*0092*/ 	.short	0x0058
        /*0094*/ 	.byte	0x00, 0xf5, 0x21, 0x00


	//----- nvinfo : EIATTR_KPARAM_INFO
	.align		4
.L_321:
        /*0098*/ 	.byte	0x04, 0x17
        /*009a*/ 	.short	(.L_323 - .L_322)
.L_322:
        /*009c*/ 	.word	0x00000000
        /*00a0*/ 	.short	0x000f
        /*00a2*/ 	.short	0x0050
        /*00a4*/ 	.byte	0x00, 0xf5, 0x21, 0x00


	//----- nvinfo : EIATTR_KPARAM_INFO
	.align		4
.L_323:
        /*00a8*/ 	.byte	0x04, 0x17
        /*00aa*/ 	.short	(.L_325 - .L_324)
.L_324:
        /*00ac*/ 	.word	0x00000000
        /*00b0*/ 	.short	0x000e
        /*00b2*/ 	.short	0x0048
        /*00b4*/ 	.byte	0x00, 0xf5, 0x21, 0x00


	//----- nvinfo : EIATTR_KPARAM_INFO
	.align		4
.L_325:
        /*00b8*/ 	.byte	0x04, 0x17
        /*00ba*/ 	.short	(.L_327 - .L_326)
.L_326:
        /*00bc*/ 	.word	0x00000000
        /*00c0*/ 	.short	0x000d
        /*00c2*/ 	.short	0x0040
        /*00c4*/ 	.byte	0x00, 0xf5, 0x21, 0x00


	//----- nvinfo : EIATTR_KPARAM_INFO
	.align		4
.L_327:
        /*00c8*/ 	.byte	0x04, 0x17
        /*00ca*/ 	.short	(.L_329 - .L_328)
.L_328:
        /*00cc*/ 	.word	0x00000000
        /*00d0*/ 	.short	0x000c
        /*00d2*/ 	.short	0x0038
        /*00d4*/ 	.byte	0x00, 0xf5, 0x21, 0x00


	//----- nvinfo : EIATTR_KPARAM_INFO
	.align		4
.L_329:
        /*00d8*/ 	.byte	0x04, 0x17
        /*00da*/ 	.short	(.L_331 - .L_330)
.L_330:
        /*00dc*/ 	.word	0x00000000
        /*00e0*/ 	.short	0x000b
        /*00e2*/ 	.short	0x0030
        /*00e4*/ 	.byte	0x00, 0xf5, 0x21, 0x00


	//----- nvinfo : EIATTR_KPARAM_INFO
	.align		4
.L_331:
        /*00e8*/ 	.byte	0x04, 0x17
        /*00ea*/ 	.short	(.L_333 - .L_332)
.L_332:
        /*00ec*/ 	.word	0x00000000
        /*00f0*/ 	.short	0x000a
        /*00f2*/ 	.short	0x0028
        /*00f4*/ 	.byte	0x00, 0xf0, 0x11, 0x00


	//----- nvinfo : EIATTR_KPARAM_INFO
	.align		4
.L_333:
        /*00f8*/ 	.byte	0x04, 0x17
        /*00fa*/ 	.short	(.L_335 - .L_334)
.L_334:
        /*00fc*/ 	.word	0x00000000
        /*0100*/ 	.short	0x0009
        /*0102*/ 	.short	0x0024
        /*0104*/ 	.byte	0x00, 0xf0, 0x11, 0x00


	//----- nvinfo : EIATTR_KPARAM_INFO
	.align		4
.L_335:
        /*0108*/ 	.byte	0x04, 0x17
        /*010a*/ 	.short	(.L_337 - .L_336)
.L_336:
        /*010c*/ 	.word	0x00000000
        /*0110*/ 	.short	0x0008
        /*0112*/ 	.short	0x0020
        /*0114*/ 	.byte	0x00, 0xf0, 0x11, 0x00


	//----- nvinfo : EIATTR_KPARAM_INFO
	.align		4
.L_337:
        /*0118*/ 	.byte	0x04, 0x17
        /*011a*/ 	.short	(.L_339 - .L_338)
.L_338:
        /*011c*/ 	.word	0x00000000
        /*0120*/ 	.short	0x0007
        /*0122*/ 	.short	0x001c
        /*0124*/ 	.byte	0x00, 0xf0, 0x11, 0x00


	//----- nvinfo : EIATTR_KPARAM_INFO
	.align		4
.L_339:
        /*0128*/ 	.byte	0x04, 0x17
        /*012a*/ 	.short	(.L_341 - .L_340)
.L_340:
        /*012c*/ 	.word	0x00000000
        /*0130*/ 	.short	0x0006
        /*0132*/ 	.short	0x0018
        /*0134*/ 	.byte	0x00, 0xf0, 0x11, 0x00


	//----- nvinfo : EIATTR_KPARAM_INFO
	.align		4
.L_341:
        /*0138*/ 	.byte	0x04, 0x17
        /*013a*/ 	.short	(.L_343 - .L_342)
.L_342:
        /*013c*/ 	.word	0x00000000
        /*0140*/ 	.short	0x0005
        /*0142*/ 	.short	0x0014
        /*0144*/ 	.byte	0x00, 0xf0, 0x11, 0x00


	//----- nvinfo : EIATTR_KPARAM_INFO
	.align		4
.L_343:
        /*0148*/ 	.byte	0x04, 0x17
        /*014a*/ 	.short	(.L_345 - .L_344)
.L_344:
        /*014c*/ 	.word	0x00000000
        /*0150*/ 	.short	0x0004
        /*0152*/ 	.short	0x0010
        /*0154*/ 	.byte	0x00, 0xf0, 0x11, 0x00


	//----- nvinfo : EIATTR_KPARAM_INFO
	.align		4
.L_345:
        /*0158*/ 	.byte	0x04, 0x17
        /*015a*/ 	.short	(.L_347 - .L_346)
.L_346:
        /*015c*/ 	.word	0x00000000
        /*0160*/ 	.short	0x0003
        /*0162*/ 	.short	0x000c
        /*0164*/ 	.byte	0x00, 0xf0, 0x11, 0x00


	//----- nvinfo : EIATTR_KPARAM_INFO
	.align		4
.L_347:
        /*0168*/ 	.byte	0x04, 0x17
        /*016a*/ 	.short	(.L_349 - .L_348)
.L_348:
        /*016c*/ 	.word	0x00000000
        /*0170*/ 	.short	0x0002
        /*0172*/ 	.short	0x0008
        /*0174*/ 	.byte	0x00, 0xf0, 0x11, 0x00


	//----- nvinfo : EIATTR_KPARAM_INFO
	.align		4
.L_349:
        /*0178*/ 	.byte	0x04, 0x17
        /*017a*/ 	.short	(.L_351 - .L_350)
.L_350:
        /*017c*/ 	.word	0x00000000
        /*0180*/ 	.short	0x0001
        /*0182*/ 	.short	0x0004
        /*0184*/ 	.byte	0x00, 0xf0, 0x11, 0x00


	//----- nvinfo : EIATTR_KPARAM_INFO
	.align		4
.L_351:
        /*0188*/ 	.byte	0x04, 0x17
        /*018a*/ 	.short	(.L_353 - .L_352)
.L_352:
        /*018c*/ 	.word	0x00000000
        /*0190*/ 	.short	0x0000
        /*0192*/ 	.short	0x0000
        /*0194*/ 	.byte	0x00, 0xf0, 0x11, 0x00


	//----- nvinfo : EIATTR_SPARSE_MMA_MASK
	.align		4
.L_353:
        /*0198*/ 	.byte	0x03, 0x50
        /*019a*/ 	.short	0x0000


	//----- nvinfo : EIATTR_MAXREG_COUNT
	.align		4
        /*019c*/ 	.byte	0x03, 0x1b
        /*019e*/ 	.short	0x00ff


	//----- nvinfo : EIATTR_MERCURY_ISA_VERSION
	.align		4
        /*01a0*/ 	.byte	0x03, 0x5f
        /*01a2*/ 	.short	0x0101


	//----- nvinfo : EIATTR_VRC_CTA_INIT_COUNT
	.align		4
        /*01a4*/ 	.byte	0x02, 0x4a
	.zero		1
	.zero		1


	//----- nvinfo : EIATTR_EXIT_INSTR_OFFSETS
	.align		4
        /*01a8*/ 	.byte	0x04, 0x1c
        /*01aa*/ 	.short	(.L_355 - .L_354)


	//   ....[0]....
.L_354:
        /*01ac*/ 	.word	0x00000360


	//   ....[1]....
        /*01b0*/ 	.word	0x00000f70


	//----- nvinfo : EIATTR_CRS_STACK_SIZE
	.align		4
.L_355:
        /*01b4*/ 	.byte	0x04, 0x1e
        /*01b6*/ 	.short	(.L_357 - .L_356)
.L_356:
        /*01b8*/ 	.word	0x00000000


	//----- nvinfo : EIATTR_CBANK_PARAM_SIZE
	.align		4
.L_357:
        /*01bc*/ 	.byte	0x03, 0x19
        /*01be*/ 	.short	0x00a0


	//----- nvinfo : EIATTR_PARAM_CBANK
	.align		4
        /*01c0*/ 	.byte	0x04, 0x0a
        /*01c2*/ 	.short	(.L_359 - .L_358)
	.align		4
.L_358:
        /*01c4*/ 	.word	index@(.nv.constant0._Z12update_vel3diiiiiiiffffPfS_S_S_S_S_S_S_S_S_S_S_S_S_)
        /*01c8*/ 	.short	0x0380
        /*01ca*/ 	.short	0x00a0


	//----- nvinfo : EIATTR_SW_WAR
	.align		4
.L_359:
        /*01cc*/ 	.byte	0x04, 0x36
        /*01ce*/ 	.short	(.L_361 - .L_360)
.L_360:
        /*01d0*/ 	.word	0x00000008
.L_361:


//--------------------- .nv.info._Z12add_source3dfiiiiiiiiifffiiiiiiPfS_ --------------------------
	.section	.nv.info._Z12add_source3dfiiiiiiiiifffiiiiiiPfS_,"",@"SHT_CUDA_INFO"
	.sectionflags	@""
	.align	4


	//----- nvinfo : EIATTR_CUDA_API_VERSION
	.align		4
        /*0000*/ 	.byte	0x04, 0x37
        /*0002*/ 	.short	(.L_363 - .L_362)
.L_362:
        /*0004*/ 	.word	0x00000082


	//----- nvinfo : EIATTR_KPARAM_INFO
	.align		4
.L_363:
        /*0008*/ 	.byte	0x04, 0x17
        /*000a*/ 	.short	(.L_365 - .L_364)
.L_364:
        /*000c*/ 	.word	0x00000000
        /*0010*/ 	.short	0x0014
        /*0012*/ 	.short	0x0058
        /*0014*/ 	.byte	0x00, 0xf5, 0x21, 0x00


	//----- nvinfo : EIATTR_KPARAM_INFO
	.align		4
.L_365:
        /*0018*/ 	.byte	0x04, 0x17
        /*001a*/ 	.short	(.L_367 - .L_366)
.L_366:
        /*001c*/ 	.word	0x00000000
        /*0020*/ 	.short	0x0013
        /*0022*/ 	.short	0x0050
        /*0024*/ 	.byte	0x00, 0xf5, 0x21, 0x00


	//----- nvinfo : EIATTR_KPARAM_INFO
	.align		4
.L_367:
        /*0028*/ 	.byte	0x04, 0x17
        /*002a*/ 	.short	(.L_369 - .L_368)
.L_368:
        /*002c*/ 	.word	0x00000000
        /*0030*/ 	.short	0x0012
        /*0032*/ 	.short	0x0048
        /*0034*/ 	.byte	0x00, 0xf0, 0x11, 0x00


	//----- nvinfo : EIATTR_KPARAM_INFO
	.align		4
.L_369:
        /*0038*/ 	.byte	0x04, 0x17
        /*003a*/ 	.short	(.L_371 - .L_370)
.L_370:
        /*003c*/ 	.word	0x00000000
        /*0040*/ 	.short	0x0011
        /*0042*/ 	.short	0x0044
        /*0044*/ 	.byte	0x00, 0xf0, 0x11, 0x00


	//----- nvinfo : EIATTR_KPARAM_INFO
	.align		4
.L_371:
        /*0048*/ 	.byte	0x04, 0x17
        /*004a*/ 	.short	(.L_373 - .L_372)
.L_372:
        /*004c*/ 	.word	0x00000000
        /*0050*/ 	.short	0x0010
        /*0052*/ 	.short	0x0040
        /*0054*/ 	.byte	0x00, 0xf0, 0x11, 0x00


	//----- nvinfo : EIATTR_KPARAM_INFO
	.align		4
.L_373:
        /*0058*/ 	.byte	0x04, 0x17
        /*005a*/ 	.short	(.L_375 - .L_374)
.L_374:
        /*005c*/ 	.word	0x00000000
        /*0060*/ 	.short	0x000f
        /*0062*/ 	.short	0x003c
        /*0064*/ 	.byte	0x00, 0xf0, 0x11, 0x00


	//----- nvinfo : EIATTR_KPARAM_INFO
	.align		4
.L_375:
        /*0068*/ 	.byte	0x04, 0x17
        /*006a*/ 	.short	(.L_377 - .L_376)
.L_376:
        /*006c*/ 	.word	0x00000000
        /*0070*/ 	.short	0x000e
        /*0072*/ 	.short	0x0038
        /*0074*/ 	.byte	0x00, 0xf0, 0x11, 0x00


	//----- nvinfo : EIATTR_KPARAM_INFO
	.align		4
.L_377:
        /*0078*/ 	.byte	0x04, 0x17
        /*007a*/ 	.short	(.L_379 - .L_378)
.L_378:
        /*007c*/ 	.word	0x00000000
        /*0080*/ 	.short	0x000d
        /*0082*/ 	.short	0x0034
        /*0084*/ 	.byte	0x00, 0xf0, 0x11, 0x00


	//----- nvinfo : EIATTR_KPARAM_INFO
	.align		4
.L_379:
        /*0088*/ 	.byte	0x04, 0x17
        /*008a*/ 	.short	(.L_381 - .L_380)
.L_380:
        /*008c*/ 	.word	0x00000000
        /*0090*/ 	.short	0x000c
        /*0092*/ 	.short	0x0030
        /*0094*/ 	.byte	0x00, 0xf0, 0x11, 0x00


	//----- nvinfo : EIATTR_KPARAM_INFO
	.align		4
.L_381:
        /*0098*/ 	.byte	0x04, 0x17
        /*009a*/ 	.short	(.L_383 - .L_382)
.L_382:
        /*009c*/ 	.word	0x00000000
        /*00a0*/ 	.short	0x000b
        /*00a2*/ 	.short	0x002c
        /*00a4*/ 	.byte	0x00, 0xf0, 0x11, 0x00


	//----- nvinfo : EIATTR_KPARAM_INFO
	.align		4
.L_383:
        /*00a8*/ 	.byte	0x04, 0x17
        /*00aa*/ 	.short	(.L_385 - .L_384)
.L_384:
        /*00ac*/ 	.word	0x00000000
        /*00b0*/ 	.short	0x000a
        /*00b2*/ 	.short	0x0028
        /*00b4*/ 	.byte	0x00, 0xf0, 0x11, 0x00


	//----- nvinfo : EIATTR_KPARAM_INFO
	.align		4
.L_385:
        /*00b8*/ 	.byte	0x04, 0x17
        /*00ba*/ 	.short	(.L_387 - .L_386)
.L_386:
        /*00bc*/ 	.word	0x00000000
        /*00c0*/ 	.short	0x0009
        /*00c2*/ 	.short	0x0024
        /*00c4*/ 	.byte	0x00, 0xf0, 0x11, 0x00


	//----- nvinfo : EIATTR_KPARAM_INFO
	.align		4
.L_387:
        /*00c8*/ 	.byte	0x04, 0x17
        /*00ca*/ 	.short	(.L_389 - .L_388)
.L_388:
        /*00cc*/ 	.word	0x00000000
        /*00d0*/ 	.short	0x0008
        /*00d2*/ 	.short	0x0020
        /*00d4*/ 	.byte	0x00, 0xf0, 0x11, 0x00


	//----- nvinfo : EIATTR_KPARAM_INFO
	.align		4
.L_389:
        /*00d8*/ 	.byte	0x04, 0x17
        /*00da*/ 	.short	(.L_391 - .L_390)
.L_390:
        /*00dc*/ 	.word	0x00000000
        /*00e0*/ 	.short	0x0007
        /*00e2*/ 	.short	0x001c
        /*00e4*/ 	.byte	0x00, 0xf0, 0x11, 0x00


	//----- nvinfo : EIATTR_KPARAM_INFO
	.align		4
.L_391:
        /*00e8*/ 	.byte	0x04, 0x17
        /*00ea*/ 	.short	(.L_393 - .L_392)
.L_392:
        /*00ec*/ 	.word	0x00000000
        /*00f0*/ 	.short	0x0006
        /*00f2*/ 	.short	0x0018
        /*00f4*/ 	.byte	0x00, 0xf0, 0x11, 0x00


	//----- nvinfo : EIATTR_KPARAM_INFO
	.align		4
.L_393:
        /*00f8*/ 	.byte	0x04, 0x17
        /*00fa*/ 	.short	(.L_395 - .L_394)
.L_394:
        /*00fc*/ 	.word	0x00000000
        /*0100*/ 	.short	0x0005
        /*0102*/ 	.short	0x0014
        /*0104*/ 	.byte	0x00, 0xf0, 0x11, 0x00


	//----- nvinfo : EIATTR_KPARAM_INFO
	.align		4
.L_395:
        /*0108*/ 	.byte	0x04, 0x17
        /*010a*/ 	.short	(.L_397 - .L_396)
.L_396:
        /*010c*/ 	.word	0x00000000
        /*0110*/ 	.short	0x0004
        /*0112*/ 	.short	0x0010
        /*0114*/ 	.byte	0x00, 0xf0, 0x11, 0x00


	//----- nvinfo : EIATTR_KPARAM_INFO
	.align		4
.L_397:
        /*0118*/ 	.byte	0x04, 0x17
        /*011a*/ 	.short	(.L_399 - .L_398)
.L_398:
        /*011c*/ 	.word	0x00000000
        /*0120*/ 	.short	0x0003
        /*0122*/ 	.short	0x000c
        /*0124*/ 	.byte	0x00, 0xf0, 0x11, 0x00


	//----- nvinfo : EIATTR_KPARAM_INFO
	.align		4
.L_399:
        /*0128*/ 	.byte	0x04, 0x17
        /*012a*/ 	.short	(.L_401 - .L_400)
.L_400:
        /*012c*/ 	.word	0x00000000
        /*0130*/ 	.short	0x0002
        /*0132*/ 	.short	0x0008
        /*0134*/ 	.byte	0x00, 0xf0, 0x11, 0x00


	//----- nvinfo : EIATTR_KPARAM_INFO
	.align		4
.L_401:
        /*0138*/ 	.byte	0x04, 0x17
        /*013a*/ 	.short	(.L_403 - .L_402)
.L_402:
        /*013c*/ 	.word	0x00000000
        /*0140*/ 	.short	0x0001
        /*0142*/ 	.short	0x0004
        /*0144*/ 	.byte	0x00, 0xf0, 0x11, 0x00


	//----- nvinfo : EIATTR_KPARAM_INFO
	.align		4
.L_403:
        /*0148*/ 	.byte	0x04, 0x17
        /*014a*/ 	.short	(.L_405 - .L_404)
.L_404:
        /*014c*/ 	.word	0x00000000
        /*0150*/ 	.short	0x0000
        /*0152*/ 	.short	0x0000
        /*0154*/ 	.byte	0x00, 0xf0, 0x11, 0x00


	//----- nvinfo : EIATTR_SPARSE_MMA_MASK
	.align		4
.L_405:
        /*0158*/ 	.byte	0x03, 0x50
        /*015a*/ 	.short	0x0000


	//----- nvinfo : EIATTR_MAXREG_COUNT
	.align		4
        /*015c*/ 	.byte	0x03, 0x1b
        /*015e*/ 	.short	0x00ff


	//----- nvinfo : EIATTR_MERCURY_ISA_VERSION
	.align		4
        /*0160*/ 	.byte	0x03, 0x5f
        /*0162*/ 	.short	0x0101


	//----- nvinfo : EIATTR_VRC_CTA_INIT_COUNT
	.align		4
        /*0164*/ 	.byte	0x02, 0x4a
	.zero		1
	.zero		1


	//----- nvinfo : EIATTR_EXIT_INSTR_OFFSETS
	.align		4
        /*0168*/ 	.byte	0x04, 0x1c
        /*016a*/ 	.short	(.L_407 - .L_406)


	//   ....[0]....
.L_406:
        /*016c*/ 	.word	0x00001290


	//   ....[1]....
        /*0170*/ 	.word	0x00001480


	//----- nvinfo : EIATTR_CRS_STACK_SIZE
	.align		4
.L_407:
        /*0174*/ 	.byte	0x04, 0x1e
        /*0176*/ 	.short	(.L_409 - .L_408)
.L_408:
        /*0178*/ 	.word	0x00000000


	//----- nvinfo : EIATTR_CBANK_PARAM_SIZE
	.align		4
.L_409:
        /*017c*/ 	.byte	0x03, 0x19
        /*017e*/ 	.short	0x0060


	//----- nvinfo : EIATTR_PARAM_CBANK
	.align		4
        /*0180*/ 	.byte	0x04, 0x0a
        /*0182*/ 	.short	(.L_411 - .L_410)
	.align		4
.L_410:
        /*0184*/ 	.word	index@(.nv.constant0._Z12add_source3dfiiiiiiiiifffiiiiiiPfS_)
        /*0188*/ 	.short	0x0380
        /*018a*/ 	.short	0x0060


	//----- nvinfo : EIATTR_SW_WAR
	.align		4
.L_411:
        /*018c*/ 	.byte	0x04, 0x36
        /*018e*/ 	.short	(.L_413 - .L_412)
.L_412:
        /*0190*/ 	.word	0x00000008
.L_413:


//--------------------- .nv.callgraph             --------------------------
	.section	.nv.callgraph,"",@"SHT_CUDA_CALLGRAPH"
	.align	4
	.sectionentsize	8
	.align		4
        /*0000*/ 	.word	0x00000000
	.align		4
        /*0004*/ 	.word	0xffffffff
	.align		4
        /*0008*/ 	.word	0x00000000
	.align		4
        /*000c*/ 	.word	0xfffffffe
	.align		4
        /*0010*/ 	.word	0x00000000
	.align		4
        /*0014*/ 	.word	0xfffffffd
	.align		4
        /*0018*/ 	.word	0x00000000
	.align		4
        /*001c*/ 	.word	0xfffffffc


//--------------------- .nv.constant4             --------------------------
	.section	.nv.constant4,"a",@progbits
	.align	8
	.align		8
.nv.constant4:
        /*0000*/ 	.dword	d0
	.align		8
        /*0008*/ 	.dword	__cudart_i2opi_d
	.align		8
        /*0010*/ 	.dword	__cudart_sin_cos_coeffs


//--------------------- .nv.constant3             --------------------------
	.section	.nv.constant3,"a",@progbits
	.align	4
.nv.constant3:
	.type		c,@object
	.size		c,(.L_1 - c)
c:
        /*0000*/ 	.byte	0xff, 0x1f, 0x99, 0x3f, 0x55, 0x55, 0xa3, 0xbd, 0xcd, 0xcc, 0x1c, 0x3c, 0x6f, 0xdb, 0x36, 0xba
.L_1:


//--------------------- .text._Z17mute_directwave3diiifffffiiiiiiPfS_S_i --------------------------
	.section	.text._Z17mute_directwave3diiifffffiiiiiiPfS_S_i,"ax",@progbits
	.align	128
        .global         _Z17mute_directwave3diiifffffiiiiiiPfS_S_i
        .type           _Z17mute_directwave3diiifffffiiiiiiPfS_S_i,@function
        .size           _Z17mute_directwave3diiifffffiiiiiiPfS_S_i,(.L_x_198 - _Z17mute_directwave3diiifffffiiiiiiPfS_S_i)
        .other          _Z17mute_directwave3diiifffffiiiiiiPfS_S_i,@"STO_CUDA_ENTRY STV_DEFAULT"
_Z17mute_directwave3diiifffffiiiiiiPfS_S_i:
.text._Z17mute_directwave3diiifffffiiiiiiPfS_S_i:
[----:B------:R-:W-:Y:S08]  /*0000*/  LDC R1, c[0x0][0x37c] ;  /* 0x0000df00ff017b82 */ /* 0x000ff00000000800 */
[----:B------:R-:W0:Y:S02]  /*0010*/  LDC R4, c[0x0][0x388] ;  /* 0x0000e200ff047b82 */ /* 0x000e240000000800 */
[----:B0-----:R-:W-:-:S13]  /*0020*/  ISETP.GE.AND P0, PT, R4, 0x1, PT ;  /* 0x000000010400780c */ /* 0x001fda0003f06270 */
[----:B------:R-:W-:Y:S05]  /*0030*/  @!P0 EXIT ;  /* 0x000000000000894d */ /* 0x000fea0003800000 */
[----:B------:R-:W0:Y:S01]  /*0040*/  LDC R8, c[0x0][0x38c] ;  /* 0x0000e300ff087b82 */ /* 0x000e220000000800 */
[----:B------:R-:W0:Y:S01]  /*0050*/  LDCU.64 UR12, c[0x0][0x390] ;  /* 0x00007200ff0c77ac */ /* 0x000e220008000a00 */
[----:B------:R-:W1:Y:S01]  /*0060*/  S2R R0, SR_TID.X ;  /* 0x0000000000007919 */ /* 0x000e620000002100 */
[----:B------:R-:W-:Y:S01]  /*0070*/  IMAD.MOV.U32 R2, RZ, RZ, 0x1 ;  /* 0x00000001ff027424 */ /* 0x000fe200078e00ff */
[----:B------:R-:W2:Y:S01]  /*0080*/  LDCU UR5, c[0x0][0x3b4] ;  /* 0x00007680ff0577ac */ /* 0x000ea20008000800 */
[----:B------:R-:W1:Y:S01]  /*0090*/  S2R R5, SR_CTAID.X ;  /* 0x0000000000057919 */ /* 0x000e620000002500 */
[----:B------:R-:W-:Y:S01]  /*00a0*/  IMAD.MOV.U32 R37, RZ, RZ, RZ ;  /* 0x000000ffff257224 */ /* 0x000fe200078e00ff */
[----:B------:R-:W2:Y:S01]  /*00b0*/  LDCU.128 UR8, c[0x0][0x3a0] ;  /* 0x00007400ff0877ac */ /* 0x000ea20008000c00 */
[----:B------:R-:W3:Y:S01]  /*00c0*/  S2R R11, SR_TID.Y ;  /* 0x00000000000b7919 */ /* 0x000ee20000002200 */
[----:B------:R-:W1:Y:S01]  /*00d0*/  LDCU UR6, c[0x0][0x360] ;  /* 0x00006c00ff0677ac */ /* 0x000e620008000800 */
[----:B------:R-:W3:Y:S01]  /*00e0*/  S2R R12, SR_CTAID.Y ;  /* 0x00000000000c7919 */ /* 0x000ee20000002600 */
[----:B------:R-:W3:Y:S01]  /*00f0*/  LDCU UR7, c[0x0][0x364] ;  /* 0x00006c80ff0777ac */ /* 0x000ee20008000800 */
[----:B0-----:R-:W-:Y:S01]  /*0100*/  FMUL R8, R8, UR12 ;  /* 0x0000000c08087c20 */ /* 0x001fe20008400000 */
[----:B--2---:R-:W-:-:S02]  /*0110*/  UIMAD UR4, UR5, UR10, UR8 ;  /* 0x0000000a050472a4 */ /* 0x004fc4000f8e0208 */
[----:B------:R-:W-:-:S03]  /*0120*/  UIMAD UR5, UR5, UR11, UR9 ;  /* 0x0000000b050572a4 */ /* 0x000fc6000f8e0209 */
[----:B------:R-:W0:Y:S01]  /*0130*/  F2F.F64.F32 R8, R8 ;  /* 0x0000000800087310 */ /* 0x000e220000201800 */
[----:B-1----:R-:W-:Y:S01]  /*0140*/  IMAD R0, R5, UR6, R0 ;  /* 0x0000000605007c24 */ /* 0x002fe2000f8e0200 */
[----:B------:R-:W1:Y:S03]  /*0150*/  LDCU UR6, c[0x0][0x398] ;  /* 0x00007300ff0677ac */ /* 0x000e660008000800 */
[----:B------:R-:W-:-:S03]  /*0160*/  VIADD R10, R0, -UR4 ;  /* 0x80000004000a7c36 */ /* 0x000fc60008000000 */
[----:B0-----:R-:W0:Y:S01]  /*0170*/  MUFU.RCP64H R3, R9 ;  /* 0x0000000900037308 */ /* 0x001e220000001800 */
[----:B---3--:R-:W-:Y:S01]  /*0180*/  IMAD R5, R12, UR7, R11 ;  /* 0x000000070c057c24 */ /* 0x008fe2000f8e020b */
[----:B------:R-:W-:-:S03]  /*0190*/  IABS R11, R10 ;  /* 0x0000000a000b7213 */ /* 0x000fc60000000000 */
[C---:B------:R-:W-:Y:S01]  /*01a0*/  VIADD R10, R5.reuse, -UR5 ;  /* 0x80000005050a7c36 */ /* 0x040fe20008000000 */
[----:B------:R-:W2:Y:S01]  /*01b0*/  LDCU.64 UR4, c[0x0][0x380] ;  /* 0x00007000ff0477ac */ /* 0x000ea20008000a00 */
[----:B0-----:R-:W-:Y:S01]  /*01c0*/  DFMA R6, -R8, R2, 1 ;  /* 0x3ff000000806742b */ /* 0x001fe20000000102 */
[----:B--2---:R-:W-:-:S07]  /*01d0*/  ISETP.GE.AND P0, PT, R5, UR5, PT ;  /* 0x0000000505007c0c */ /* 0x004fce000bf06270 */
[----:B------:R-:W-:Y:S01]  /*01e0*/  DFMA R6, R6, R6, R6 ;  /* 0x000000060606722b */ /* 0x000fe20000000006 */
[----:B------:R-:W-:Y:S01]  /*01f0*/  IMAD R5, R5, UR4, R0 ;  /* 0x0000000405057c24 */ /* 0x000fe2000f8e0200 */
[----:B------:R-:W-:-:S03]  /*0200*/  ISETP.LT.AND P1, PT, R0, UR4, !P0 ;  /* 0x0000000400007c0c */ /* 0x000fc6000c721270 */
[----:B------:R-:W-:Y:S01]  /*0210*/  IMAD R4, R5, R4, RZ ;  /* 0x0000000405047224 */ /* 0x000fe200078e02ff */
[----:B------:R-:W-:Y:S02]  /*0220*/  P2R R42, PR, RZ, 0x2 ;  /* 0x00000002ff2a7803 */ /* 0x000fe40000000000 */
[----:B------:R-:W-:-:S08]  /*0230*/  DFMA R6, R2, R6, R2 ;  /* 0x000000060206722b */ /* 0x000fd00000000002 */
[----:B------:R-:W-:-:S08]  /*0240*/  DFMA R2, -R8, R6, 1 ;  /* 0x3ff000000802742b */ /* 0x000fd00000000106 */
[----:B------:R-:W-:Y:S01]  /*0250*/  DFMA R6, R6, R2, R6 ;  /* 0x000000020606722b */ /* 0x000fe20000000006 */
[----:B------:R-:W-:Y:S02]  /*0260*/  I2FP.F32.S32 R2, R11 ;  /* 0x0000000b00027245 */ /* 0x000fe40000201400 */
[----:B------:R-:W-:-:S03]  /*0270*/  IABS R3, R10 ;  /* 0x0000000a00037213 */ /* 0x000fc60000000000 */
[----:B------:R-:W-:Y:S02]  /*0280*/  FMUL R2, R2, UR13 ;  /* 0x0000000d02027c20 */ /* 0x000fe40008400000 */
[----:B------:R-:W-:Y:S01]  /*0290*/  DMUL R18, R6, 2 ;  /* 0x4000000006127828 */ /* 0x000fe20000000000 */
[----:B------:R-:W-:Y:S01]  /*02a0*/  I2FP.F32.S32 R3, R3 ;  /* 0x0000000300037245 */ /* 0x000fe20000201400 */
[----:B------:R-:W0:Y:S04]  /*02b0*/  F2F.F64.F32 R16, R2 ;  /* 0x0000000200107310 */ /* 0x000e280000201800 */
[----:B-1----:R-:W-:Y:S02]  /*02c0*/  FMUL R3, R3, UR6 ;  /* 0x0000000603037c20 */ /* 0x002fe40008400000 */
[----:B------:R-:W-:-:S02]  /*02d0*/  DFMA R10, -R8, R18, 2 ;  /* 0x40000000080a742b */ /* 0x000fc40000000112 */
[----:B------:R-:W1:Y:S06]  /*02e0*/  F2F.F64.F32 R14, R3 ;  /* 0x00000003000e7310 */ /* 0x000e6c0000201800 */
[----:B------:R-:W-:Y:S02]  /*02f0*/  DFMA R18, R6, R10, R18 ;  /* 0x0000000a0612722b */ /* 0x000fe40000000012 */
[----:B0-----:R-:W-:-:S08]  /*0300*/  DADD R6, R16, 2 ;  /* 0x4000000010067429 */ /* 0x001fd00000000000 */
[----:B------:R-:W-:Y:S01]  /*0310*/  FFMA R6, RZ, R9, R19 ;  /* 0x00000009ff067223 */ /* 0x000fe20000000013 */
[C---:B-1----:R-:W-:Y:S01]  /*0320*/  DADD R10, R14.reuse, 2 ;  /* 0x400000000e0a7429 */ /* 0x042fe20000000000 */
[----:B------:R-:W-:Y:S01]  /*0330*/  LOP3.LUT R5, R7, 0x7ff00000, RZ, 0xc0, !PT ;  /* 0x7ff0000007057812 */ /* 0x000fe200078ec0ff */
[----:B------:R-:W-:Y:S02]  /*0340*/  DADD R12, R14, 2 ;  /* 0x400000000e0c7429 */ /* 0x000fe40000000000 */
[----:B------:R-:W-:-:S06]  /*0350*/  FSETP.GT.AND P0, PT, |R6|, 1.469367938527859385e-39, PT ;  /* 0x001000000600780b */ /* 0x000fcc0003f04200 */
[----:B------:R-:W-:-:S07]  /*0360*/  LOP3.LUT R6, R11, 0x7ff00000, RZ, 0xc0, !PT ;  /* 0x7ff000000b067812 */ /* 0x000fce00078ec0ff */
[----:B------:R-:W-:Y:S05]  /*0370*/  @P0 BRA `(.L_x_0) ;  /* 0x0000000000080947 */ /* 0x000fea0003800000 */
[----:B------:R-:W-:-:S07]  /*0380*/  MOV R0, 0x3a0 ;  /* 0x000003a000007802 */ /* 0x000fce0000000f00 */
[----:B------:R-:W-:Y:S05]  /*0390*/  CALL.REL.NOINC `($__internal_0_$__cuda_sm20_div_rn_f64_full) ;  /* 0x0000001c00807944 */ /* 0x000fea0003c00000 */
.L_x_0:
[----:B------:R-:W0:Y:S01]  /*03a0*/  LDCU UR4, c[0x0][0x3b0] ;  /* 0x00007600ff0477ac */ /* 0x000e220008000800 */
[----:B------:R-:W1:Y:S01]  /*03b0*/  LDC R0, c[0x0][0x388] ;  /* 0x0000e200ff007b82 */ /* 0x000e620000000800 */
[----:B------:R-:W-:Y:S01]  /*03c0*/  F2I.F64.TRUNC R18, R18 ;  /* 0x0000001200127311 */ /* 0x000fe2000030d100 */
[----:B------:R-:W2:Y:S01]  /*03d0*/  LDCU UR5, c[0x0][0x39c] ;  /* 0x00007380ff0577ac */ /* 0x000ea20008000800 */
[----:B------:R-:W3:Y:S01]  /*03e0*/  LDCU.64 UR6, c[0x0][0x358] ;  /* 0x00006b00ff0677ac */ /* 0x000ee20008000a00 */
[----:B0-----:R-:W-:Y:S01]  /*03f0*/  I2FP.F32.S32 R7, UR4 ;  /* 0x0000000400077c45 */ /* 0x001fe20008201400 */
[----:B------:R-:W0:Y:S04]  /*0400*/  LDCU UR4, c[0x0][0x3d0] ;  /* 0x00007a00ff0477ac */ /* 0x000e280008000800 */
[----:B--2---:R-:W-:Y:S01]  /*0410*/  FMUL R7, R7, UR5 ;  /* 0x0000000507077c20 */ /* 0x004fe20008400000 */
[----:B-1----:R-:W-:-:S03]  /*0420*/  ISETP.NE.AND P0, PT, R0, 0x1, PT ;  /* 0x000000010000780c */ /* 0x002fc60003f05270 */
[----:B------:R-:W1:Y:S02]  /*0430*/  F2F.F64.F32 R10, R7 ;  /* 0x00000007000a7310 */ /* 0x000e640000201800 */
[C---:B-1----:R-:W-:Y:S02]  /*0440*/  DADD R38, R10.reuse, 2 ;  /* 0x400000000a267429 */ /* 0x042fe40000000000 */
[----:B------:R-:W-:-:S08]  /*0450*/  DADD R8, R10, 2 ;  /* 0x400000000a087429 */ /* 0x000fd00000000000 */
[----:B------:R-:W-:Y:S01]  /*0460*/  LOP3.LUT R38, R39, 0x7ff00000, RZ, 0xc0, !PT ;  /* 0x7ff0000027267812 */ /* 0x000fe200078ec0ff */
[----:B0-----:R-:W-:Y:S01]  /*0470*/  VIADD R39, R18, UR4 ;  /* 0x0000000412277c36 */ /* 0x001fe20008000000 */
[----:B---3--:R-:W-:Y:S06]  /*0480*/  @!P0 BRA `(.L_x_1) ;  /* 0x0000001000d08947 */ /* 0x008fec0003800000 */
[----:B------:R-:W-:Y:S01]  /*0490*/  LOP3.LUT R41, R0, 0x7ffffffe, RZ, 0xc0, !PT ;  /* 0x7ffffffe00297812 */ /* 0x000fe200078ec0ff */
[----:B------:R-:W-:Y:S01]  /*04a0*/  IMAD.MOV.U32 R40, RZ, RZ, R4 ;  /* 0x000000ffff287224 */ /* 0x000fe200078e0004 */
[----:B------:R-:W-:-:S03]  /*04b0*/  UMOV UR4, URZ ;  /* 0x000000ff00047c82 */ /* 0x000fc60008000000 */
[----:B------:R-:W-:-:S07]  /*04c0*/  IMAD.MOV R41, RZ, RZ, -R41 ;  /* 0x000000ffff297224 */ /* 0x000fce00078e0a29 */
.L_x_32:
[----:B------:R-:W-:Y:S01]  /*04d0*/  ISETP.NE.AND P0, PT, R42, RZ, PT ;  /* 0x000000ff2a00720c */ /* 0x000fe20003f05270 */
[----:B------:R-:W-:-:S12]  /*04e0*/  BSSY.RECONVERGENT B0, `(.L_x_2) ;  /* 0x000009a000007945 */ /* 0x000fd80003800200 */
[----:B01----:R-:W-:Y:S05]  /*04f0*/  @!P0 BRA `(.L_x_3) ;  /* 0x0000000800608947 */ /* 0x003fea0003800000 */
[----:B------:R-:W-:Y:S01]  /*0500*/  DSETP.NEU.AND P0, PT, |R16|, +INF , PT ;  /* 0x7ff000001000742a */ /* 0x000fe20003f0d200 */
[----:B------:R-:W-:Y:S01]  /*0510*/  ISETP.NE.AND P2, PT, R38, 0x7ff00000, PT ;  /* 0x7ff000002600780c */ /* 0x000fe20003f45270 */
[----:B------:R-:W-:Y:S01]  /*0520*/  DADD R20, -RZ, |R16| ;  /* 0x00000000ff147229 */ /* 0x000fe20000000510 */
[----:B------:R-:W-:Y:S01]  /*0530*/  FSETP.NAN.AND P1, PT, R7, R7, PT ;  /* 0x000000070700720b */ /* 0x000fe20003f28000 */
[----:B------:R-:W-:Y:S01]  /*0540*/  BSSY.RECONVERGENT B1, `(.L_x_4) ;  /* 0x0000018000017945 */ /* 0x000fe20003800200 */
[----:B------:R-:W-:Y:S02]  /*0550*/  FSETP.NAN.AND P3, PT, R3, R3, PT ;  /* 0x000000030300720b */ /* 0x000fe40003f68000 */
[----:B------:R-:W-:Y:S01]  /*0560*/  P2R R16, PR, RZ, 0x1 ;  /* 0x00000001ff107803 */ /* 0x000fe20000000000 */
[----:B------:R-:W-:Y:S01]  /*0570*/  DSETP.NEU.AND P0, PT, |R10|, +INF , PT ;  /* 0x7ff000000a00742a */ /* 0x000fe20003f0d200 */
[----:B------:R-:W-:Y:S02]  /*0580*/  ISETP.NE.AND P4, PT, R6, 0x7ff00000, PT ;  /* 0x7ff000000600780c */ /* 0x000fe40003f85270 */
[----:B------:R-:W-:-:S02]  /*0590*/  ISETP.NE.AND P6, PT, R5, 0x7ff00000, PT ;  /* 0x7ff000000500780c */ /* 0x000fc40003fc5270 */
[C---:B------:R-:W-:Y:S02]  /*05a0*/  FSETP.NEU.AND P5, PT, R7.reuse, 1, PT ;  /* 0x3f8000000700780b */ /* 0x040fe40003fad000 */
[----:B------:R-:W-:Y:S02]  /*05b0*/  P2R R0, PR, RZ, 0x1 ;  /* 0x00000001ff007803 */ /* 0x000fe40000000000 */
[----:B------:R-:W-:Y:S02]  /*05c0*/  P2R R0, PR, RZ, 0x2 ;  /* 0x00000002ff007803 */ /* 0x000fe40000000000 */
[----:B------:R-:W-:Y:S01]  /*05d0*/  P2R R0, PR, RZ, 0x4 ;  /* 0x00000004ff007803 */ /* 0x000fe20000000000 */
[----:B------:R-:W-:Y:S01]  /*05e0*/  DSETP.NEU.AND P2, PT, |R14|, +INF , PT ;  /* 0x7ff000000e00742a */ /* 0x000fe20003f4d200 */
[----:B------:R-:W-:Y:S02]  /*05f0*/  FSETP.NEU.AND P0, PT, R7, RZ, PT ;  /* 0x000000ff0700720b */ /* 0x000fe40003f0d000 */
[----:B------:R-:W-:-:S02]  /*0600*/  FSETP.NEU.AND P1, PT, R3, 1, PT ;  /* 0x3f8000000300780b */ /* 0x000fc40003f2d000 */
[----:B------:R-:W-:Y:S02]  /*0610*/  P2R R17, PR, RZ, 0x40 ;  /* 0x00000040ff117803 */ /* 0x000fe40000000000 */
[----:B------:R-:W-:Y:S02]  /*0620*/  P2R R0, PR, RZ, 0x4 ;  /* 0x00000004ff007803 */ /* 0x000fe40000000000 */
[----:B------:R-:W-:Y:S02]  /*0630*/  P2R R0, PR, RZ, 0x8 ;  /* 0x00000008ff007803 */ /* 0x000fe40000000000 */
[----:B------:R-:W-:Y:S02]  /*0640*/  P2R R0, PR, RZ, 0x10 ;  /* 0x00000010ff007803 */ /* 0x000fe40000000000 */
[----:B------:R-:W-:Y:S02]  /*0650*/  FSETP.NAN.AND P4, PT, R2, R2, PT ;  /* 0x000000020200720b */ /* 0x000fe40003f88000 */
[----:B------:R-:W-:-:S02]  /*0660*/  FSETP.NEU.AND P2, PT, R3, RZ, PT ;  /* 0x000000ff0300720b */ /* 0x000fc40003f4d000 */
[----:B------:R-:W-:Y:S02]  /*0670*/  P2R R0, PR, RZ, 0x10 ;  /* 0x00000010ff007803 */ /* 0x000fe40000000000 */
[C---:B------:R-:W-:Y:S02]  /*0680*/  FSETP.NEU.AND P3, PT, R2.reuse, 1, PT ;  /* 0x3f8000000200780b */ /* 0x040fe40003f6d000 */
[----:B------:R-:W-:Y:S02]  /*0690*/  FSETP.NEU.AND P4, PT, R2, RZ, PT ;  /* 0x000000ff0200720b */ /* 0x000fe40003f8d000 */
[----:B------:R-:W-:-:S11]  /*06a0*/  MOV R0, 0x6c0 ;  /* 0x000006c000007802 */ /* 0x000fd60000000f00 */
[----:B------:R-:W-:Y:S05]  /*06b0*/  CALL.REL.NOINC `($_Z17mute_directwave3diiifffffiiiiiiPfS_S_i$__internal_accurate_pow) ;  /* 0x0000002400dc7944 */ /* 0x000fea0003c00000 */
[----:B------:R-:W-:Y:S05]  /*06c0*/  BSYNC.RECONVERGENT B1 ;  /* 0x0000000000017941 */ /* 0x000fea0003800200 */
.L_x_4:
[----:B------:R-:W-:Y:S01]  /*06d0*/  P2R R18, PR, RZ, 0x1 ;  /* 0x00000001ff127803 */ /* 0x000fe20000000000 */
[----:B------:R-:W-:Y:S01]  /*06e0*/  BSSY.RECONVERGENT B1, `(.L_x_5) ;  /* 0x0000012000017945 */ /* 0x000fe20003800200 */
[----:B------:R-:W-:Y:S02]  /*06f0*/  FSEL R20, R20, RZ, P4 ;  /* 0x000000ff14147208 */ /* 0x000fe40002000000 */
[----:B------:R-:W-:Y:S02]  /*0700*/  FSEL R0, R21, RZ, P4 ;  /* 0x000000ff15007208 */ /* 0x000fe40002000000 */
[----:B------:R-:W-:Y:S02]  /*0710*/  ISETP.NE.AND P0, PT, R16, RZ, PT ;  /* 0x000000ff1000720c */ /* 0x000fe40003f05270 */
[----:B------:R-:W-:Y:S02]  /*0720*/  ISETP.NE.AND P4, PT, R17, RZ, PT ;  /* 0x000000ff1100720c */ /* 0x000fe40003f85270 */
[----:B------:R-:W0:Y:S01]  /*0730*/  F2F.F64.F32 R16, R2 ;  /* 0x0000000200107310 */ /* 0x000e220000201800 */
[----:B------:R-:W-:-:S02]  /*0740*/  FSEL R21, R20, RZ, P0 ;  /* 0x000000ff14157208 */ /* 0x000fc40000000000 */
[----:B------:R-:W-:Y:S02]  /*0750*/  FSEL R23, R0, +QNAN , P0 ;  /* 0x7ff0000000177808 */ /* 0x000fe40000000000 */
[----:B------:R-:W-:Y:S02]  /*0760*/  ISETP.NE.AND P0, PT, R18, RZ, PT ;  /* 0x000000ff1200720c */ /* 0x000fe40003f05270 */
[----:B------:R-:W-:Y:S01]  /*0770*/  FSETP.NAN.AND P6, PT, R2, R2, PT ;  /* 0x000000020200720b */ /* 0x000fe20003fc8000 */
[----:B0-----:R-:W-:-:S10]  /*0780*/  DADD R18, R16, 2 ;  /* 0x4000000010127429 */ /* 0x001fd40000000000 */
[----:B------:R-:W-:Y:S02]  /*0790*/  @!P4 FSEL R20, R18, R21, P6 ;  /* 0x000000151214c208 */ /* 0x000fe40003000000 */
[----:B------:R-:W-:Y:S02]  /*07a0*/  @!P4 FSEL R0, R19, R23, P6 ;  /* 0x000000171300c208 */ /* 0x000fe40003000000 */
[----:B------:R-:W-:Y:S01]  /*07b0*/  FSEL R36, R20, RZ, P3 ;  /* 0x000000ff14247208 */ /* 0x000fe20001800000 */
[----:B------:R-:W-:Y:S01]  /*07c0*/  DADD R20, -RZ, |R14| ;  /* 0x00000000ff147229 */ /* 0x000fe2000000050e */
[----:B------:R-:W-:Y:S02]  /*07d0*/  FSEL R37, R0, 1.875, P3 ;  /* 0x3ff0000000257808 */ /* 0x000fe40001800000 */
[----:B------:R-:W-:-:S08]  /*07e0*/  MOV R0, 0x800 ;  /* 0x0000080000007802 */ /* 0x000fd00000000f00 */
[----:B------:R-:W-:Y:S05]  /*07f0*/  CALL.REL.NOINC `($_Z17mute_directwave3diiifffffiiiiiiPfS_S_i$__internal_accurate_pow) ;  /* 0x00000024008c7944 */ /* 0x000fea0003c00000 */
[----:B------:R-:W-:Y:S05]  /*0800*/  BSYNC.RECONVERGENT B1 ;  /* 0x0000000000017941 */ /* 0x000fea0003800200 */
.L_x_5:
[----:B------:R-:W-:Y:S01]  /*0810*/  ISETP.NE.AND P4, PT, R6, 0x7ff00000, PT ;  /* 0x7ff000000600780c */ /* 0x000fe20003f85270 */
[----:B------:R-:W-:Y:S01]  /*0820*/  DSETP.NEU.AND P6, PT, |R14|, +INF , PT ;  /* 0x7ff000000e00742a */ /* 0x000fe20003fcd200 */
[----:B------:R-:W-:Y:S01]  /*0830*/  FSEL R18, R20, RZ, P2 ;  /* 0x000000ff14127208 */ /* 0x000fe20001000000 */
[----:B------:R-:W-:Y:S01]  /*0840*/  BSSY.RECONVERGENT B1, `(.L_x_6) ;  /* 0x000000d000017945 */ /* 0x000fe20003800200 */
[----:B------:R-:W-:Y:S02]  /*0850*/  FSEL R0, R21, RZ, P2 ;  /* 0x000000ff15007208 */ /* 0x000fe40001000000 */
[----:B------:R-:W-:Y:S02]  /*0860*/  FSETP.NAN.AND P3, PT, R3, R3, PT ;  /* 0x000000030300720b */ /* 0x000fe40003f68000 */
[----:B------:R-:W-:Y:S02]  /*0870*/  FSEL R19, R18, RZ, P6 ;  /* 0x000000ff12137208 */ /* 0x000fe40003000000 */
[----:B------:R-:W-:-:S03]  /*0880*/  FSEL R21, R0, +QNAN , P6 ;  /* 0x7ff0000000157808 */ /* 0x000fc60003000000 */
[----:B------:R-:W-:Y:S02]  /*0890*/  @!P4 FSEL R18, R12, R19, P3 ;  /* 0x000000130c12c208 */ /* 0x000fe40001800000 */
[----:B------:R-:W-:Y:S01]  /*08a0*/  @!P4 FSEL R0, R13, R21, P3 ;  /* 0x000000150d00c208 */ /* 0x000fe20001800000 */
[----:B------:R-:W-:Y:S01]  /*08b0*/  DADD R20, -RZ, |R10| ;  /* 0x00000000ff147229 */ /* 0x000fe2000000050a */
[----:B------:R-:W-:Y:S02]  /*08c0*/  FSEL R18, R18, RZ, P1 ;  /* 0x000000ff12127208 */ /* 0x000fe40000800000 */
[----:B------:R-:W-:Y:S02]  /*08d0*/  FSEL R19, R0, 1.875, P1 ;  /* 0x3ff0000000137808 */ /* 0x000fe40000800000 */
[----:B------:R-:W-:-:S04]  /*08e0*/  MOV R0, 0x910 ;  /* 0x0000091000007802 */ /* 0x000fc80000000f00 */
[----:B------:R-:W-:-:S11]  /*08f0*/  DADD R36, R36, R18 ;  /* 0x0000000024247229 */ /* 0x000fd60000000012 */
[----:B------:R-:W-:Y:S05]  /*0900*/  CALL.REL.NOINC `($_Z17mute_directwave3diiifffffiiiiiiPfS_S_i$__internal_accurate_pow) ;  /* 0x0000002400487944 */ /* 0x000fea0003c00000 */
[----:B------:R-:W-:Y:S05]  /*0910*/  BSYNC.RECONVERGENT B1 ;  /* 0x0000000000017941 */ /* 0x000fea0003800200 */
.L_x_6:
        /* <DEDUP_REMOVED lines=9> */
[----:B------:R-:W-:Y:S02]  /*09b0*/  @!P2 FSEL R0, R9, R21, P1 ;  /* 0x000000150900a208 */ /* 0x000fe40000800000 */
[----:B------:R-:W-:Y:S02]  /*09c0*/  FSEL R18, R18, RZ, P5 ;  /* 0x000000ff12127208 */ /* 0x000fe40002800000 */
[----:B------:R-:W-:-:S06]  /*09d0*/  FSEL R19, R0, 1.875, P5 ;  /* 0x3ff0000000137808 */ /* 0x000fcc0002800000 */
[----:B------:R-:W-:-:S10]  /*09e0*/  DADD R36, R36, R18 ;  /* 0x0000000024247229 */ /* 0x000fd40000000012 */
[----:B------:R-:W0:Y:S02]  /*09f0*/  F2F.F32.F64 R36, R36 ;  /* 0x0000002400247310 */ /* 0x000e240000301000 */
[----:B0-----:R-:W-:-:S06]  /*0a00*/  VIADD R0, R36, 0xf3000000 ;  /* 0xf300000024007836 */ /* 0x001fcc0000000000 */
[----:B------:R0:W1:Y:S01]  /*0a10*/  MUFU.RSQ R19, R36 ;  /* 0x0000002400137308 */ /* 0x0000620000001400 */
[----:B------:R-:W-:-:S13]  /*0a20*/  ISETP.GT.U32.AND P0, PT, R0, 0x727fffff, PT ;  /* 0x727fffff0000780c */ /* 0x000fda0003f04070 */
[----:B0-----:R-:W-:Y:S05]  /*0a30*/  @!P0 BRA `(.L_x_8) ;  /* 0x0000000000148947 */ /* 0x001fea0003800000 */
[----:B------:R-:W-:Y:S01]  /*0a40*/  IMAD.MOV.U32 R0, RZ, RZ, R36 ;  /* 0x000000ffff007224 */ /* 0x000fe200078e0024 */
[----:B------:R-:W-:-:S07]  /*0a50*/  MOV R25, 0xa70 ;  /* 0x00000a7000197802 */ /* 0x000fce0000000f00 */
[----:B-1----:R-:W-:Y:S05]  /*0a60*/  CALL.REL.NOINC `($__internal_1_$__cuda_sm20_sqrt_rn_f32_slowpath) ;  /* 0x0000001800fc7944 */ /* 0x002fea0003c00000 */
[----:B------:R-:W-:Y:S01]  /*0a70*/  IMAD.MOV.U32 R21, RZ, RZ, R0 ;  /* 0x000000ffff157224 */ /* 0x000fe200078e0000 */
[----:B------:R-:W-:Y:S06]  /*0a80*/  BRA `(.L_x_9) ;  /* 0x0000000000107947 */ /* 0x000fec0003800000 */
.L_x_8:
[----:B-1----:R-:W-:Y:S01]  /*0a90*/  FMUL.FTZ R21, R36, R19 ;  /* 0x0000001324157220 */ /* 0x002fe20000410000 */
[----:B------:R-:W-:-:S03]  /*0aa0*/  FMUL.FTZ R18, R19, 0.5 ;  /* 0x3f00000013127820 */ /* 0x000fc60000410000 */
[----:B------:R-:W-:-:S04]  /*0ab0*/  FFMA R0, -R21, R21, R36 ;  /* 0x0000001515007223 */ /* 0x000fc80000000124 */
[----:B------:R-:W-:-:S07]  /*0ac0*/  FFMA R21, R0, R18, R21 ;  /* 0x0000001200157223 */ /* 0x000fce0000000015 */
.L_x_9:
[----:B------:R-:W-:Y:S05]  /*0ad0*/  BSYNC.RECONVERGENT B1 ;  /* 0x0000000000017941 */ /* 0x000fea0003800200 */
.L_x_7:
[----:B------:R-:W0:Y:S08]  /*0ae0*/  LDC.64 R22, c[0x0][0x3c0] ;  /* 0x0000f000ff167b82 */ /* 0x000e300000000a00 */
[----:B------:R-:W1:Y:S01]  /*0af0*/  LDC.64 R18, c[0x0][0x3b8] ;  /* 0x0000ee00ff127b82 */ /* 0x000e620000000a00 */
[----:B0-----:R-:W2:Y:S04]  /*0b00*/  LDG.E R22, desc[UR6][R22.64+0x4] ;  /* 0x0000040616167981 */ /* 0x001ea8000c1e1900 */
[----:B-1----:R0:W5:Y:S01]  /*0b10*/  LDG.E R20, desc[UR6][R18.64+0x4] ;  /* 0x0000040612147981 */ /* 0x002162000c1e1900 */
[----:B------:R-:W-:-:S04]  /*0b20*/  IMAD.MOV.U32 R25, RZ, RZ, 0x40000000 ;  /* 0x40000000ff197424 */ /* 0x000fc800078e00ff */
[----:B--2---:R-:W-:-:S04]  /*0b30*/  FFMA R0, R22, R25, 1 ;  /* 0x3f80000016007423 */ /* 0x004fc80000000019 */
[----:B------:R-:W-:Y:S01]  /*0b40*/  VIADD R24, R0, 0xf3000000 ;  /* 0xf300000000187836 */ /* 0x000fe20000000000 */
[----:B------:R0:W1:Y:S04]  /*0b50*/  MUFU.RSQ R25, R0 ;  /* 0x0000000000197308 */ /* 0x0000680000001400 */
[----:B------:R-:W-:-:S13]  /*0b60*/  ISETP.GT.U32.AND P0, PT, R24, 0x727fffff, PT ;  /* 0x727fffff1800780c */ /* 0x000fda0003f04070 */
[----:B01----:R-:W-:Y:S05]  /*0b70*/  @!P0 BRA `(.L_x_10) ;  /* 0x0000000000188947 */ /* 0x003fea0003800000 */
[----:B------:R-:W-:Y:S01]  /*0b80*/  BSSY.RECONVERGENT B1, `(.L_x_11) ;  /* 0x0000003000017945 */ /* 0x000fe20003800200 */
[----:B------:R-:W-:-:S07]  /*0b90*/  MOV R25, 0xbb0 ;  /* 0x00000bb000197802 */ /* 0x000fce0000000f00 */
[----:B-----5:R-:W-:Y:S05]  /*0ba0*/  CALL.REL.NOINC `($__internal_1_$__cuda_sm20_sqrt_rn_f32_slowpath) ;  /* 0x0000001800ac7944 */ /* 0x020fea0003c00000 */
[----:B------:R-:W-:Y:S05]  /*0bb0*/  BSYNC.RECONVERGENT B1 ;  /* 0x0000000000017941 */ /* 0x000fea0003800200 */
.L_x_11:
[----:B------:R-:W-:Y:S01]  /*0bc0*/  IMAD.MOV.U32 R19, RZ, RZ, R0 ;  /* 0x000000ffff137224 */ /* 0x000fe200078e0000 */
[----:B------:R-:W-:Y:S06]  /*0bd0*/  BRA `(.L_x_12) ;  /* 0x0000000000107947 */ /* 0x000fec0003800000 */
.L_x_10:
[----:B------:R-:W-:Y:S01]  /*0be0*/  FMUL.FTZ R19, R0, R25 ;  /* 0x0000001900137220 */ /* 0x000fe20000410000 */
[----:B------:R-:W-:-:S03]  /*0bf0*/  FMUL.FTZ R25, R25, 0.5 ;  /* 0x3f00000019197820 */ /* 0x000fc60000410000 */
[----:B------:R-:W-:-:S04]  /*0c00*/  FFMA R0, -R19, R19, R0 ;  /* 0x0000001313007223 */ /* 0x000fc80000000100 */
[----:B------:R-:W-:-:S07]  /*0c10*/  FFMA R19, R0, R25, R19 ;  /* 0x0000001900137223 */ /* 0x000fce0000000013 */
.L_x_12:
[----:B-----5:R-:W-:Y:S01]  /*0c20*/  FMUL R20, R20, R19 ;  /* 0x0000001314147220 */ /* 0x020fe20000400000 */
[----:B------:R-:W-:Y:S03]  /*0c30*/  BSSY.RECONVERGENT B1, `(.L_x_13) ;  /* 0x000000e000017945 */ /* 0x000fe60003800200 */
[----:B------:R-:W0:Y:S08]  /*0c40*/  MUFU.RCP R0, R20 ;  /* 0x0000001400007308 */ /* 0x000e300000001000 */
[----:B------:R-:W1:Y:S01]  /*0c50*/  FCHK P0, R21, R20 ;  /* 0x0000001415007302 */ /* 0x000e620000000000 */
[----:B0-----:R-:W-:-:S04]  /*0c60*/  FFMA R19, -R20, R0, 1 ;  /* 0x3f80000014137423 */ /* 0x001fc80000000100 */
[----:B------:R-:W-:-:S04]  /*0c70*/  FFMA R0, R0, R19, R0 ;  /* 0x0000001300007223 */ /* 0x000fc80000000000 */
[----:B------:R-:W-:-:S04]  /*0c80*/  FFMA R18, R0, R21, RZ ;  /* 0x0000001500127223 */ /* 0x000fc800000000ff */
[----:B------:R-:W-:-:S04]  /*0c90*/  FFMA R19, -R20, R18, R21 ;  /* 0x0000001214137223 */ /* 0x000fc80000000115 */
[----:B------:R-:W-:Y:S01]  /*0ca0*/  FFMA R19, R0, R19, R18 ;  /* 0x0000001300137223 */ /* 0x000fe20000000012 */
[----:B-1----:R-:W-:Y:S06]  /*0cb0*/  @!P0 BRA `(.L_x_14) ;  /* 0x0000000000148947 */ /* 0x002fec0003800000 */
[----:B------:R-:W-:Y:S01]  /*0cc0*/  IMAD.MOV.U32 R0, RZ, RZ, R21 ;  /* 0x000000ffff007224 */ /* 0x000fe200078e0015 */
[----:B------:R-:W-:Y:S01]  /*0cd0*/  MOV R18, 0xd00 ;  /* 0x00000d0000127802 */ /* 0x000fe20000000f00 */
[----:B------:R-:W-:-:S07]  /*0ce0*/  IMAD.MOV.U32 R19, RZ, RZ, R20 ;  /* 0x000000ffff137224 */ /* 0x000fce00078e0014 */
[----:B------:R-:W-:Y:S05]  /*0cf0*/  CALL.REL.NOINC `($__internal_2_$__cuda_sm3x_div_rn_noftz_f32_slowpath) ;  /* 0x0000001800b47944 */ /* 0x000fea0003c00000 */
[----:B------:R-:W-:-:S07]  /*0d00*/  IMAD.MOV.U32 R19, RZ, RZ, R0 ;  /* 0x000000ffff137224 */ /* 0x000fce00078e0000 */
.L_x_14:
[----:B------:R-:W-:Y:S05]  /*0d10*/  BSYNC.RECONVERGENT B1 ;  /* 0x0000000000017941 */ /* 0x000fea0003800200 */
.L_x_13:
[----:B------:R-:W0:Y:S01]  /*0d20*/  LDC R20, c[0x0][0x38c] ;  /* 0x0000e300ff147b82 */ /* 0x000e220000000800 */
[----:B------:R-:W-:Y:S01]  /*0d30*/  BSSY.RECONVERGENT B1, `(.L_x_15) ;  /* 0x000000e000017945 */ /* 0x000fe20003800200 */
[----:B0-----:R-:W0:Y:S08]  /*0d40*/  MUFU.RCP R0, R20 ;  /* 0x0000001400007308 */ /* 0x001e300000001000 */
[----:B------:R-:W1:Y:S01]  /*0d50*/  FCHK P0, R19, R20 ;  /* 0x0000001413007302 */ /* 0x000e620000000000 */
[----:B0-----:R-:W-:-:S04]  /*0d60*/  FFMA R21, R0, -R20, 1 ;  /* 0x3f80000000157423 */ /* 0x001fc80000000814 */
[----:B------:R-:W-:-:S04]  /*0d70*/  FFMA R0, R0, R21, R0 ;  /* 0x0000001500007223 */ /* 0x000fc80000000000 */
[----:B------:R-:W-:-:S04]  /*0d80*/  FFMA R18, R0, R19, RZ ;  /* 0x0000001300127223 */ /* 0x000fc800000000ff */
[----:B------:R-:W-:-:S04]  /*0d90*/  FFMA R21, R18, -R20, R19 ;  /* 0x8000001412157223 */ /* 0x000fc80000000013 */
[----:B------:R-:W-:Y:S01]  /*0da0*/  FFMA R0, R0, R21, R18 ;  /* 0x0000001500007223 */ /* 0x000fe20000000012 */
[----:B-1----:R-:W-:Y:S06]  /*0db0*/  @!P0 BRA `(.L_x_16) ;  /* 0x0000000000148947 */ /* 0x002fec0003800000 */
[----:B------:R-:W0:Y:S01]  /*0dc0*/  LDCU UR5, c[0x0][0x38c] ;  /* 0x00007180ff0577ac */ /* 0x000e220008000800 */
[----:B------:R-:W-:Y:S01]  /*0dd0*/  IMAD.MOV.U32 R0, RZ, RZ, R19 ;  /* 0x000000ffff007224 */ /* 0x000fe200078e0013 */
[----:B------:R-:W-:Y:S01]  /*0de0*/  MOV R18, 0xe10 ;  /* 0x00000e1000127802 */ /* 0x000fe20000000f00 */
[----:B0-----:R-:W-:-:S07]  /*0df0*/  IMAD.U32 R19, RZ, RZ, UR5 ;  /* 0x00000005ff137e24 */ /* 0x001fce000f8e00ff */
[----:B------:R-:W-:Y:S05]  /*0e00*/  CALL.REL.NOINC `($__internal_2_$__cuda_sm3x_div_rn_noftz_f32_slowpath) ;  /* 0x0000001800707944 */ /* 0x000fea0003c00000 */
.L_x_16:
[----:B------:R-:W-:Y:S05]  /*0e10*/  BSYNC.RECONVERGENT B1 ;  /* 0x0000000000017941 */ /* 0x000fea0003800200 */
.L_x_15:
[----:B------:R-:W0:Y:S02]  /*0e20*/  F2I.TRUNC.NTZ R0, R0 ;  /* 0x0000000000007305 */ /* 0x000e24000020f100 */
[----:B0-----:R-:W-:-:S05]  /*0e30*/  IMAD.IADD R18, R39, 0x1, R0 ;  /* 0x0000000127127824 */ /* 0x001fca00078e0200 */
[----:B------:R-:W-:-:S13]  /*0e40*/  ISETP.LE.AND P0, PT, R18, UR4, PT ;  /* 0x0000000412007c0c */ /* 0x000fda000bf03270 */
[----:B------:R-:W0:Y:S02]  /*0e50*/  @!P0 LDC.64 R18, c[0x0][0x3c8] ;  /* 0x0000f200ff128b82 */ /* 0x000e240000000a00 */
[----:B0-----:R-:W-:-:S05]  /*0e60*/  @!P0 IMAD.WIDE R18, R40, 0x4, R18 ;  /* 0x0000000428128825 */ /* 0x001fca00078e0212 */
[----:B------:R0:W-:Y:S02]  /*0e70*/  @!P0 STG.E desc[UR6][R18.64], RZ ;  /* 0x000000ff12008986 */ /* 0x0001e4000c101906 */
.L_x_3:
[----:B------:R-:W-:Y:S05]  /*0e80*/  BSYNC.RECONVERGENT B0 ;  /* 0x0000000000007941 */ /* 0x000fea0003800200 */
.L_x_2:
[----:B------:R-:W-:Y:S01]  /*0e90*/  ISETP.NE.AND P0, PT, R42, RZ, PT ;  /* 0x000000ff2a00720c */ /* 0x000fe20003f05270 */
[----:B------:R-:W-:-:S12]  /*0ea0*/  BSSY.RECONVERGENT B0, `(.L_x_17) ;  /* 0x000008b000007945 */ /* 0x000fd80003800200 */
[----:B------:R-:W-:Y:S05]  /*0eb0*/  @!P0 BRA `(.L_x_18) ;  /* 0x0000000800248947 */ /* 0x000fea0003800000 */
[----:B------:R-:W-:Y:S01]  /*0ec0*/  DADD R20, -RZ, |R16| ;  /* 0x00000000ff147229 */ /* 0x000fe20000000510 */
[----:B------:R-:W-:Y:S01]  /*0ed0*/  BSSY.RECONVERGENT B1, `(.L_x_19) ;  /* 0x0000009000017945 */ /* 0x000fe20003800200 */
[C---:B------:R-:W-:Y:S02]  /*0ee0*/  FSETP.NEU.AND P0, PT, R7.reuse, 1, PT ;  /* 0x3f8000000700780b */ /* 0x040fe40003f0d000 */
[----:B------:R-:W-:Y:S02]  /*0ef0*/  FSETP.NEU.AND P1, PT, R7, RZ, PT ;  /* 0x000000ff0700720b */ /* 0x000fe40003f2d000 */
[C---:B------:R-:W-:Y:S02]  /*0f00*/  FSETP.NEU.AND P2, PT, R3.reuse, 1, PT ;  /* 0x3f8000000300780b */ /* 0x040fe40003f4d000 */
[----:B------:R-:W-:Y:S02]  /*0f10*/  FSETP.NEU.AND P3, PT, R3, RZ, PT ;  /* 0x000000ff0300720b */ /* 0x000fe40003f6d000 */
[----:B------:R-:W-:-:S02]  /*0f20*/  FSETP.NEU.AND P4, PT, R2, 1, PT ;  /* 0x3f8000000200780b */ /* 0x000fc40003f8d000 */
[----:B------:R-:W-:Y:S02]  /*0f30*/  FSETP.NEU.AND P5, PT, R2, RZ, PT ;  /* 0x000000ff0200720b */ /* 0x000fe40003fad000 */
[----:B------:R-:W-:-:S11]  /*0f40*/  MOV R0, 0xf60 ;  /* 0x00000f6000007802 */ /* 0x000fd60000000f00 */
[----:B0-----:R-:W-:Y:S05]  /*0f50*/  CALL.REL.NOINC `($_Z17mute_directwave3diiifffffiiiiiiPfS_S_i$__internal_accurate_pow) ;  /* 0x0000001c00b47944 */ /* 0x001fea0003c00000 */
[----:B------:R-:W-:Y:S05]  /*0f60*/  BSYNC.RECONVERGENT B1 ;  /* 0x0000000000017941 */ /* 0x000fea0003800200 */
.L_x_19:
[----:B------:R-:W0:Y:S01]  /*0f70*/  F2F.F64.F32 R16, R2 ;  /* 0x0000000200107310 */ /* 0x000e220000201800 */
[----:B------:R-:W-:Y:S01]  /*0f80*/  FSEL R23, R20, RZ, P5 ;  /* 0x000000ff14177208 */ /* 0x000fe20002800000 */
[----:B------:R-:W-:Y:S01]  /*0f90*/  BSSY.RECONVERGENT B1, `(.L_x_20) ;  /* 0x0000010000017945 */ /* 0x000fe20003800200 */
[----:B------:R-:W-:Y:S02]  /*0fa0*/  FSEL R21, R21, RZ, P5 ;  /* 0x000000ff15157208 */ /* 0x000fe40002800000 */
[----:B------:R-:W-:Y:S02]  /*0fb0*/  ISETP.NE.AND P5, PT, R5, 0x7ff00000, PT ;  /* 0x7ff000000500780c */ /* 0x000fe40003fa5270 */
[----:B------:R-:W-:Y:S02]  /*0fc0*/  MOV R0, 0x1090 ;  /* 0x0000109000007802 */ /* 0x000fe40000000f00 */
[----:B------:R-:W-:-:S04]  /*0fd0*/  FSETP.NAN.OR P5, PT, R2, R2, P5 ;  /* 0x000000020200720b */ /* 0x000fc80002fa8400 */
[----:B------:R-:W-:Y:S01]  /*0fe0*/  ISETP.NE.XOR P6, PT, R5, 0x7ff00000, P5 ;  /* 0x7ff000000500780c */ /* 0x000fe20002fc5a70 */
[----:B0-----:R-:W-:-:S10]  /*0ff0*/  DADD R18, R16, 2 ;  /* 0x4000000010127429 */ /* 0x001fd40000000000 */
[----:B------:R-:W-:Y:S02]  /*1000*/  FSEL R36, R18, R23, P6 ;  /* 0x0000001712247208 */ /* 0x000fe40003000000 */
[----:B------:R-:W-:Y:S01]  /*1010*/  FSEL R18, R19, R21, P6 ;  /* 0x0000001513127208 */ /* 0x000fe20003000000 */
[----:B------:R-:W-:Y:S02]  /*1020*/  DSETP.NEU.AND P6, PT, |R16|, +INF , PT ;  /* 0x7ff000001000742a */ /* 0x000fe40003fcd200 */
[----:B------:R-:W-:-:S04]  /*1030*/  DADD R20, -RZ, |R14| ;  /* 0x00000000ff147229 */ /* 0x000fc8000000050e */
[----:B------:R-:W-:Y:S02]  /*1040*/  @!P5 FSEL R36, R36, RZ, P6 ;  /* 0x000000ff2424d208 */ /* 0x000fe40003000000 */
[----:B------:R-:W-:Y:S02]  /*1050*/  @!P5 FSEL R18, R18, +QNAN , P6 ;  /* 0x7ff000001212d808 */ /* 0x000fe40003000000 */
[----:B------:R-:W-:Y:S02]  /*1060*/  FSEL R36, R36, RZ, P4 ;  /* 0x000000ff24247208 */ /* 0x000fe40002000000 */
[----:B------:R-:W-:-:S07]  /*1070*/  FSEL R37, R18, 1.875, P4 ;  /* 0x3ff0000012257808 */ /* 0x000fce0002000000 */
[----:B------:R-:W-:Y:S05]  /*1080*/  CALL.REL.NOINC `($_Z17mute_directwave3diiifffffiiiiiiPfS_S_i$__internal_accurate_pow) ;  /* 0x0000001c00687944 */ /* 0x000fea0003c00000 */
[----:B------:R-:W-:Y:S05]  /*1090*/  BSYNC.RECONVERGENT B1 ;  /* 0x0000000000017941 */ /* 0x000fea0003800200 */
.L_x_20:
[----:B------:R-:W-:Y:S01]  /*10a0*/  ISETP.NE.AND P4, PT, R6, 0x7ff00000, PT ;  /* 0x7ff000000600780c */ /* 0x000fe20003f85270 */
[----:B------:R-:W-:Y:S01]  /*10b0*/  BSSY.RECONVERGENT B1, `(.L_x_21) ;  /* 0x0000010000017945 */ /* 0x000fe20003800200 */
[----:B------:R-:W-:Y:S02]  /*10c0*/  FSEL R19, R20, RZ, P3 ;  /* 0x000000ff14137208 */ /* 0x000fe40001800000 */
[----:B------:R-:W-:Y:S02]  /*10d0*/  FSETP.NAN.OR P4, PT, R3, R3, P4 ;  /* 0x000000030300720b */ /* 0x000fe40002788400 */
[----:B------:R-:W-:Y:S01]  /*10e0*/  FSEL R21, R21, RZ, P3 ;  /* 0x000000ff15157208 */ /* 0x000fe20001800000 */
[----:B------:R-:W-:Y:S01]  /*10f0*/  DSETP.NEU.AND P3, PT, |R14|, +INF , PT ;  /* 0x7ff000000e00742a */ /* 0x000fe20003f6d200 */
[----:B------:R-:W-:-:S04]  /*1100*/  ISETP.NE.XOR P5, PT, R6, 0x7ff00000, P4 ;  /* 0x7ff000000600780c */ /* 0x000fc800027a5a70 */
[----:B------:R-:W-:Y:S02]  /*1110*/  FSEL R18, R12, R19, P5 ;  /* 0x000000130c127208 */ /* 0x000fe40002800000 */
[----:B------:R-:W-:Y:S01]  /*1120*/  FSEL R0, R13, R21, P5 ;  /* 0x000000150d007208 */ /* 0x000fe20002800000 */
[----:B------:R-:W-:Y:S02]  /*1130*/  DADD R20, -RZ, |R10| ;  /* 0x00000000ff147229 */ /* 0x000fe4000000050a */
[----:B------:R-:W-:Y:S02]  /*1140*/  @!P4 FSEL R18, R18, RZ, P3 ;  /* 0x000000ff1212c208 */ /* 0x000fe40001800000 */
[----:B------:R-:W-:Y:S02]  /*1150*/  @!P4 FSEL R0, R0, +QNAN , P3 ;  /* 0x7ff000000000c808 */ /* 0x000fe40001800000 */
[----:B------:R-:W-:Y:S02]  /*1160*/  FSEL R18, R18, RZ, P2 ;  /* 0x000000ff12127208 */ /* 0x000fe40001000000 */
[----:B------:R-:W-:-:S02]  /*1170*/  FSEL R19, R0, 1.875, P2 ;  /* 0x3ff0000000137808 */ /* 0x000fc40001000000 */
[----:B------:R-:W-:-:S04]  /*1180*/  MOV R0, 0x11b0 ;  /* 0x000011b000007802 */ /* 0x000fc80000000f00 */
[----:B------:R-:W-:-:S11]  /*1190*/  DADD R36, R36, R18 ;  /* 0x0000000024247229 */ /* 0x000fd60000000012 */
[----:B------:R-:W-:Y:S05]  /*11a0*/  CALL.REL.NOINC `($_Z17mute_directwave3diiifffffiiiiiiPfS_S_i$__internal_accurate_pow) ;  /* 0x0000001c00207944 */ /* 0x000fea0003c00000 */
[----:B------:R-:W-:Y:S05]  /*11b0*/  BSYNC.RECONVERGENT B1 ;  /* 0x0000000000017941 */ /* 0x000fea0003800200 */
.L_x_21:
[----:B------:R-:W-:Y:S01]  /*11c0*/  FSETP.NAN.AND P2, PT, R7, R7, PT ;  /* 0x000000070700720b */ /* 0x000fe20003f48000 */
[----:B------:R-:W-:Y:S01]  /*11d0*/  BSSY.RECONVERGENT B1, `(.L_x_22) ;  /* 0x000001c000017945 */ /* 0x000fe20003800200 */
[----:B------:R-:W-:Y:S02]  /*11e0*/  ISETP.NE.AND P3, PT, R38, 0x7ff00000, PT ;  /* 0x7ff000002600780c */ /* 0x000fe40003f65270 */
[----:B------:R-:W-:Y:S02]  /*11f0*/  FSEL R19, R20, RZ, P1 ;  /* 0x000000ff14137208 */ /* 0x000fe40000800000 */
[----:B------:R-:W-:Y:S01]  /*1200*/  FSEL R21, R21, RZ, P1 ;  /* 0x000000ff15157208 */ /* 0x000fe20000800000 */
[----:B------:R-:W-:-:S06]  /*1210*/  DSETP.NEU.AND P1, PT, |R10|, +INF , PT ;  /* 0x7ff000000a00742a */ /* 0x000fcc0003f2d200 */
[----:B------:R-:W-:Y:S02]  /*1220*/  @P2 FSEL R19, R19, R8, P3 ;  /* 0x0000000813132208 */ /* 0x000fe40001800000 */
[----:B------:R-:W-:Y:S02]  /*1230*/  @P2 FSEL R21, R21, R9, P3 ;  /* 0x0000000915152208 */ /* 0x000fe40001800000 */
[----:B------:R-:W-:Y:S02]  /*1240*/  FSEL R0, R19, RZ, P1 ;  /* 0x000000ff13007208 */ /* 0x000fe40000800000 */
[----:B------:R-:W-:Y:S02]  /*1250*/  FSEL R18, R21, +QNAN , P1 ;  /* 0x7ff0000015127808 */ /* 0x000fe40000800000 */
[----:B------:R-:W-:Y:S02]  /*1260*/  @!P3 FSEL R19, R19, R0, P2 ;  /* 0x000000001313b208 */ /* 0x000fe40001000000 */
[----:B------:R-:W-:-:S02]  /*1270*/  @!P3 FSEL R21, R21, R18, P2 ;  /* 0x000000121515b208 */ /* 0x000fc40001000000 */
        /* <DEDUP_REMOVED lines=13> */
.L_x_23:
[----:B-1----:R-:W-:Y:S01]  /*1350*/  FMUL.FTZ R21, R36, R19 ;  /* 0x0000001324157220 */ /* 0x002fe20000410000 */
[----:B------:R-:W-:-:S03]  /*1360*/  FMUL.FTZ R18, R19, 0.5 ;  /* 0x3f00000013127820 */ /* 0x000fc60000410000 */
[----:B------:R-:W-:-:S04]  /*1370*/  FFMA R0, -R21, R21, R36 ;  /* 0x0000001515007223 */ /* 0x000fc80000000124 */
[----:B------:R-:W-:-:S07]  /*1380*/  FFMA R21, R0, R18, R21 ;  /* 0x0000001200157223 */ /* 0x000fce0000000015 */
.L_x_24:
[----:B------:R-:W-:Y:S05]  /*1390*/  BSYNC.RECONVERGENT B1 ;  /* 0x0000000000017941 */ /* 0x000fea0003800200 */
.L_x_22:
        /* <DEDUP_REMOVED lines=14> */
.L_x_26:
[----:B------:R-:W-:Y:S01]  /*1480*/  IMAD.MOV.U32 R19, RZ, RZ, R0 ;  /* 0x000000ffff137224 */ /* 0x000fe200078e0000 */
[----:B------:R-:W-:Y:S06]  /*1490*/  BRA `(.L_x_27) ;  /* 0x0000000000107947 */ /* 0x000fec0003800000 */
.L_x_25:
[----:B------:R-:W-:Y:S01]  /*14a0*/  FMUL.FTZ R19, R0, R25 ;  /* 0x0000001900137220 */ /* 0x000fe20000410000 */
[----:B------:R-:W-:-:S03]  /*14b0*/  FMUL.FTZ R25, R25, 0.5 ;  /* 0x3f00000019197820 */ /* 0x000fc60000410000 */
[----:B------:R-:W-:-:S04]  /*14c0*/  FFMA R0, -R19, R19, R0 ;  /* 0x0000001313007223 */ /* 0x000fc80000000100 */
[----:B------:R-:W-:-:S07]  /*14d0*/  FFMA R19, R0, R25, R19 ;  /* 0x0000001900137223 */ /* 0x000fce0000000013 */
.L_x_27:
        /* <DEDUP_REMOVED lines=15> */
.L_x_29:
[----:B------:R-:W-:Y:S05]  /*15d0*/  BSYNC.RECONVERGENT B1 ;  /* 0x0000000000017941 */ /* 0x000fea0003800200 */
.L_x_28:
        /* <DEDUP_REMOVED lines=15> */
.L_x_31:
[----:B------:R-:W-:Y:S05]  /*16d0*/  BSYNC.RECONVERGENT B1 ;  /* 0x0000000000017941 */ /* 0x000fea0003800200 */
.L_x_30:
[----:B------:R-:W0:Y:S01]  /*16e0*/  F2I.TRUNC.NTZ R0, R0 ;  /* 0x0000000000007305 */ /* 0x000e22000020f100 */
[----:B------:R-:W-:Y:S01]  /*16f0*/  UIADD3 UR5, UPT, UPT, UR4, 0x1, URZ ;  /* 0x0000000104057890 */ /* 0x000fe2000fffe0ff */
[----:B0-----:R-:W-:-:S05]  /*1700*/  IMAD.IADD R18, R39, 0x1, R0 ;  /* 0x0000000127127824 */ /* 0x001fca00078e0200 */
[----:B------:R-:W-:-:S13]  /*1710*/  ISETP.LE.AND P0, PT, R18, UR5, PT ;  /* 0x0000000512007c0c */ /* 0x000fda000bf03270 */
[----:B------:R-:W0:Y:S02]  /*1720*/  @!P0 LDC.64 R18, c[0x0][0x3c8] ;  /* 0x0000f200ff128b82 */ /* 0x000e240000000a00 */
[----:B0-----:R-:W-:-:S05]  /*1730*/  @!P0 IMAD.WIDE R18, R40, 0x4, R18 ;  /* 0x0000000428128825 */ /* 0x001fca00078e0212 */
[----:B------:R1:W-:Y:S02]  /*1740*/  @!P0 STG.E desc[UR6][R18.64+0x4], RZ ;  /* 0x000004ff12008986 */ /* 0x0003e4000c101906 */
.L_x_18:
[----:B------:R-:W-:Y:S05]  /*1750*/  BSYNC.RECONVERGENT B0 ;  /* 0x0000000000007941 */ /* 0x000fea0003800200 */
.L_x_17:
[----:B------:R-:W-:Y:S01]  /*1760*/  VIADD R41, R41, 0x2 ;  /* 0x0000000229297836 */ /* 0x000fe20000000000 */
[----:B------:R-:W-:Y:S01]  /*1770*/  UIADD3 UR4, UPT, UPT, UR4, 0x2, URZ ;  /* 0x0000000204047890 */ /* 0x000fe2000fffe0ff */
[----:B------:R-:W-:-:S03]  /*1780*/  VIADD R40, R40, 0x2 ;  /* 0x0000000228287836 */ /* 0x000fc60000000000 */
[----:B------:R-:W-:-:S13]  /*1790*/  ISETP.NE.AND P0, PT, R41, RZ, PT ;  /* 0x000000ff2900720c */ /* 0x000fda0003f05270 */
[----:B------:R-:W-:Y:S05]  /*17a0*/  @P0 BRA `(.L_x_32) ;  /* 0xffffffec00480947 */ /* 0x000fea000383ffff */
[----:B------:R-:W2:Y:S02]  /*17b0*/  LDC R0, c[0x0][0x388] ;  /* 0x0000e200ff007b82 */ /* 0x000ea40000000800 */
[----:B--2---:R-:W-:-:S07]  /*17c0*/  LOP3.LUT R37, R0, 0x7ffffffe, RZ, 0xc0, !PT ;  /* 0x7ffffffe00257812 */ /* 0x004fce00078ec0ff */
.L_x_1:
[----:B------:R-:W-:-:S04]  /*17d0*/  LOP3.LUT R0, R0, 0x1, RZ, 0xc0, !PT ;  /* 0x0000000100007812 */ /* 0x000fc800078ec0ff */
[----:B------:R-:W-:-:S13]  /*17e0*/  ISETP.NE.U32.AND P0, PT, R0, 0x1, PT ;  /* 0x000000010000780c */ /* 0x000fda0003f05070 */
[----:B------:R-:W-:Y:S05]  /*17f0*/  @P0 EXIT ;  /* 0x000000000000094d */ /* 0x000fea0003800000 */
[----:B------:R-:W-:-:S13]  /*1800*/  ISETP.NE.AND P1, PT, R42, RZ, PT ;  /* 0x000000ff2a00720c */ /* 0x000fda0003f25270 */
[----:B------:R-:W-:Y:S05]  /*1810*/  @!P1 EXIT ;  /* 0x000000000000994d */ /* 0x000fea0003800000 */
[C---:B------:R-:W-:Y:S01]  /*1820*/  FSETP.NEU.AND P2, PT, R7.reuse, RZ, PT ;  /* 0x000000ff0700720b */ /* 0x040fe20003f4d000 */
[----:B------:R-:W-:Y:S01]  /*1830*/  BSSY.RECONVERGENT B0, `(.L_x_33) ;  /* 0x0000017000007945 */ /* 0x000fe20003800200 */
[----:B------:R-:W-:Y:S01]  /*1840*/  FSETP.NEU.AND P4, PT, R7, 1, PT ;  /* 0x3f8000000700780b */ /* 0x000fe20003f8d000 */
[----:B------:R-:W-:Y:S01]  /*1850*/  DADD R20, -RZ, |R16| ;  /* 0x00000000ff147229 */ /* 0x000fe20000000510 */
[----:B------:R-:W-:Y:S01]  /*1860*/  FSETP.NEU.AND P5, PT, R3, 1, PT ;  /* 0x3f8000000300780b */ /* 0x000fe20003fad000 */
[----:B------:R-:W-:Y:S01]  /*1870*/  DSETP.NEU.AND P3, PT, |R16|, +INF , PT ;  /* 0x7ff000001000742a */ /* 0x000fe20003f6d200 */
[----:B------:R-:W-:Y:S02]  /*1880*/  P2R R0, PR, RZ, 0x10 ;  /* 0x00000010ff007803 */ /* 0x000fe40000000000 */
[----:B------:R-:W-:Y:S01]  /*1890*/  P2R R0, PR, RZ, 0x4 ;  /* 0x00000004ff007803 */ /* 0x000fe20000000000 */
[----:B------:R-:W-:Y:S01]  /*18a0*/  DSETP.NEU.AND P2, PT, |R10|, +INF , PT ;  /* 0x7ff000000a00742a */ /* 0x000fe20003f4d200 */
[----:B------:R-:W-:Y:S01]  /*18b0*/  ISETP.NE.AND P6, PT, R5, 0x7ff00000, PT ;  /* 0x7ff000000500780c */ /* 0x000fe20003fc5270 */
[----:B------:R-:W-:Y:S01]  /*18c0*/  DSETP.NEU.AND P4, PT, |R14|, +INF , PT ;  /* 0x7ff000000e00742a */ /* 0x000fe20003f8d200 */
[----:B------:R-:W-:-:S02]  /*18d0*/  ISETP.NE.AND P0, PT, R38, 0x7ff00000, PT ;  /* 0x7ff000002600780c */ /* 0x000fc40003f05270 */
[----:B------:R-:W-:Y:S02]  /*18e0*/  FSETP.NAN.AND P1, PT, R7, R7, PT ;  /* 0x000000070700720b */ /* 0x000fe40003f28000 */
[----:B------:R-:W-:Y:S02]  /*18f0*/  P2R R0, PR, RZ, 0x4 ;  /* 0x00000004ff007803 */ /* 0x000fe40000000000 */
[----:B------:R-:W-:Y:S02]  /*1900*/  ISETP.NE.AND P2, PT, R6, 0x7ff00000, PT ;  /* 0x7ff000000600780c */ /* 0x000fe40003f45270 */
[----:B------:R-:W-:Y:S02]  /*1910*/  P2R R0, PR, RZ, 0x20 ;  /* 0x00000020ff007803 */ /* 0x000fe40000000000 */
[----:B------:R-:W-:Y:S02]  /*1920*/  P2R R0, PR, RZ, 0x10 ;  /* 0x00000010ff007803 */ /* 0x000fe40000000000 */
[----:B------:R-:W-:-:S02]  /*1930*/  P2R R0, PR, RZ, 0x4 ;  /* 0x00000004ff007803 */ /* 0x000fc40000000000 */
[----:B------:R-:W-:Y:S02]  /*1940*/  FSETP.NEU.AND P5, PT, R3, RZ, PT ;  /* 0x000000ff0300720b */ /* 0x000fe40003fad000 */
[C---:B------:R-:W-:Y:S02]  /*1950*/  FSETP.NEU.AND P4, PT, R2.reuse, 1, PT ;  /* 0x3f8000000200780b */ /* 0x040fe40003f8d000 */
[----:B------:R-:W-:Y:S02]  /*1960*/  FSETP.NEU.AND P2, PT, R2, RZ, PT ;  /* 0x000000ff0200720b */ /* 0x000fe40003f4d000 */
[----:B------:R-:W-:Y:S02]  /*1970*/  MOV R0, 0x19a0 ;  /* 0x000019a000007802 */ /* 0x000fe40000000f00 */
[----:B------:R-:W-:-:S09]  /*1980*/  P2R R16, PR, RZ, 0x40 ;  /* 0x00000040ff107803 */ /* 0x000fd20000000000 */
[----:B01----:R-:W-:Y:S05]  /*1990*/  CALL.REL.NOINC `($_Z17mute_directwave3diiifffffiiiiiiPfS_S_i$__internal_accurate_pow) ;  /* 0x0000001400247944 */ /* 0x003fea0003c00000 */
[----:B------:R-:W-:Y:S05]  /*19a0*/  BSYNC.RECONVERGENT B0 ;  /* 0x0000000000007941 */ /* 0x000fea0003800200 */
.L_x_33:
[----:B------:R-:W-:Y:S01]  /*19b0*/  ISETP.NE.AND P6, PT, R16, RZ, PT ;  /* 0x000000ff1000720c */ /* 0x000fe20003fc5270 */
[----:B------:R-:W-:Y:S01]  /*19c0*/  BSSY.RECONVERGENT B0, `(.L_x_34) ;  /* 0x0000010000007945 */ /* 0x000fe20003800200 */
[----:B------:R-:W0:Y:S01]  /*19d0*/  F2F.F64.F32 R16, R2 ;  /* 0x0000000200107310 */ /* 0x000e220000201800 */
[----:B------:R-:W-:Y:S02]  /*19e0*/  FSEL R19, R20, RZ, P2 ;  /* 0x000000ff14137208 */ /* 0x000fe40001000000 */
[----:B------:R-:W-:Y:S02]  /*19f0*/  FSEL R21, R21, RZ, P2 ;  /* 0x000000ff15157208 */ /* 0x000fe40001000000 */
[----:B------:R-:W-:Y:S02]  /*1a00*/  FSETP.NAN.OR P2, PT, R2, R2, P6 ;  /* 0x000000020200720b */ /* 0x000fe40003748400 */
[----:B------:R-:W-:Y:S02]  /*1a10*/  MOV R0, 0x1ac0 ;  /* 0x00001ac000007802 */ /* 0x000fe40000000f00 */
[----:B------:R-:W-:Y:S01]  /*1a20*/  ISETP.NE.XOR P6, PT, R5, 0x7ff00000, P2 ;  /* 0x7ff000000500780c */ /* 0x000fe200017c5a70 */
[----:B0-----:R-:W-:-:S10]  /*1a30*/  DADD R16, R16, 2 ;  /* 0x4000000010107429 */ /* 0x001fd40000000000 */
[----:B------:R-:W-:Y:S02]  /*1a40*/  FSEL R16, R16, R19, P6 ;  /* 0x0000001310107208 */ /* 0x000fe40003000000 */
[----:B------:R-:W-:Y:S01]  /*1a50*/  FSEL R17, R17, R21, P6 ;  /* 0x0000001511117208 */ /* 0x000fe20003000000 */
[----:B------:R-:W-:Y:S01]  /*1a60*/  DADD R20, -RZ, |R14| ;  /* 0x00000000ff147229 */ /* 0x000fe2000000050e */
[----:B------:R-:W-:Y:S02]  /*1a70*/  @!P2 FSEL R16, R16, RZ, P3 ;  /* 0x000000ff1010a208 */ /* 0x000fe40001800000 */
[----:B------:R-:W-:Y:S02]  /*1a80*/  @!P2 FSEL R17, R17, +QNAN , P3 ;  /* 0x7ff000001111a808 */ /* 0x000fe40001800000 */
[----:B------:R-:W-:Y:S02]  /*1a90*/  FSEL R16, R16, RZ, P4 ;  /* 0x000000ff10107208 */ /* 0x000fe40002000000 */
[----:B------:R-:W-:-:S07]  /*1aa0*/  FSEL R17, R17, 1.875, P4 ;  /* 0x3ff0000011117808 */ /* 0x000fce0002000000 */
[----:B------:R-:W-:Y:S05]  /*1ab0*/  CALL.REL.NOINC `($_Z17mute_directwave3diiifffffiiiiiiPfS_S_i$__internal_accurate_pow) ;  /* 0x0000001000dc7944 */ /* 0x000fea0003c00000 */
[----:B------:R-:W-:Y:S05]  /*1ac0*/  BSYNC.RECONVERGENT B0 ;  /* 0x0000000000007941 */ /* 0x000fea0003800200 */
.L_x_34:
[----:B------:R-:W-:Y:S01]  /*1ad0*/  ISETP.NE.AND P2, PT, R6, 0x7ff00000, PT ;  /* 0x7ff000000600780c */ /* 0x000fe20003f45270 */
[----:B------:R-:W-:Y:S01]  /*1ae0*/  DSETP.NEU.AND P6, PT, |R14|, +INF , PT ;  /* 0x7ff000000e00742a */ /* 0x000fe20003fcd200 */
[----:B------:R-:W-:Y:S01]  /*1af0*/  FSEL R5, R20, RZ, P5 ;  /* 0x000000ff14057208 */ /* 0x000fe20002800000 */
[----:B------:R-:W-:Y:S01]  /*1b00*/  BSSY.RECONVERGENT B0, `(.L_x_35) ;  /* 0x000000f000007945 */ /* 0x000fe20003800200 */
[----:B------:R-:W-:Y:S02]  /*1b10*/  FSETP.NAN.OR P2, PT, R3, R3, P2 ;  /* 0x000000030300720b */ /* 0x000fe40001748400 */
[----:B------:R-:W-:Y:S02]  /*1b20*/  FSEL R21, R21, RZ, P5 ;  /* 0x000000ff15157208 */ /* 0x000fe40002800000 */
[----:B------:R-:W-:Y:S02]  /*1b30*/  ISETP.NE.XOR P3, PT, R6, 0x7ff00000, P2 ;  /* 0x7ff000000600780c */ /* 0x000fe40001765a70 */
[----:B------:R-:W-:-:S02]  /*1b40*/  FSETP.NEU.AND P4, PT, R3, 1, PT ;  /* 0x3f8000000300780b */ /* 0x000fc40003f8d000 */
[----:B------:R-:W-:Y:S02]  /*1b50*/  FSEL R2, R12, R5, P3 ;  /* 0x000000050c027208 */ /* 0x000fe40001800000 */
[----:B------:R-:W-:Y:S01]  /*1b60*/  FSEL R12, R13, R21, P3 ;  /* 0x000000150d0c7208 */ /* 0x000fe20001800000 */
[----:B------:R-:W-:Y:S01]  /*1b70*/  DADD R20, -RZ, |R10| ;  /* 0x00000000ff147229 */ /* 0x000fe2000000050a */
[----:B------:R-:W-:Y:S02]  /*1b80*/  MOV R0, 0x1bf0 ;  /* 0x00001bf000007802 */ /* 0x000fe40000000f00 */
[----:B------:R-:W-:Y:S02]  /*1b90*/  @!P2 FSEL R2, R2, RZ, P6 ;  /* 0x000000ff0202a208 */ /* 0x000fe40003000000 */
[----:B------:R-:W-:Y:S02]  /*1ba0*/  @!P2 FSEL R12, R12, +QNAN , P6 ;  /* 0x7ff000000c0ca808 */ /* 0x000fe40003000000 */
[----:B------:R-:W-:-:S02]  /*1bb0*/  FSEL R2, R2, RZ, P4 ;  /* 0x000000ff02027208 */ /* 0x000fc40002000000 */
[----:B------:R-:W-:-:S06]  /*1bc0*/  FSEL R3, R12, 1.875, P4 ;  /* 0x3ff000000c037808 */ /* 0x000fcc0002000000 */
[----:B------:R-:W-:-:S11]  /*1bd0*/  DADD R16, R2, R16 ;  /* 0x0000000002107229 */ /* 0x000fd60000000010 */
[----:B------:R-:W-:Y:S05]  /*1be0*/  CALL.REL.NOINC `($_Z17mute_directwave3diiifffffiiiiiiPfS_S_i$__internal_accurate_pow) ;  /* 0x0000001000907944 */ /* 0x000fea0003c00000 */
[----:B------:R-:W-:Y:S05]  /*1bf0*/  BSYNC.RECONVERGENT B0 ;  /* 0x0000000000007941 */ /* 0x000fea0003800200 */
.L_x_35:
[----:B------:R-:W-:Y:S01]  /*1c00*/  FSETP.NEU.AND P2, PT, R7, RZ, PT ;  /* 0x000000ff0700720b */ /* 0x000fe20003f4d000 */
[----:B------:R-:W-:Y:S01]  /*1c10*/  DSETP.NEU.AND P3, PT, |R10|, +INF , PT ;  /* 0x7ff000000a00742a */ /* 0x000fe20003f6d200 */
[----:B------:R-:W-:Y:S02]  /*1c20*/  BSSY.RECONVERGENT B0, `(.L_x_36) ;  /* 0x000001b000007945 */ /* 0x000fe40003800200 */
[----:B------:R-:W-:Y:S02]  /*1c30*/  FSEL R3, R20, RZ, P2 ;  /* 0x000000ff14037208 */ /* 0x000fe40001000000 */
[----:B------:R-:W-:Y:S02]  /*1c40*/  FSEL R21, R21, RZ, P2 ;  /* 0x000000ff15157208 */ /* 0x000fe40001000000 */
[----:B------:R-:W-:Y:S02]  /*1c50*/  @P1 FSEL R3, R3, R8, P0 ;  /* 0x0000000803031208 */ /* 0x000fe40000000000 */
[----:B------:R-:W-:-:S02]  /*1c60*/  @P1 FSEL R21, R21, R9, P0 ;  /* 0x0000000915151208 */ /* 0x000fc40000000000 */
[----:B------:R-:W-:Y:S02]  /*1c70*/  FSEL R0, R3, RZ, P3 ;  /* 0x000000ff03007208 */ /* 0x000fe40001800000 */
[----:B------:R-:W-:Y:S02]  /*1c80*/  FSEL R2, R21, +QNAN , P3 ;  /* 0x7ff0000015027808 */ /* 0x000fe40001800000 */
[----:B------:R-:W-:Y:S02]  /*1c90*/  FSETP.NEU.AND P2, PT, R7, 1, PT ;  /* 0x3f8000000700780b */ /* 0x000fe40003f4d000 */
[----:B------:R-:W-:Y:S02]  /*1ca0*/  @!P0 FSEL R3, R3, R0, P1 ;  /* 0x0000000003038208 */ /* 0x000fe40000800000 */
[----:B------:R-:W-:Y:S02]  /*1cb0*/  @!P0 FSEL R21, R21, R2, P1 ;  /* 0x0000000215158208 */ /* 0x000fe40000800000 */
[----:B------:R-:W-:-:S02]  /*1cc0*/  FSEL R2, R3, RZ, P2 ;  /* 0x000000ff03027208 */ /* 0x000fc40001000000 */
        /* <DEDUP_REMOVED lines=12> */
.L_x_37:
[----:B-1----:R-:W-:Y:S01]  /*1d90*/  FMUL.FTZ R5, R16, R3 ;  /* 0x0000000310057220 */ /* 0x002fe20000410000 */
[----:B------:R-:W-:-:S03]  /*1da0*/  FMUL.FTZ R2, R3, 0.5 ;  /* 0x3f00000003027820 */ /* 0x000fc60000410000 */
[----:B------:R-:W-:-:S04]  /*1db0*/  FFMA R0, -R5, R5, R16 ;  /* 0x0000000505007223 */ /* 0x000fc80000000110 */
[----:B------:R-:W-:-:S07]  /*1dc0*/  FFMA R5, R0, R2, R5 ;  /* 0x0000000200057223 */ /* 0x000fce0000000005 */
.L_x_38:
[----:B------:R-:W-:Y:S05]  /*1dd0*/  BSYNC.RECONVERGENT B0 ;  /* 0x0000000000007941 */ /* 0x000fea0003800200 */
.L_x_36:
        /* <DEDUP_REMOVED lines=14> */
.L_x_40:
[----:B------:R-:W-:Y:S01]  /*1ec0*/  IMAD.MOV.U32 R3, RZ, RZ, R0 ;  /* 0x000000ffff037224 */ /* 0x000fe200078e0000 */
[----:B------:R-:W-:Y:S06]  /*1ed0*/  BRA `(.L_x_41) ;  /* 0x0000000000107947 */ /* 0x000fec0003800000 */
.L_x_39:
[----:B------:R-:W-:Y:S01]  /*1ee0*/  FMUL.FTZ R3, R0, R9 ;  /* 0x0000000900037220 */ /* 0x000fe20000410000 */
[----:B------:R-:W-:-:S03]  /*1ef0*/  FMUL.FTZ R9, R9, 0.5 ;  /* 0x3f00000009097820 */ /* 0x000fc60000410000 */
[----:B------:R-:W-:-:S04]  /*1f00*/  FFMA R0, -R3, R3, R0 ;  /* 0x0000000303007223 */ /* 0x000fc80000000100 */
[----:B------:R-:W-:-:S07]  /*1f10*/  FFMA R3, R0, R9, R3 ;  /* 0x0000000900037223 */ /* 0x000fce0000000003 */
.L_x_41:
        /* <DEDUP_REMOVED lines=11> */
[----:B------:R-:W-:-:S07]  /*1fd0*/  MOV R18, 0x1ff0 ;  /* 0x00001ff000127802 */ /* 0x000fce0000000f00 */
[----:B------:R-:W-:Y:S05]  /*1fe0*/  CALL.REL.NOINC `($__internal_2_$__cuda_sm3x_div_rn_noftz_f32_slowpath) ;  /* 0x0000000400f87944 */ /* 0x000fea0003c00000 */
[----:B------:R-:W-:-:S07]  /*1ff0*/  IMAD.MOV.U32 R3, RZ, RZ, R0 ;  /* 0x000000ffff037224 */ /* 0x000fce00078e0000 */
.L_x_43:
[----:B------:R-:W-:Y:S05]  /*2000*/  BSYNC.RECONVERGENT B0 ;  /* 0x0000000000007941 */ /* 0x000fea0003800200 */
.L_x_42:
        /* <DEDUP_REMOVED lines=15> */
.L_x_45:
[----:B------:R-:W-:Y:S05]  /*2100*/  BSYNC.RECONVERGENT B0 ;  /* 0x0000000000007941 */ /* 0x000fea0003800200 */
.L_x_44:
[----:B------:R-:W0:Y:S02]  /*2110*/  F2I.TRUNC.NTZ R0, R0 ;  /* 0x0000000000007305 */ /* 0x000e24000020f100 */
[----:B0-----:R-:W-:-:S05]  /*2120*/  IMAD.IADD R2, R39, 0x1, R0 ;  /* 0x0000000127027824 */ /* 0x001fca00078e0200 */
[----:B------:R-:W-:-:S13]  /*2130*/  ISETP.GE.AND P0, PT, R37, R2, PT ;  /* 0x000000022500720c */ /* 0x000fda0003f06270 */
[----:B------:R-:W-:Y:S05]  /*2140*/  @P0 EXIT ;  /* 0x000000000000094d */ /* 0x000fea0003800000 */
[----:B------:R-:W0:Y:S01]  /*2150*/  LDC.64 R2, c[0x0][0x3c8] ;  /* 0x0000f200ff027b82 */ /* 0x000e220000000a00 */
[----:B------:R-:W-:-:S04]  /*2160*/  IMAD.IADD R37, R4, 0x1, R37 ;  /* 0x0000000104257824 */ /* 0x000fc800078e0225 */
[----:B0-----:R-:W-:-:S05]  /*2170*/  IMAD.WIDE R2, R37, 0x4, R2 ;  /* 0x0000000425027825 */ /* 0x001fca00078e0202 */
[----:B------:R-:W-:Y:S01]  /*2180*/  STG.E desc[UR6][R2.64], RZ ;  /* 0x000000ff02007986 */ /* 0x000fe2000c101906 */
[----:B------:R-:W-:Y:S05]  /*2190*/  EXIT ;  /* 0x000000000000794d */ /* 0x000fea0003800000 */
        .weak           $__internal_0_$__cuda_sm20_div_rn_f64_full
        .type           $__internal_0_$__cuda_sm20_div_rn_f64_full,@function
        .size           $__internal_0_$__cuda_sm20_div_rn_f64_full,($__internal_1_$__cuda_sm20_sqrt_rn_f32_slowpath - $__internal_0_$__cuda_sm20_div_rn_f64_full)
$__internal_0_$__cuda_sm20_div_rn_f64_full:
[C---:B------:R-:W-:Y:S01]  /*21a0*/  FSETP.GEU.AND P0, PT, |R9|.reuse, 1.469367938527859385e-39, PT ;  /* 0x001000000900780b */ /* 0x040fe20003f0e200 */
[----:B------:R-:W-:Y:S01]  /*21b0*/  IMAD.MOV.U32 R18, RZ, RZ, 0x1 ;  /* 0x00000001ff127424 */ /* 0x000fe200078e00ff */
[C---:B------:R-:W-:Y:S01]  /*21c0*/  LOP3.LUT R10, R9.reuse, 0x800fffff, RZ, 0xc0, !PT ;  /* 0x800fffff090a7812 */ /* 0x040fe200078ec0ff */
[----:B------:R-:W-:Y:S01]  /*21d0*/  IMAD.MOV.U32 R26, RZ, RZ, 0x40000000 ;  /* 0x40000000ff1a7424 */ /* 0x000fe200078e00ff */
[----:B------:R-:W-:Y:S01]  /*21e0*/  LOP3.LUT R7, R9, 0x7ff00000, RZ, 0xc0, !PT ;  /* 0x7ff0000009077812 */ /* 0x000fe200078ec0ff */
[----:B------:R-:W-:Y:S01]  /*21f0*/  IMAD.MOV.U32 R27, RZ, RZ, 0x1ca00000 ;  /* 0x1ca00000ff1b7424 */ /* 0x000fe200078e00ff */
[----:B------:R-:W-:Y:S01]  /*2200*/  LOP3.LUT R11, R10, 0x3ff00000, RZ, 0xfc, !PT ;  /* 0x3ff000000a0b7812 */ /* 0x000fe200078efcff */
[----:B------:R-:W-:Y:S01]  /*2210*/  IMAD.MOV.U32 R10, RZ, RZ, R8 ;  /* 0x000000ffff0a7224 */ /* 0x000fe200078e0008 */
[----:B------:R-:W-:Y:S01]  /*2220*/  ISETP.LE.U32.AND P1, PT, R7, 0x40000000, PT ;  /* 0x400000000700780c */ /* 0x000fe20003f23070 */
[----:B------:R-:W-:-:S04]  /*2230*/  VIADD R28, R26, 0xffffffff ;  /* 0xffffffff1a1c7836 */ /* 0x000fc80000000000 */
[----:B------:R-:W-:-:S06]  /*2240*/  @!P0 DMUL R10, R8, 8.98846567431157953865e+307 ;  /* 0x7fe00000080a8828 */ /* 0x000fcc0000000000 */
[----:B------:R-:W0:Y:S04]  /*2250*/  MUFU.RCP64H R19, R11 ;  /* 0x0000000b00137308 */ /* 0x000e280000001800 */
[----:B------:R-:W-:Y:S02]  /*2260*/  @!P0 LOP3.LUT R7, R11, 0x7ff00000, RZ, 0xc0, !PT ;  /* 0x7ff000000b078812 */ /* 0x000fe400078ec0ff */
[----:B------:R-:W-:-:S03]  /*2270*/  ISETP.GT.U32.AND P0, PT, R28, 0x7feffffe, PT ;  /* 0x7feffffe1c00780c */ /* 0x000fc60003f04070 */
[----:B------:R-:W-:-:S05]  /*2280*/  VIADD R28, R7, 0xffffffff ;  /* 0xffffffff071c7836 */ /* 0x000fca0000000000 */
[----:B------:R-:W-:Y:S01]  /*2290*/  ISETP.GT.U32.OR P0, PT, R28, 0x7feffffe, P0 ;  /* 0x7feffffe1c00780c */ /* 0x000fe20000704470 */
[----:B0-----:R-:W-:-:S08]  /*22a0*/  DFMA R20, R18, -R10, 1 ;  /* 0x3ff000001214742b */ /* 0x001fd0000000080a */
[----:B------:R-:W-:-:S08]  /*22b0*/  DFMA R20, R20, R20, R20 ;  /* 0x000000141414722b */ /* 0x000fd00000000014 */
[----:B------:R-:W-:-:S08]  /*22c0*/  DFMA R20, R18, R20, R18 ;  /* 0x000000141214722b */ /* 0x000fd00000000012 */
[----:B------:R-:W-:-:S08]  /*22d0*/  DFMA R22, R20, -R10, 1 ;  /* 0x3ff000001416742b */ /* 0x000fd0000000080a */
[----:B------:R-:W-:Y:S01]  /*22e0*/  DFMA R22, R20, R22, R20 ;  /* 0x000000161416722b */ /* 0x000fe20000000014 */
[----:B------:R-:W-:Y:S01]  /*22f0*/  SEL R21, R27, 0x63400000, !P1 ;  /* 0x634000001b157807 */ /* 0x000fe20004800000 */
[----:B------:R-:W-:-:S06]  /*2300*/  IMAD.MOV.U32 R20, RZ, RZ, RZ ;  /* 0x000000ffff147224 */ /* 0x000fcc00078e00ff */
[----:B------:R-:W-:-:S08]  /*2310*/  DMUL R18, R22, R20 ;  /* 0x0000001416127228 */ /* 0x000fd00000000000 */
[----:B------:R-:W-:-:S08]  /*2320*/  DFMA R24, R18, -R10, R20 ;  /* 0x8000000a1218722b */ /* 0x000fd00000000014 */
[----:B------:R-:W-:Y:S01]  /*2330*/  DFMA R22, R22, R24, R18 ;  /* 0x000000181616722b */ /* 0x000fe20000000012 */
[----:B------:R-:W-:Y:S10]  /*2340*/  @P0 BRA `(.L_x_46) ;  /* 0x0000000000740947 */ /* 0x000ff40003800000 */
[----:B------:R-:W-:Y:S01]  /*2350*/  LOP3.LUT R19, R9, 0x7ff00000, RZ, 0xc0, !PT ;  /* 0x7ff0000009137812 */ /* 0x000fe200078ec0ff */
[----:B------:R-:W-:Y:S02]  /*2360*/  IMAD.MOV.U32 R7, RZ, RZ, 0x40000000 ;  /* 0x40000000ff077424 */ /* 0x000fe400078e00ff */
[----:B------:R-:W-:Y:S01]  /*2370*/  IMAD.MOV.U32 R24, RZ, RZ, RZ ;  /* 0x000000ffff187224 */ /* 0x000fe200078e00ff */
[----:B------:R-:W-:Y:S01]  /*2380*/  ISETP.LE.U32.AND P0, PT, R19, 0x40000000, PT ;  /* 0x400000001300780c */ /* 0x000fe20003f03070 */
[----:B------:R-:W-:-:S05]  /*2390*/  IMAD.MOV R18, RZ, RZ, -R19 ;  /* 0x000000ffff127224 */ /* 0x000fca00078e0a13 */
[----:B------:R-:W-:Y:S02]  /*23a0*/  VIADDMNMX R7, R18, R7, 0xb9600000, !PT ;  /* 0xb960000012077446 */ /* 0x000fe40007800107 */
[----:B------:R-:W-:Y:S02]  /*23b0*/  SEL R18, R27, 0x63400000, !P0 ;  /* 0x634000001b127807 */ /* 0x000fe40004000000 */
[----:B------:R-:W-:-:S05]  /*23c0*/  VIMNMX R7, PT, PT, R7, 0x46a00000, PT ;  /* 0x46a0000007077848 */ /* 0x000fca0003fe0100 */
[----:B------:R-:W-:-:S04]  /*23d0*/  IMAD.IADD R7, R7, 0x1, -R18 ;  /* 0x0000000107077824 */ /* 0x000fc800078e0a12 */
[----:B------:R-:W-:-:S06]  /*23e0*/  VIADD R25, R7, 0x7fe00000 ;  /* 0x7fe0000007197836 */ /* 0x000fcc0000000000 */
[----:B------:R-:W-:-:S10]  /*23f0*/  DMUL R18, R22, R24 ;  /* 0x0000001816127228 */ /* 0x000fd40000000000 */
[----:B------:R-:W-:-:S13]  /*2400*/  FSETP.GTU.AND P0, PT, |R19|, 1.469367938527859385e-39, PT ;  /* 0x001000001300780b */ /* 0x000fda0003f0c200 */
[----:B------:R-:W-:Y:S05]  /*2410*/  @P0 BRA `(.L_x_47) ;  /* 0x0000000000840947 */ /* 0x000fea0003800000 */
[----:B------:R-:W-:Y:S01]  /*2420*/  DFMA R10, R22, -R10, R20 ;  /* 0x8000000a160a722b */ /* 0x000fe20000000014 */
[----:B------:R-:W-:-:S09]  /*2430*/  IMAD.MOV.U32 R24, RZ, RZ, RZ ;  /* 0x000000ffff187224 */ /* 0x000fd200078e00ff */
[C---:B------:R-:W-:Y:S02]  /*2440*/  FSETP.NEU.AND P0, PT, R11.reuse, RZ, PT ;  /* 0x000000ff0b00720b */ /* 0x040fe40003f0d000 */
[----:B------:R-:W-:-:S04]  /*2450*/  LOP3.LUT R21, R11, 0x80000000, R9, 0x48, !PT ;  /* 0x800000000b157812 */ /* 0x000fc800078e4809 */
[----:B------:R-:W-:-:S07]  /*2460*/  LOP3.LUT R25, R21, R25, RZ, 0xfc, !PT ;  /* 0x0000001915197212 */ /* 0x000fce00078efcff */
[----:B------:R-:W-:Y:S05]  /*2470*/  @!P0 BRA `(.L_x_47) ;  /* 0x00000000006c8947 */ /* 0x000fea0003800000 */
[----:B------:R-:W-:Y:S01]  /*2480*/  IMAD.MOV R9, RZ, RZ, -R7 ;  /* 0x000000ffff097224 */ /* 0x000fe200078e0a07 */
[----:B------:R-:W-:Y:S01]  /*2490*/  IADD3 R7, PT, PT, -R7, -0x43300000, RZ ;  /* 0xbcd0000007077810 */ /* 0x000fe20007ffe1ff */
[----:B------:R-:W-:-:S06]  /*24a0*/  IMAD.MOV.U32 R8, RZ, RZ, RZ ;  /* 0x000000ffff087224 */ /* 0x000fcc00078e00ff */
[----:B------:R-:W-:Y:S02]  /*24b0*/  DFMA R8, R18, -R8, R22 ;  /* 0x800000081208722b */ /* 0x000fe40000000016 */
[----:B------:R-:W-:-:S08]  /*24c0*/  DMUL.RP R22, R22, R24 ;  /* 0x0000001816167228 */ /* 0x000fd00000008000 */
[----:B------:R-:W-:Y:S02]  /*24d0*/  FSETP.NEU.AND P0, PT, |R9|, R7, PT ;  /* 0x000000070900720b */ /* 0x000fe40003f0d200 */
[----:B------:R-:W-:Y:S02]  /*24e0*/  LOP3.LUT R21, R23, R21, RZ, 0x3c, !PT ;  /* 0x0000001517157212 */ /* 0x000fe400078e3cff */
[----:B------:R-:W-:Y:S02]  /*24f0*/  FSEL R18, R22, R18, !P0 ;  /* 0x0000001216127208 */ /* 0x000fe40004000000 */
[----:B------:R-:W-:Y:S01]  /*2500*/  FSEL R19, R21, R19, !P0 ;  /* 0x0000001315137208 */ /* 0x000fe20004000000 */
[----:B------:R-:W-:Y:S06]  /*2510*/  BRA `(.L_x_47) ;  /* 0x0000000000447947 */ /* 0x000fec0003800000 */
.L_x_46:
[----:B------:R-:W-:-:S14]  /*2520*/  DSETP.NAN.AND P0, PT, R8, R8, PT ;  /* 0x000000080800722a */ /* 0x000fdc0003f08000 */
[----:B------:R-:W-:Y:S05]  /*2530*/  @P0 BRA `(.L_x_48) ;  /* 0x0000000000340947 */ /* 0x000fea0003800000 */
[----:B------:R-:W-:Y:S01]  /*2540*/  ISETP.NE.AND P0, PT, R26, R7, PT ;  /* 0x000000071a00720c */ /* 0x000fe20003f05270 */
[----:B------:R-:W-:Y:S02]  /*2550*/  IMAD.MOV.U32 R18, RZ, RZ, 0x0 ;  /* 0x00000000ff127424 */ /* 0x000fe400078e00ff */
[----:B------:R-:W-:-:S10]  /*2560*/  IMAD.MOV.U32 R19, RZ, RZ, -0x80000 ;  /* 0xfff80000ff137424 */ /* 0x000fd400078e00ff */
[----:B------:R-:W-:Y:S05]  /*2570*/  @!P0 BRA `(.L_x_47) ;  /* 0x00000000002c8947 */ /* 0x000fea0003800000 */
[----:B------:R-:W-:Y:S02]  /*2580*/  ISETP.NE.AND P0, PT, R26, 0x7ff00000, PT ;  /* 0x7ff000001a00780c */ /* 0x000fe40003f05270 */
[----:B------:R-:W-:Y:S02]  /*2590*/  LOP3.LUT R8, R9, 0x40000000, RZ, 0x3c, !PT ;  /* 0x4000000009087812 */ /* 0x000fe400078e3cff */
[----:B------:R-:W-:Y:S02]  /*25a0*/  ISETP.EQ.OR P0, PT, R7, RZ, !P0 ;  /* 0x000000ff0700720c */ /* 0x000fe40004702670 */
[----:B------:R-:W-:-:S11]  /*25b0*/  LOP3.LUT R19, R8, 0x80000000, RZ, 0xc0, !PT ;  /* 0x8000000008137812 */ /* 0x000fd600078ec0ff */
[----:B------:R-:W-:Y:S01]  /*25c0*/  @P0 LOP3.LUT R7, R19, 0x7ff00000, RZ, 0xfc, !PT ;  /* 0x7ff0000013070812 */ /* 0x000fe200078efcff */
[----:B------:R-:W-:Y:S02]  /*25d0*/  @!P0 IMAD.MOV.U32 R18, RZ, RZ, RZ ;  /* 0x000000ffff128224 */ /* 0x000fe400078e00ff */
[----:B------:R-:W-:Y:S02]  /*25e0*/  @P0 IMAD.MOV.U32 R18, RZ, RZ, RZ ;  /* 0x000000ffff120224 */ /* 0x000fe400078e00ff */
[----:B------:R-:W-:Y:S01]  /*25f0*/  @P0 IMAD.MOV.U32 R19, RZ, RZ, R7 ;  /* 0x000000ffff130224 */ /* 0x000fe200078e0007 */
[----:B------:R-:W-:Y:S06]  /*2600*/  BRA `(.L_x_47) ;  /* 0x0000000000087947 */ /* 0x000fec0003800000 */
.L_x_48:
[----:B------:R-:W-:Y:S01]  /*2610*/  LOP3.LUT R19, R9, 0x80000, RZ, 0xfc, !PT ;  /* 0x0008000009137812 */ /* 0x000fe200078efcff */
[----:B------:R-:W-:-:S07]  /*2620*/  IMAD.MOV.U32 R18, RZ, RZ, R8 ;  /* 0x000000ffff127224 */ /* 0x000fce00078e0008 */
.L_x_47:
[----:B------:R-:W-:Y:S02]  /*2630*/  IMAD.MOV.U32 R8, RZ, RZ, R0 ;  /* 0x000000ffff087224 */ /* 0x000fe400078e0000 */
[----:B------:R-:W-:-:S04]  /*2640*/  IMAD.MOV.U32 R9, RZ, RZ, 0x0 ;  /* 0x00000000ff097424 */ /* 0x000fc800078e00ff */
[----:B------:R-:W-:Y:S05]  /*2650*/  RET.REL.NODEC R8 `(_Z17mute_directwave3diiifffffiiiiiiPfS_S_i) ;  /* 0xffffffd808687950 */ /* 0x000fea0003c3ffff */
        .weak           $__internal_1_$__cuda_sm20_sqrt_rn_f32_slowpath
        .type           $__internal_1_$__cuda_sm20_sqrt_rn_f32_slowpath,@function
        .size           $__internal_1_$__cuda_sm20_sqrt_rn_f32_slowpath,($__internal_2_$__cuda_sm3x_div_rn_noftz_f32_slowpath - $__internal_1_$__cuda_sm20_sqrt_rn_f32_slowpath)
$__internal_1_$__cuda_sm20_sqrt_rn_f32_slowpath:
[----:B------:R-:W-:-:S13]  /*2660*/  LOP3.LUT P0, RZ, R0, 0x7fffffff, RZ, 0xc0, !PT ;  /* 0x7fffffff00ff7812 */ /* 0x000fda000780c0ff */
[----:B------:R-:W-:Y:S01]  /*2670*/  @!P0 IMAD.MOV.U32 R18, RZ, RZ, R0 ;  /* 0x000000ffff128224 */ /* 0x000fe200078e0000 */
[----:B------:R-:W-:Y:S06]  /*2680*/  @!P0 BRA `(.L_x_49) ;  /* 0x0000000000408947 */ /* 0x000fec0003800000 */
[----:B------:R-:W-:-:S13]  /*2690*/  FSETP.GEU.FTZ.AND P0, PT, R0, RZ, PT ;  /* 0x000000ff0000720b */ /* 0x000fda0003f1e000 */
[----:B------:R-:W-:Y:S01]  /*26a0*/  @!P0 IMAD.MOV.U32 R18, RZ, RZ, 0x7fffffff ;  /* 0x7fffffffff128424 */ /* 0x000fe200078e00ff */
[----:B------:R-:W-:Y:S06]  /*26b0*/  @!P0 BRA `(.L_x_49) ;  /* 0x0000000000348947 */ /* 0x000fec0003800000 */
[----:B------:R-:W-:-:S13]  /*26c0*/  FSETP.GTU.FTZ.AND P0, PT, |R0|, +INF , PT ;  /* 0x7f8000000000780b */ /* 0x000fda0003f1c200 */
[----:B------:R-:W-:Y:S01]  /*26d0*/  @P0 FADD.FTZ R18, R0, 1 ;  /* 0x3f80000000120421 */ /* 0x000fe20000010000 */
[----:B------:R-:W-:Y:S06]  /*26e0*/  @P0 BRA `(.L_x_49) ;  /* 0x0000000000280947 */ /* 0x000fec0003800000 */
[----:B------:R-:W-:-:S13]  /*26f0*/  FSETP.NEU.FTZ.AND P0, PT, |R0|, +INF , PT ;  /* 0x7f8000000000780b */ /* 0x000fda0003f1d200 */
[----:B------:R-:W-:-:S04]  /*2700*/  @P0 FFMA R19, R0, 1.84467440737095516160e+19, RZ ;  /* 0x5f80000000130823 */ /* 0x000fc800000000ff */
[----:B------:R-:W0:Y:S02]  /*2710*/  @P0 MUFU.RSQ R18, R19 ;  /* 0x0000001300120308 */ /* 0x000e240000001400 */
[----:B0-----:R-:W-:Y:S01]  /*2720*/  @P0 FMUL.FTZ R22, R19, R18 ;  /* 0x0000001213160220 */ /* 0x001fe20000410000 */
[----:B------:R-:W-:Y:S01]  /*2730*/  @P0 FMUL.FTZ R24, R18, 0.5 ;  /* 0x3f00000012180820 */ /* 0x000fe20000410000 */
[----:B------:R-:W-:Y:S02]  /*2740*/  @!P0 IMAD.MOV.U32 R18, RZ, RZ, R0 ;  /* 0x000000ffff128224 */ /* 0x000fe400078e0000 */
[----:B------:R-:W-:-:S04]  /*2750*/  @P0 FADD.FTZ R23, -R22, -RZ ;  /* 0x800000ff16170221 */ /* 0x000fc80000010100 */
[----:B------:R-:W-:-:S04]  /*2760*/  @P0 FFMA R23, R22, R23, R19 ;  /* 0x0000001716170223 */ /* 0x000fc80000000013 */
[----:B------:R-:W-:-:S04]  /*2770*/  @P0 FFMA R23, R23, R24, R22 ;  /* 0x0000001817170223 */ /* 0x000fc80000000016 */
[----:B------:R-:W-:-:S07]  /*2780*/  @P0 FMUL.FTZ R18, R23, 2.3283064365386962891e-10 ;  /* 0x2f80000017120820 */ /* 0x000fce0000410000 */
.L_x_49:
[----:B------:R-:W-:Y:S02]  /*2790*/  IMAD.MOV.U32 R0, RZ, RZ, R18 ;  /* 0x000000ffff007224 */ /* 0x000fe400078e0012 */
[----:B------:R-:W-:Y:S02]  /*27a0*/  IMAD.MOV.U32 R18, RZ, RZ, R25 ;  /* 0x000000ffff127224 */ /* 0x000fe400078e0019 */
[----:B------:R-:W-:-:S04]  /*27b0*/  IMAD.MOV.U32 R19, RZ, RZ, 0x0 ;  /* 0x00000000ff137424 */ /* 0x000fc800078e00ff */
[----:B------:R-:W-:Y:S05]  /*27c0*/  RET.REL.NODEC R18 `(_Z17mute_directwave3diiifffffiiiiiiPfS_S_i) ;  /* 0xffffffd8120c7950 */ /* 0x000fea0003c3ffff */
        .weak           $__internal_2_$__cuda_sm3x_div_rn_noftz_f32_slowpath
        .type           $__internal_2_$__cuda_sm3x_div_rn_noftz_f32_slowpath,@function
        .size           $__internal_2_$__cuda_sm3x_div_rn_noftz_f32_slowpath,($_Z17mute_directwave3diiifffffiiiiiiPfS_S_i$__internal_accurate_pow - $__internal_2_$__cuda_sm3x_div_rn_noftz_f32_slowpath)
$__internal_2_$__cuda_sm3x_div_rn_noftz_f32_slowpath:
[----:B------:R-:W-:Y:S01]  /*27d0*/  SHF.R.U32.HI R21, RZ, 0x17, R19 ;  /* 0x00000017ff157819 */ /* 0x000fe20000011613 */
[----:B------:R-:W-:Y:S01]  /*27e0*/  BSSY.RECONVERGENT B2, `(.L_x_50) ;  /* 0x0000062000027945 */ /* 0x000fe20003800200 */
[----:B------:R-:W-:Y:S02]  /*27f0*/  SHF.R.U32.HI R20, RZ, 0x17, R0 ;  /* 0x00000017ff147819 */ /* 0x000fe40000011600 */
[----:B------:R-:W-:Y:S02]  /*2800*/  LOP3.LUT R21, R21, 0xff, RZ, 0xc0, !PT ;  /* 0x000000ff15157812 */ /* 0x000fe400078ec0ff */
[----:B------:R-:W-:-:S03]  /*2810*/  LOP3.LUT R24, R20, 0xff, RZ, 0xc0, !PT ;  /* 0x000000ff14187812 */ /* 0x000fc600078ec0ff */
[----:B------:R-:W-:Y:S02]  /*2820*/  VIADD R23, R21, 0xffffffff ;  /* 0xffffffff15177836 */ /* 0x000fe40000000000 */
[----:B------:R-:W-:-:S03]  /*2830*/  VIADD R22, R24, 0xffffffff ;  /* 0xffffffff18167836 */ /* 0x000fc60000000000 */
[----:B------:R-:W-:-:S04]  /*2840*/  ISETP.GT.U32.AND P0, PT, R23, 0xfd, PT ;  /* 0x000000fd1700780c */ /* 0x000fc80003f04070 */
[----:B------:R-:W-:-:S13]  /*2850*/  ISETP.GT.U32.OR P0, PT, R22, 0xfd, P0 ;  /* 0x000000fd1600780c */ /* 0x000fda0000704470 */
[----:B------:R-:W-:Y:S01]  /*2860*/  @!P0 IMAD.MOV.U32 R20, RZ, RZ, RZ ;  /* 0x000000ffff148224 */ /* 0x000fe200078e00ff */
[----:B------:R-:W-:Y:S06]  /*2870*/  @!P0 BRA `(.L_x_51) ;  /* 0x00000000005c8947 */ /* 0x000fec0003800000 */
[----:B------:R-:W-:Y:S02]  /*2880*/  FSETP.GTU.FTZ.AND P0, PT, |R0|, +INF , PT ;  /* 0x7f8000000000780b */ /* 0x000fe40003f1c200 */
[----:B------:R-:W-:-:S04]  /*2890*/  FSETP.GTU.FTZ.AND P1, PT, |R19|, +INF , PT ;  /* 0x7f8000001300780b */ /* 0x000fc80003f3c200 */
[----:B------:R-:W-:-:S13]  /*28a0*/  PLOP3.LUT P0, PT, P0, P1, PT, 0xf8, 0x8f ;  /* 0x00000000008f781c */ /* 0x000fda0000703f70 */
[----:B------:R-:W-:Y:S05]  /*28b0*/  @P0 BRA `(.L_x_52) ;  /* 0x00000004004c0947 */ /* 0x000fea0003800000 */
[----:B------:R-:W-:-:S13]  /*28c0*/  LOP3.LUT P0, RZ, R19, 0x7fffffff, R0, 0xc8, !PT ;  /* 0x7fffffff13ff7812 */ /* 0x000fda000780c800 */
[----:B------:R-:W-:Y:S05]  /*28d0*/  @!P0 BRA `(.L_x_53) ;  /* 0x00000004003c8947 */ /* 0x000fea0003800000 */
[C---:B------:R-:W-:Y:S02]  /*28e0*/  FSETP.NEU.FTZ.AND P0, PT, |R0|.reuse, +INF , PT ;  /* 0x7f8000000000780b */ /* 0x040fe40003f1d200 */
[----:B------:R-:W-:Y:S02]  /*28f0*/  FSETP.NEU.FTZ.AND P2, PT, |R19|, +INF , PT ;  /* 0x7f8000001300780b */ /* 0x000fe40003f5d200 */
[----:B------:R-:W-:-:S11]  /*2900*/  FSETP.NEU.FTZ.AND P1, PT, |R0|, +INF , PT ;  /* 0x7f8000000000780b */ /* 0x000fd60003f3d200 */
[----:B------:R-:W-:Y:S05]  /*2910*/  @!P2 BRA !P0, `(.L_x_53) ;  /* 0x00000004002ca947 */ /* 0x000fea0004000000 */
[----:B------:R-:W-:-:S04]  /*2920*/  LOP3.LUT P0, RZ, R0, 0x7fffffff, RZ, 0xc0, !PT ;  /* 0x7fffffff00ff7812 */ /* 0x000fc8000780c0ff */
[----:B------:R-:W-:-:S13]  /*2930*/  PLOP3.LUT P0, PT, P2, P0, PT, 0x2f, 0xf2 ;  /* 0x0000000000f2781c */ /* 0x000fda0001700577 */
[----:B------:R-:W-:Y:S05]  /*2940*/  @P0 BRA `(.L_x_54) ;  /* 0x0000000400180947 */ /* 0x000fea0003800000 */
[----:B------:R-:W-:-:S04]  /*2950*/  LOP3.LUT P0, RZ, R19, 0x7fffffff, RZ, 0xc0, !PT ;  /* 0x7fffffff13ff7812 */ /* 0x000fc8000780c0ff */
[----:B------:R-:W-:-:S13]  /*2960*/  PLOP3.LUT P0, PT, P1, P0, PT, 0x2f, 0xf2 ;  /* 0x0000000000f2781c */ /* 0x000fda0000f00577 */
[----:B------:R-:W-:Y:S05]  /*2970*/  @P0 BRA `(.L_x_55) ;  /* 0x0000000400000947 */ /* 0x000fea0003800000 */
[----:B------:R-:W-:Y:S02]  /*2980*/  ISETP.GE.AND P0, PT, R22, RZ, PT ;  /* 0x000000ff1600720c */ /* 0x000fe40003f06270 */
[----:B------:R-:W-:-:S11]  /*2990*/  ISETP.GE.AND P1, PT, R23, RZ, PT ;  /* 0x000000ff1700720c */ /* 0x000fd60003f26270 */
[----:B------:R-:W-:Y:S02]  /*29a0*/  @P0 IMAD.MOV.U32 R20, RZ, RZ, RZ ;  /* 0x000000ffff140224 */ /* 0x000fe400078e00ff */
[----:B------:R-:W-:Y:S01]  /*29b0*/  @!P0 FFMA R0, R0, 1.84467440737095516160e+19, RZ ;  /* 0x5f80000000008823 */ /* 0x000fe200000000ff */
[----:B------:R-:W-:Y:S02]  /*29c0*/  @!P0 IMAD.MOV.U32 R20, RZ, RZ, -0x40 ;  /* 0xffffffc0ff148424 */ /* 0x000fe400078e00ff */
[----:B------:R-:W-:Y:S02]  /*29d0*/  @!P1 FFMA R19, R19, 1.84467440737095516160e+19, RZ ;  /* 0x5f80000013139823 */ /* 0x000fe400000000ff */
[----:B------:R-:W-:-:S07]  /*29e0*/  @!P1 VIADD R20, R20, 0x40 ;  /* 0x0000004014149836 */ /* 0x000fce0000000000 */
.L_x_51:
[----:B------:R-:W-:Y:S01]  /*29f0*/  LEA R22, R21, 0xc0800000, 0x17 ;  /* 0xc080000015167811 */ /* 0x000fe200078eb8ff */
[----:B------:R-:W-:Y:S04]  /*2a00*/  BSSY.RECONVERGENT B3, `(.L_x_56) ;  /* 0x0000036000037945 */ /* 0x000fe80003800200 */
[----:B------:R-:W-:Y:S02]  /*2a10*/  IMAD.IADD R22, R19, 0x1, -R22 ;  /* 0x0000000113167824 */ /* 0x000fe400078e0a16 */
[----:B------:R-:W-:Y:S02]  /*2a20*/  VIADD R19, R24, 0xffffff81 ;  /* 0xffffff8118137836 */ /* 0x000fe40000000000 */
[----:B------:R-:W0:Y:S01]  /*2a30*/  MUFU.RCP R23, R22 ;  /* 0x0000001600177308 */ /* 0x000e220000001000 */
[----:B------:R-:W-:Y:S01]  /*2a40*/  FADD.FTZ R25, -R22, -RZ ;  /* 0x800000ff16197221 */ /* 0x000fe20000010100 */
[C---:B------:R-:W-:Y:S01]  /*2a50*/  IMAD R0, R19.reuse, -0x800000, R0 ;  /* 0xff80000013007824 */ /* 0x040fe200078e0200 */
[----:B------:R-:W-:-:S05]  /*2a60*/  IADD3 R21, PT, PT, R19, 0x7f, -R21 ;  /* 0x0000007f13157810 */ /* 0x000fca0007ffe815 */
[----:B------:R-:W-:Y:S02]  /*2a70*/  IMAD.IADD R21, R21, 0x1, R20 ;  /* 0x0000000115157824 */ /* 0x000fe400078e0214 */
[----:B0-----:R-:W-:-:S04]  /*2a80*/  FFMA R24, R23, R25, 1 ;  /* 0x3f80000017187423 */ /* 0x001fc80000000019 */
[----:B------:R-:W-:-:S04]  /*2a90*/  FFMA R26, R23, R24, R23 ;  /* 0x00000018171a7223 */ /* 0x000fc80000000017 */
[----:B------:R-:W-:-:S04]  /*2aa0*/  FFMA R23, R0, R26, RZ ;  /* 0x0000001a00177223 */ /* 0x000fc800000000ff */
[----:B------:R-:W-:-:S04]  /*2ab0*/  FFMA R24, R25, R23, R0 ;  /* 0x0000001719187223 */ /* 0x000fc80000000000 */
[----:B------:R-:W-:-:S04]  /*2ac0*/  FFMA R23, R26, R24, R23 ;  /* 0x000000181a177223 */ /* 0x000fc80000000017 */
[----:B------:R-:W-:-:S04]  /*2ad0*/  FFMA R24, R25, R23, R0 ;  /* 0x0000001719187223 */ /* 0x000fc80000000000 */
[----:B------:R-:W-:-:S05]  /*2ae0*/  FFMA R0, R26, R24, R23 ;  /* 0x000000181a007223 */ /* 0x000fca0000000017 */
[----:B------:R-:W-:-:S04]  /*2af0*/  SHF.R.U32.HI R19, RZ, 0x17, R0 ;  /* 0x00000017ff137819 */ /* 0x000fc80000011600 */
[----:B------:R-:W-:-:S05]  /*2b00*/  LOP3.LUT R19, R19, 0xff, RZ, 0xc0, !PT ;  /* 0x000000ff13137812 */ /* 0x000fca00078ec0ff */
[----:B------:R-:W-:-:S04]  /*2b10*/  IMAD.IADD R25, R19, 0x1, R21 ;  /* 0x0000000113197824 */ /* 0x000fc800078e0215 */
[----:B------:R-:W-:-:S05]  /*2b20*/  VIADD R19, R25, 0xffffffff ;  /* 0xffffffff19137836 */ /* 0x000fca0000000000 */
[----:B------:R-:W-:-:S13]  /*2b30*/  ISETP.GE.U32.AND P0, PT, R19, 0xfe, PT ;  /* 0x000000fe1300780c */ /* 0x000fda0003f06070 */
[----:B------:R-:W-:Y:S05]  /*2b40*/  @!P0 BRA `(.L_x_57) ;  /* 0x0000000000808947 */ /* 0x000fea0003800000 */
[----:B------:R-:W-:-:S13]  /*2b50*/  ISETP.GT.AND P0, PT, R25, 0xfe, PT ;  /* 0x000000fe1900780c */ /* 0x000fda0003f04270 */
[----:B------:R-:W-:Y:S05]  /*2b60*/  @P0 BRA `(.L_x_58) ;  /* 0x00000000006c0947 */ /* 0x000fea0003800000 */
[----:B------:R-:W-:-:S13]  /*2b70*/  ISETP.GE.AND P0, PT, R25, 0x1, PT ;  /* 0x000000011900780c */ /* 0x000fda0003f06270 */
[----:B------:R-:W-:Y:S05]  /*2b80*/  @P0 BRA `(.L_x_59) ;  /* 0x0000000000740947 */ /* 0x000fea0003800000 */
[----:B------:R-:W-:Y:S02]  /*2b90*/  ISETP.GE.AND P0, PT, R25, -0x18, PT ;  /* 0xffffffe81900780c */ /* 0x000fe40003f06270 */
[----:B------:R-:W-:-:S11]  /*2ba0*/  LOP3.LUT R0, R0, 0x80000000, RZ, 0xc0, !PT ;  /* 0x8000000000007812 */ /* 0x000fd600078ec0ff */
[----:B------:R-:W-:Y:S05]  /*2bb0*/  @!P0 BRA `(.L_x_59) ;  /* 0x0000000000688947 */ /* 0x000fea0003800000 */
[CCC-:B------:R-:W-:Y:S01]  /*2bc0*/  FFMA.RZ R19, R26.reuse, R24.reuse, R23.reuse ;  /* 0x000000181a137223 */ /* 0x1c0fe2000000c017 */
[C---:B------:R-:W-:Y:S02]  /*2bd0*/  VIADD R22, R25.reuse, 0x20 ;  /* 0x0000002019167836 */ /* 0x040fe40000000000 */
[CCC-:B------:R-:W-:Y:S01]  /*2be0*/  FFMA.RM R20, R26.reuse, R24.reuse, R23.reuse ;  /* 0x000000181a147223 */ /* 0x1c0fe20000004017 */
[----:B------:R-:W-:Y:S02]  /*2bf0*/  ISETP.NE.AND P2, PT, R25, RZ, PT ;  /* 0x000000ff1900720c */ /* 0x000fe40003f45270 */
[----:B------:R-:W-:Y:S01]  /*2c00*/  LOP3.LUT R21, R19, 0x7fffff, RZ, 0xc0, !PT ;  /* 0x007fffff13157812 */ /* 0x000fe200078ec0ff */
[----:B------:R-:W-:Y:S01]  /*2c10*/  FFMA.RP R19, R26, R24, R23 ;  /* 0x000000181a137223 */ /* 0x000fe20000008017 */
[----:B------:R-:W-:Y:S01]  /*2c20*/  IMAD.MOV R23, RZ, RZ, -R25 ;  /* 0x000000ffff177224 */ /* 0x000fe200078e0a19 */
[----:B------:R-:W-:Y:S02]  /*2c30*/  ISETP.NE.AND P1, PT, R25, RZ, PT ;  /* 0x000000ff1900720c */ /* 0x000fe40003f25270 */
[----:B------:R-:W-:-:S02]  /*2c40*/  LOP3.LUT R21, R21, 0x800000, RZ, 0xfc, !PT ;  /* 0x0080000015157812 */ /* 0x000fc400078efcff */
[----:B------:R-:W-:Y:S02]  /*2c50*/  FSETP.NEU.FTZ.AND P0, PT, R19, R20, PT ;  /* 0x000000141300720b */ /* 0x000fe40003f1d000 */
[----:B------:R-:W-:Y:S02]  /*2c60*/  SHF.L.U32 R22, R21, R22, RZ ;  /* 0x0000001615167219 */ /* 0x000fe400000006ff */
[----:B------:R-:W-:Y:S02]  /*2c70*/  SEL R20, R23, RZ, P2 ;  /* 0x000000ff17147207 */ /* 0x000fe40001000000 */
[----:B------:R-:W-:Y:S02]  /*2c80*/  ISETP.NE.AND P1, PT, R22, RZ, P1 ;  /* 0x000000ff1600720c */ /* 0x000fe40000f25270 */
[----:B------:R-:W-:Y:S02]  /*2c90*/  SHF.R.U32.HI R20, RZ, R20, R21 ;  /* 0x00000014ff147219 */ /* 0x000fe40000011615 */
[----:B------:R-:W-:-:S02]  /*2ca0*/  PLOP3.LUT P0, PT, P0, P1, PT, 0xf8, 0x8f ;  /* 0x00000000008f781c */ /* 0x000fc40000703f70 */
[----:B------:R-:W-:Y:S02]  /*2cb0*/  SHF.R.U32.HI R22, RZ, 0x1, R20 ;  /* 0x00000001ff167819 */ /* 0x000fe40000011614 */
[----:B------:R-:W-:-:S04]  /*2cc0*/  SEL R19, RZ, 0x1, !P0 ;  /* 0x00000001ff137807 */ /* 0x000fc80004000000 */
[----:B------:R-:W-:-:S04]  /*2cd0*/  LOP3.LUT R19, R19, 0x1, R22, 0xf8, !PT ;  /* 0x0000000113137812 */ /* 0x000fc800078ef816 */
[----:B------:R-:W-:-:S05]  /*2ce0*/  LOP3.LUT R19, R19, R20, RZ, 0xc0, !PT ;  /* 0x0000001413137212 */ /* 0x000fca00078ec0ff */
[----:B------:R-:W-:-:S05]  /*2cf0*/  IMAD.IADD R19, R22, 0x1, R19 ;  /* 0x0000000116137824 */ /* 0x000fca00078e0213 */
[----:B------:R-:W-:Y:S01]  /*2d00*/  LOP3.LUT R0, R19, R0, RZ, 0xfc, !PT ;  /* 0x0000000013007212 */ /* 0x000fe200078efcff */
[----:B------:R-:W-:Y:S06]  /*2d10*/  BRA `(.L_x_59) ;  /* 0x0000000000107947 */ /* 0x000fec0003800000 */
.L_x_58:
[----:B------:R-:W-:-:S04]  /*2d20*/  LOP3.LUT R0, R0, 0x80000000, RZ, 0xc0, !PT ;  /* 0x8000000000007812 */ /* 0x000fc800078ec0ff */
[----:B------:R-:W-:Y:S01]  /*2d30*/  LOP3.LUT R0, R0, 0x7f800000, RZ, 0xfc, !PT ;  /* 0x7f80000000007812 */ /* 0x000fe200078efcff */
[----:B------:R-:W-:Y:S06]  /*2d40*/  BRA `(.L_x_59) ;  /* 0x0000000000047947 */ /* 0x000fec0003800000 */
.L_x_57:
[----:B------:R-:W-:-:S07]  /*2d50*/  IMAD R0, R21, 0x800000, R0 ;  /* 0x0080000015007824 */ /* 0x000fce00078e0200 */
.L_x_59:
[----:B------:R-:W-:Y:S05]  /*2d60*/  BSYNC.RECONVERGENT B3 ;  /* 0x0000000000037941 */ /* 0x000fea0003800200 */
.L_x_56:
[----:B------:R-:W-:Y:S05]  /*2d70*/  BRA `(.L_x_60) ;  /* 0x0000000000207947 */ /* 0x000fea0003800000 */
.L_x_55:
[----:B------:R-:W-:-:S04]  /*2d80*/  LOP3.LUT R0, R19, 0x80000000, R0, 0x48, !PT ;  /* 0x8000000013007812 */ /* 0x000fc800078e4800 */
[----:B------:R-:W-:Y:S01]  /*2d90*/  LOP3.LUT R0, R0, 0x7f800000, RZ, 0xfc, !PT ;  /* 0x7f80000000007812 */ /* 0x000fe200078efcff */
[----:B------:R-:W-:Y:S06]  /*2da0*/  BRA `(.L_x_60) ;  /* 0x0000000000147947 */ /* 0x000fec0003800000 */
.L_x_54:
[----:B------:R-:W-:Y:S01]  /*2db0*/  LOP3.LUT R0, R19, 0x80000000, R0, 0x48, !PT ;  /* 0x8000000013007812 */ /* 0x000fe200078e4800 */
[----:B------:R-:W-:Y:S06]  /*2dc0*/  BRA `(.L_x_60) ;  /* 0x00000000000c7947 */ /* 0x000fec0003800000 */
.L_x_53:
[----:B------:R-:W0:Y:S01]  /*2dd0*/  MUFU.RSQ R0, -QNAN ;  /* 0xffc0000000007908 */ /* 0x000e220000001400 */
[----:B------:R-:W-:Y:S05]  /*2de0*/  BRA `(.L_x_60) ;  /* 0x0000000000047947 */ /* 0x000fea0003800000 */
.L_x_52:
[----:B------:R-:W-:-:S07]  /*2df0*/  FADD.FTZ R0, R0, R19 ;  /* 0x0000001300007221 */ /* 0x000fce0000010000 */
.L_x_60:
[----:B------:R-:W-:Y:S05]  /*2e00*/  BSYNC.RECONVERGENT B2 ;  /* 0x0000000000027941 */ /* 0x000fea0003800200 */
.L_x_50:
[----:B------:R-:W-:-:S04]  /*2e10*/  IMAD.MOV.U32 R19, RZ, RZ, 0x0 ;  /* 0x00000000ff137424 */ /* 0x000fc800078e00ff */
[----:B0-----:R-:W-:Y:S05]  /*2e20*/  RET.REL.NODEC R18 `(_Z17mute_directwave3diiifffffiiiiiiPfS_S_i) ;  /* 0xffffffd012747950 */ /* 0x001fea0003c3ffff */
        .type           $_Z17mute_directwave3diiifffffiiiiiiPfS_S_i$__internal_accurate_pow,@function
        .size           $_Z17mute_directwave3diiifffffiiiiiiPfS_S_i$__internal_accurate_pow,(.L_x_198 - $_Z17mute_directwave3diiifffffiiiiiiPfS_S_i$__internal_accurate_pow)
$_Z17mute_directwave3diiifffffiiiiiiPfS_S_i$__internal_accurate_pow:
[----:B------:R-:W-:Y:S01]  /*2e30*/  ISETP.GT.U32.AND P6, PT, R21, 0xfffff, PT ;  /* 0x000fffff1500780c */ /* 0x000fe20003fc4070 */
[----:B------:R-:W-:Y:S01]  /*2e40*/  IMAD.MOV.U32 R18, RZ, RZ, R20 ;  /* 0x000000ffff127224 */ /* 0x000fe200078e0014 */
[----:B------:R-:W-:Y:S01]  /*2e50*/  UMOV UR8, 0x7d2cafe2 ;  /* 0x7d2cafe200087882 */ /* 0x000fe20000000000 */
[--C-:B------:R-:W-:Y:S01]  /*2e60*/  IMAD.MOV.U32 R19, RZ, RZ, R21.reuse ;  /* 0x000000ffff137224 */ /* 0x100fe200078e0015 */
[----:B------:R-:W-:Y:S01]  /*2e70*/  UMOV UR9, 0x3eb0f5ff ;  /* 0x3eb0f5ff00097882 */ /* 0x000fe20000000000 */
[--C-:B------:R-:W-:Y:S01]  /*2e80*/  IMAD.MOV.U32 R22, RZ, RZ, R21.reuse ;  /* 0x000000ffff167224 */ /* 0x100fe200078e0015 */
[----:B------:R-:W-:Y:S01]  /*2e90*/  SHF.R.U32.HI R21, RZ, 0x14, R21 ;  /* 0x00000014ff157819 */ /* 0x000fe20000011615 */
[----:B------:R-:W-:Y:S01]  /*2ea0*/  UMOV UR10, 0x3b39803f ;  /* 0x3b39803f000a7882 */ /* 0x000fe20000000000 */
[----:B------:R-:W-:-:S05]  /*2eb0*/  UMOV UR11, 0x3c7abc9e ;  /* 0x3c7abc9e000b7882 */ /* 0x000fca0000000000 */
[----:B------:R-:W-:-:S10]  /*2ec0*/  @!P6 DMUL R18, R18, 1.80143985094819840000e+16 ;  /* 0x435000001212e828 */ /* 0x000fd40000000000 */
[----:B------:R-:W-:Y:S01]  /*2ed0*/  @!P6 IMAD.MOV.U32 R22, RZ, RZ, R19 ;  /* 0x000000ffff16e224 */ /* 0x000fe200078e0013 */
[----:B------:R-:W-:Y:S01]  /*2ee0*/  @!P6 LEA.HI R21, R19, 0xffffffca, RZ, 0xc ;  /* 0xffffffca1315e811 */ /* 0x000fe200078f60ff */
[----:B------:R-:W-:Y:S02]  /*2ef0*/  @!P6 IMAD.MOV.U32 R20, RZ, RZ, R18 ;  /* 0x000000ffff14e224 */ /* 0x000fe400078e0012 */
[----:B------:R-:W-:Y:S01]  /*2f00*/  IMAD.MOV.U32 R18, RZ, RZ, RZ ;  /* 0x000000ffff127224 */ /* 0x000fe200078e00ff */
[----:B------:R-:W-:Y:S01]  /*2f10*/  LOP3.LUT R22, R22, 0x800fffff, RZ, 0xc0, !PT ;  /* 0x800fffff16167812 */ /* 0x000fe200078ec0ff */
[----:B------:R-:W-:Y:S02]  /*2f20*/  IMAD.MOV.U32 R26, RZ, RZ, R20 ;  /* 0x000000ffff1a7224 */ /* 0x000fe400078e0014 */
[----:B------:R-:W-:Y:S01]  /*2f30*/  VIADD R43, R21, 0xfffffc01 ;  /* 0xfffffc01152b7836 */ /* 0x000fe20000000000 */
[----:B------:R-:W-:Y:S01]  /*2f40*/  LOP3.LUT R27, R22, 0x3ff00000, RZ, 0xfc, !PT ;  /* 0x3ff00000161b7812 */ /* 0x000fe200078efcff */
[----:B------:R-:W-:-:S03]  /*2f50*/  IMAD.MOV.U32 R20, RZ, RZ, 0x41ad3b5a ;  /* 0x41ad3b5aff147424 */ /* 0x000fc600078e00ff */
[----:B------:R-:W-:-:S13]  /*2f60*/  ISETP.GE.U32.AND P6, PT, R27, 0x3ff6a09f, PT ;  /* 0x3ff6a09f1b00780c */ /* 0x000fda0003fc6070 */
[----:B------:R-:W-:Y:S02]  /*2f70*/  @P6 VIADD R19, R27, 0xfff00000 ;  /* 0xfff000001b136836 */ /* 0x000fe40000000000 */
[----:B------:R-:W-:Y:S02]  /*2f80*/  @P6 VIADD R43, R21, 0xfffffc02 ;  /* 0xfffffc02152b6836 */ /* 0x000fe40000000000 */
[----:B------:R-:W-:Y:S02]  /*2f90*/  @P6 IMAD.MOV.U32 R27, RZ, RZ, R19 ;  /* 0x000000ffff1b6224 */ /* 0x000fe400078e0013 */
[----:B------:R-:W-:-:S04]  /*2fa0*/  IMAD.MOV.U32 R21, RZ, RZ, 0x3ed0f5d2 ;  /* 0x3ed0f5d2ff157424 */ /* 0x000fc800078e00ff */
[C---:B------:R-:W-:Y:S02]  /*2fb0*/  DADD R22, R26.reuse, 1 ;  /* 0x3ff000001a167429 */ /* 0x040fe40000000000 */
[----:B------:R-:W-:-:S04]  /*2fc0*/  DADD R26, R26, -1 ;  /* 0xbff000001a1a7429 */ /* 0x000fc80000000000 */
[----:B------:R-:W0:Y:S02]  /*2fd0*/  MUFU.RCP64H R19, R23 ;  /* 0x0000001700137308 */ /* 0x000e240000001800 */
[----:B0-----:R-:W-:-:S08]  /*2fe0*/  DFMA R30, -R22, R18, 1 ;  /* 0x3ff00000161e742b */ /* 0x001fd00000000112 */
[----:B------:R-:W-:-:S08]  /*2ff0*/  DFMA R30, R30, R30, R30 ;  /* 0x0000001e1e1e722b */ /* 0x000fd0000000001e */
[----:B------:R-:W-:-:S08]  /*3000*/  DFMA R30, R18, R30, R18 ;  /* 0x0000001e121e722b */ /* 0x000fd00000000012 */
[----:B------:R-:W-:-:S08]  /*3010*/  DMUL R18, R26, R30 ;  /* 0x0000001e1a127228 */ /* 0x000fd00000000000 */
[----:B------:R-:W-:-:S08]  /*3020*/  DFMA R18, R26, R30, R18 ;  /* 0x0000001e1a12722b */ /* 0x000fd00000000012 */
[-C--:B------:R-:W-:Y:S02]  /*3030*/  DMUL R28, R18, R18.reuse ;  /* 0x00000012121c7228 */ /* 0x080fe40000000000 */
[----:B------:R-:W-:Y:S02]  /*3040*/  DADD R22, R26, -R18 ;  /* 0x000000001a167229 */ /* 0x000fe40000000812 */
[----:B------:R-:W-:-:S04]  /*3050*/  DMUL R34, R18, R18 ;  /* 0x0000001212227228 */ /* 0x000fc80000000000 */
[----:B------:R-:W-:Y:S01]  /*3060*/  DFMA R20, R28, UR8, R20 ;  /* 0x000000081c147c2b */ /* 0x000fe20008000014 */
[----:B------:R-:W-:Y:S01]  /*3070*/  UMOV UR8, 0x75488a3f ;  /* 0x75488a3f00087882 */ /* 0x000fe20000000000 */
[----:B------:R-:W-:Y:S01]  /*3080*/  UMOV UR9, 0x3ef3b20a ;  /* 0x3ef3b20a00097882 */ /* 0x000fe20000000000 */
[----:B------:R-:W-:-:S05]  /*3090*/  DADD R22, R22, R22 ;  /* 0x0000000016167229 */ /* 0x000fca0000000016 */
[----:B------:R-:W-:Y:S01]  /*30a0*/  DFMA R24, R28, R20, UR8 ;  /* 0x000000081c187e2b */ /* 0x000fe20008000014 */
[----:B------:R-:W-:Y:S01]  /*30b0*/  UMOV UR8, 0xe4faecd5 ;  /* 0xe4faecd500087882 */ /* 0x000fe20000000000 */
[----:B------:R-:W-:Y:S01]  /*30c0*/  UMOV UR9, 0x3f1745cd ;  /* 0x3f1745cd00097882 */ /* 0x000fe20000000000 */
[----:B------:R-:W-:-:S05]  /*30d0*/  DFMA R22, R26, -R18, R22 ;  /* 0x800000121a16722b */ /* 0x000fca0000000016 */
[----:B------:R-:W-:Y:S01]  /*30e0*/  DFMA R24, R28, R24, UR8 ;  /* 0x000000081c187e2b */ /* 0x000fe20008000018 */
[----:B------:R-:W-:Y:S01]  /*30f0*/  UMOV UR8, 0x258a578b ;  /* 0x258a578b00087882 */ /* 0x000fe20000000000 */
[----:B------:R-:W-:Y:S01]  /*3100*/  UMOV UR9, 0x3f3c71c7 ;  /* 0x3f3c71c700097882 */ /* 0x000fe20000000000 */
[----:B------:R-:W-:Y:S02]  /*3110*/  DMUL R22, R30, R22 ;  /* 0x000000161e167228 */ /* 0x000fe40000000000 */
[----:B------:R-:W-:-:S03]  /*3120*/  DFMA R30, R18, R18, -R34 ;  /* 0x00000012121e722b */ /* 0x000fc60000000822 */
[----:B------:R-:W-:Y:S01]  /*3130*/  DFMA R24, R28, R24, UR8 ;  /* 0x000000081c187e2b */ /* 0x000fe20008000018 */
[----:B------:R-:W-:Y:S01]  /*3140*/  UMOV UR8, 0x9242b910 ;  /* 0x9242b91000087882 */ /* 0x000fe20000000000 */
[----:B------:R-:W-:-:S06]  /*3150*/  UMOV UR9, 0x3f624924 ;  /* 0x3f62492400097882 */ /* 0x000fcc0000000000 */
[----:B------:R-:W-:Y:S01]  /*3160*/  DFMA R24, R28, R24, UR8 ;  /* 0x000000081c187e2b */ /* 0x000fe20008000018 */
[----:B------:R-:W-:Y:S01]  /*3170*/  UMOV UR8, 0x99999dfb ;  /* 0x99999dfb00087882 */ /* 0x000fe20000000000 */
[----:B------:R-:W-:-:S06]  /*3180*/  UMOV UR9, 0x3f899999 ;  /* 0x3f89999900097882 */ /* 0x000fcc0000000000 */
[----:B------:R-:W-:Y:S01]  /*3190*/  DFMA R24, R28, R24, UR8 ;  /* 0x000000081c187e2b */ /* 0x000fe20008000018 */
[----:B------:R-:W-:Y:S01]  /*31a0*/  UMOV UR8, 0x55555555 ;  /* 0x5555555500087882 */ /* 0x000fe20000000000 */
[----:B------:R-:W-:-:S06]  /*31b0*/  UMOV UR9, 0x3fb55555 ;  /* 0x3fb5555500097882 */ /* 0x000fcc0000000000 */
[----:B------:R-:W-:-:S08]  /*31c0*/  DFMA R20, R28, R24, UR8 ;  /* 0x000000081c147e2b */ /* 0x000fd00008000018 */
[----:B------:R-:W-:Y:S01]  /*31d0*/  DADD R26, -R20, UR8 ;  /* 0x00000008141a7e29 */ /* 0x000fe20008000100 */
[----:B------:R-:W-:Y:S01]  /*31e0*/  UMOV UR8, 0xb9e7b0 ;  /* 0x00b9e7b000087882 */ /* 0x000fe20000000000 */
[----:B------:R-:W-:-:S06]  /*31f0*/  UMOV UR9, 0x3c46a4cb ;  /* 0x3c46a4cb00097882 */ /* 0x000fcc0000000000 */
[----:B------:R-:W-:Y:S02]  /*3200*/  DFMA R26, R28, R24, R26 ;  /* 0x000000181c1a722b */ /* 0x000fe4000000001a */
[----:B------:R-:W-:Y:S01]  /*3210*/  DMUL R24, R18, R34 ;  /* 0x0000002212187228 */ /* 0x000fe20000000000 */
[----:B------:R-:W-:Y:S02]  /*3220*/  VIADD R29, R23, 0x100000 ;  /* 0x00100000171d7836 */ /* 0x000fe40000000000 */
[----:B------:R-:W-:-:S03]  /*3230*/  IMAD.MOV.U32 R28, RZ, RZ, R22 ;  /* 0x000000ffff1c7224 */ /* 0x000fc600078e0016 */
[----:B------:R-:W-:Y:S01]  /*3240*/  DADD R26, R26, -UR8 ;  /* 0x800000081a1a7e29 */ /* 0x000fe20008000000 */
[----:B------:R-:W-:Y:S01]  /*3250*/  UMOV UR8, 0x80000000 ;  /* 0x8000000000087882 */ /* 0x000fe20000000000 */
[C---:B------:R-:W-:Y:S01]  /*3260*/  DFMA R32, R18.reuse, R34, -R24 ;  /* 0x000000221220722b */ /* 0x040fe20000000818 */
[----:B------:R-:W-:Y:S01]  /*3270*/  UMOV UR9, 0x43300000 ;  /* 0x4330000000097882 */ /* 0x000fe20000000000 */
[----:B------:R-:W-:-:S04]  /*3280*/  DFMA R28, R18, R28, R30 ;  /* 0x0000001c121c722b */ /* 0x000fc8000000001e */
[----:B------:R-:W-:Y:S02]  /*3290*/  DADD R30, R20, R26 ;  /* 0x00000000141e7229 */ /* 0x000fe4000000001a */
[----:B------:R-:W-:-:S06]  /*32a0*/  DFMA R32, R22, R34, R32 ;  /* 0x000000221620722b */ /* 0x000fcc0000000020 */
[----:B------:R-:W-:Y:S02]  /*32b0*/  DMUL R34, R30, R24 ;  /* 0x000000181e227228 */ /* 0x000fe40000000000 */
[----:B------:R-:W-:Y:S02]  /*32c0*/  DFMA R28, R18, R28, R32 ;  /* 0x0000001c121c722b */ /* 0x000fe40000000020 */
[----:B------:R-:W-:-:S04]  /*32d0*/  DADD R32, R20, -R30 ;  /* 0x0000000014207229 */ /* 0x000fc8000000081e */
[----:B------:R-:W-:-:S04]  /*32e0*/  DFMA R20, R30, R24, -R34 ;  /* 0x000000181e14722b */ /* 0x000fc80000000822 */
[----:B------:R-:W-:-:S04]  /*32f0*/  DADD R32, R26, R32 ;  /* 0x000000001a207229 */ /* 0x000fc80000000020 */
[----:B------:R-:W-:-:S08]  /*3300*/  DFMA R20, R30, R28, R20 ;  /* 0x0000001c1e14722b */ /* 0x000fd00000000014 */
[----:B------:R-:W-:-:S08]  /*3310*/  DFMA R32, R32, R24, R20 ;  /* 0x000000182020722b */ /* 0x000fd00000000014 */
[----:B------:R-:W-:-:S08]  /*3320*/  DADD R24, R34, R32 ;  /* 0x0000000022187229 */ /* 0x000fd00000000020 */
[--C-:B------:R-:W-:Y:S02]  /*3330*/  DADD R20, R18, R24.reuse ;  /* 0x0000000012147229 */ /* 0x100fe40000000018 */
[----:B------:R-:W-:-:S06]  /*3340*/  DADD R34, R34, -R24 ;  /* 0x0000000022227229 */ /* 0x000fcc0000000818 */
[----:B------:R-:W-:Y:S02]  /*3350*/  DADD R18, R18, -R20 ;  /* 0x0000000012127229 */ /* 0x000fe40000000814 */
[----:B------:R-:W-:-:S06]  /*3360*/  DADD R34, R32, R34 ;  /* 0x0000000020227229 */ /* 0x000fcc0000000022 */
[----:B------:R-:W-:Y:S01]  /*3370*/  DADD R18, R24, R18 ;  /* 0x0000000018127229 */ /* 0x000fe20000000012 */
[----:B------:R-:W-:Y:S01]  /*3380*/  LOP3.LUT R24, R43, 0x80000000, RZ, 0x3c, !PT ;  /* 0x800000002b187812 */ /* 0x000fe200078e3cff */
[----:B------:R-:W-:-:S06]  /*3390*/  IMAD.MOV.U32 R25, RZ, RZ, 0x43300000 ;  /* 0x43300000ff197424 */ /* 0x000fcc00078e00ff */
[----:B------:R-:W-:Y:S02]  /*33a0*/  DADD R18, R34, R18 ;  /* 0x0000000022127229 */ /* 0x000fe40000000012 */
[----:B------:R-:W-:Y:S01]  /*33b0*/  DADD R24, R24, -UR8 ;  /* 0x8000000818187e29 */ /* 0x000fe20008000000 */
[----:B------:R-:W-:Y:S01]  /*33c0*/  UMOV UR8, 0xfefa39ef ;  /* 0xfefa39ef00087882 */ /* 0x000fe20000000000 */
[----:B------:R-:W-:-:S04]  /*33d0*/  UMOV UR9, 0x3fe62e42 ;  /* 0x3fe62e4200097882 */ /* 0x000fc80000000000 */
[----:B------:R-:W-:-:S08]  /*33e0*/  DADD R22, R22, R18 ;  /* 0x0000000016167229 */ /* 0x000fd00000000012 */
[----:B------:R-:W-:-:S08]  /*33f0*/  DADD R26, R20, R22 ;  /* 0x00000000141a7229 */ /* 0x000fd00000000016 */
[--C-:B------:R-:W-:Y:S02]  /*3400*/  DFMA R18, R24, UR8, R26.reuse ;  /* 0x0000000818127c2b */ /* 0x100fe4000800001a */
[----:B------:R-:W-:-:S06]  /*3410*/  DADD R28, R20, -R26 ;  /* 0x00000000141c7229 */ /* 0x000fcc000000081a */
[----:B------:R-:W-:Y:S02]  /*3420*/  DFMA R20, R24, -UR8, R18 ;  /* 0x8000000818147c2b */ /* 0x000fe40008000012 */
[----:B------:R-:W-:-:S06]  /*3430*/  DADD R28, R22, R28 ;  /* 0x00000000161c7229 */ /* 0x000fcc000000001c */
[----:B------:R-:W-:-:S08]  /*3440*/  DADD R20, -R26, R20 ;  /* 0x000000001a147229 */ /* 0x000fd00000000114 */
[----:B------:R-:W-:-:S08]  /*3450*/  DADD R20, R28, -R20 ;  /* 0x000000001c147229 */ /* 0x000fd00000000814 */
[----:B------:R-:W-:-:S08]  /*3460*/  DFMA R22, R24, UR10, R20 ;  /* 0x0000000a18167c2b */ /* 0x000fd00008000014 */
[----:B------:R-:W-:-:S08]  /*3470*/  DADD R20, R18, R22 ;  /* 0x0000000012147229 */ /* 0x000fd00000000016 */
[----:B------:R-:W-:Y:S02]  /*3480*/  DADD R18, R18, -R20 ;  /* 0x0000000012127229 */ /* 0x000fe40000000814 */
[----:B------:R-:W-:-:S06]  /*3490*/  DMUL R24, R20, 2 ;  /* 0x4000000014187828 */ /* 0x000fcc0000000000 */
[----:B------:R-:W-:Y:S02]  /*34a0*/  DADD R18, R22, R18 ;  /* 0x0000000016127229 */ /* 0x000fe40000000012 */
[----:B------:R-:W-:Y:S01]  /*34b0*/  DFMA R20, R20, 2, -R24 ;  /* 0x400000001414782b */ /* 0x000fe20000000818 */
[----:B------:R-:W-:Y:S02]  /*34c0*/  IMAD.MOV.U32 R22, RZ, RZ, 0x652b82fe ;  /* 0x652b82feff167424 */ /* 0x000fe400078e00ff */
[----:B------:R-:W-:-:S05]  /*34d0*/  IMAD.MOV.U32 R23, RZ, RZ, 0x3ff71547 ;  /* 0x3ff71547ff177424 */ /* 0x000fca00078e00ff */
[----:B------:R-:W-:-:S08]  /*34e0*/  DFMA R20, R18, 2, R20 ;  /* 0x400000001214782b */ /* 0x000fd00000000014 */
[----:B------:R-:W-:-:S08]  /*34f0*/  DADD R26, R24, R20 ;  /* 0x00000000181a7229 */ /* 0x000fd00000000014 */
[----:B------:R-:W-:Y:S02]  /*3500*/  DFMA R22, R26, R22, 6.75539944105574400000e+15 ;  /* 0x433800001a16742b */ /* 0x000fe40000000016 */
[----:B------:R-:W-:-:S06]  /*3510*/  FSETP.GEU.AND P6, PT, |R27|, 4.1917929649353027344, PT ;  /* 0x4086232b1b00780b */ /* 0x000fcc0003fce200 */
[----:B------:R-:W-:-:S08]  /*3520*/  DADD R18, R22, -6.75539944105574400000e+15 ;  /* 0xc338000016127429 */ /* 0x000fd00000000000 */
[----:B------:R-:W-:Y:S01]  /*3530*/  DFMA R28, R18, -UR8, R26 ;  /* 0x80000008121c7c2b */ /* 0x000fe2000800001a */
[----:B------:R-:W-:Y:S01]  /*3540*/  UMOV UR8, 0x3b39803f ;  /* 0x3b39803f00087882 */ /* 0x000fe20000000000 */
[----:B------:R-:W-:-:S06]  /*3550*/  UMOV UR9, 0x3c7abc9e ;  /* 0x3c7abc9e00097882 */ /* 0x000fcc0000000000 */
[----:B------:R-:W-:Y:S01]  /*3560*/  DFMA R28, R18, -UR8, R28 ;  /* 0x80000008121c7c2b */ /* 0x000fe2000800001c */
[----:B------:R-:W-:Y:S01]  /*3570*/  UMOV UR8, 0x69ce2bdf ;  /* 0x69ce2bdf00087882 */ /* 0x000fe20000000000 */
[----:B------:R-:W-:Y:S01]  /*3580*/  IMAD.MOV.U32 R18, RZ, RZ, -0x35dec16 ;  /* 0xfca213eaff127424 */ /* 0x000fe200078e00ff */
[----:B------:R-:W-:Y:S01]  /*3590*/  UMOV UR9, 0x3e5ade15 ;  /* 0x3e5ade1500097882 */ /* 0x000fe20000000000 */
[----:B------:R-:W-:-:S06]  /*35a0*/  IMAD.MOV.U32 R19, RZ, RZ, 0x3e928af3 ;  /* 0x3e928af3ff137424 */ /* 0x000fcc00078e00ff */
[----:B------:R-:W-:Y:S01]  /*35b0*/  DFMA R18, R28, UR8, R18 ;  /* 0x000000081c127c2b */ /* 0x000fe20008000012 */
        /* <DEDUP_REMOVED lines=24> */
[----:B------:R-:W-:-:S08]  /*3740*/  DFMA R18, R28, R18, 1 ;  /* 0x3ff000001c12742b */ /* 0x000fd00000000012 */
[----:B------:R-:W-:Y:S02]  /*3750*/  DFMA R18, R28, R18, 1 ;  /* 0x3ff000001c12742b */ /* 0x000fe40000000012 */
[----:B------:R-:W-:-:S08]  /*3760*/  DADD R28, R24, -R26 ;  /* 0x00000000181c7229 */ /* 0x000fd0000000081a */
[----:B------:R-:W-:Y:S01]  /*3770*/  DADD R20, R20, R28 ;  /* 0x0000000014147229 */ /* 0x000fe2000000001c */
[----:B------:R-:W-:Y:S02]  /*3780*/  IMAD R25, R22, 0x100000, R19 ;  /* 0x0010000016197824 */ /* 0x000fe400078e0213 */
[----:B------:R-:W-:Y:S01]  /*3790*/  IMAD.MOV.U32 R24, RZ, RZ, R18 ;  /* 0x000000ffff187224 */ /* 0x000fe200078e0012 */
[----:B------:R-:W-:Y:S07]  /*37a0*/  @!P6 BRA `(.L_x_61) ;  /* 0x000000000030e947 */ /* 0x000fee0003800000 */
[C---:B------:R-:W-:Y:S02]  /*37b0*/  DADD R24, R26.reuse, +INF ;  /* 0x7ff000001a187429 */ /* 0x040fe40000000000 */
[----:B------:R-:W-:-:S08]  /*37c0*/  DSETP.GEU.AND P6, PT, R26, RZ, PT ;  /* 0x000000ff1a00722a */ /* 0x000fd00003fce000 */
[----:B------:R-:W-:Y:S02]  /*37d0*/  FSEL R24, R24, RZ, P6 ;  /* 0x000000ff18187208 */ /* 0x000fe40003000000 */
[----:B------:R-:W-:Y:S02]  /*37e0*/  FSEL R25, R25, RZ, P6 ;  /* 0x000000ff19197208 */ /* 0x000fe40003000000 */
[----:B------:R-:W-:-:S13]  /*37f0*/  FSETP.GEU.AND P6, PT, |R27|, 4.2275390625, PT ;  /* 0x408748001b00780b */ /* 0x000fda0003fce200 */
[----:B------:R-:W-:-:S04]  /*3800*/  @!P6 LEA.HI R23, R22, R22, RZ, 0x1 ;  /* 0x000000161617e211 */ /* 0x000fc800078f08ff */
[----:B------:R-:W-:-:S05]  /*3810*/  @!P6 SHF.R.S32.HI R23, RZ, 0x1, R23 ;  /* 0x00000001ff17e819 */ /* 0x000fca0000011417 */
[----:B------:R-:W-:Y:S02]  /*3820*/  @!P6 IMAD.IADD R22, R22, 0x1, -R23 ;  /* 0x000000011616e824 */ /* 0x000fe400078e0a17 */
[----:B------:R-:W-:-:S03]  /*3830*/  @!P6 IMAD R19, R23, 0x100000, R19 ;  /* 0x001000001713e824 */ /* 0x000fc600078e0213 */
[----:B------:R-:W-:Y:S01]  /*3840*/  @!P6 LEA R23, R22, 0x3ff00000, 0x14 ;  /* 0x3ff000001617e811 */ /* 0x000fe200078ea0ff */
[----:B------:R-:W-:-:S06]  /*3850*/  @!P6 IMAD.MOV.U32 R22, RZ, RZ, RZ ;  /* 0x000000ffff16e224 */ /* 0x000fcc00078e00ff */
[----:B------:R-:W-:-:S11]  /*3860*/  @!P6 DMUL R24, R18, R22 ;  /* 0x000000161218e228 */ /* 0x000fd60000000000 */
.L_x_61:
[----:B------:R-:W-:Y:S01]  /*3870*/  DFMA R20, R20, R24, R24 ;  /* 0x000000181414722b */ /* 0x000fe20000000018 */
[----:B------:R-:W-:Y:S01]  /*3880*/  IMAD.MOV.U32 R18, RZ, RZ, R0 ;  /* 0x000000ffff127224 */ /* 0x000fe200078e0000 */
[----:B------:R-:W-:Y:S01]  /*3890*/  DSETP.NEU.AND P6, PT, |R24|, +INF , PT ;  /* 0x7ff000001800742a */ /* 0x000fe20003fcd200 */
[----:B------:R-:W-:-:S07]  /*38a0*/  IMAD.MOV.U32 R19, RZ, RZ, 0x0 ;  /* 0x00000000ff137424 */ /* 0x000fce00078e00ff */
[----:B------:R-:W-:Y:S02]  /*38b0*/  FSEL R20, R24, R20, !P6 ;  /* 0x0000001418147208 */ /* 0x000fe40007000000 */
[----:B------:R-:W-:Y:S01]  /*38c0*/  FSEL R21, R25, R21, !P6 ;  /* 0x0000001519157208 */ /* 0x000fe20007000000 */
[----:B------:R-:W-:Y:S06]  /*38d0*/  RET.REL.NODEC R18 `(_Z17mute_directwave3diiifffffiiiiiiPfS_S_i) ;  /* 0xffffffc412c87950 */ /* 0x000fec0003c3ffff */
.L_x_62:
[----:B------:R-:W-:-:S00]  /*38e0*/  BRA `(.L_x_62) ;  /* 0xfffffffc00fc7947 */ /* 0x000fc0000383ffff */
[----:B------:R-:W-:-:S00]  /*38f0*/  NOP ;  /* 0x0000000000007918 */ /* 0x000fc00000000000 */
        /* <DEDUP_REMOVED lines=8> */
.L_x_198:


//--------------------- .text._Z13shot_record3diiiiiiiiiPfS_ --------------------------
	.section	.text._Z13shot_record3diiiiiiiiiPfS_,"ax",@progbits
	.align	128
        .global         _Z13shot_record3diiiiiiiiiPfS_
        .type           _Z13shot_record3diiiiiiiiiPfS_,@function
        .size           _Z13shot_record3diiiiiiiiiPfS_,(.L_x_211 - _Z13shot_record3diiiiiiiiiPfS_)
        .other          _Z13shot_record3diiiiiiiiiPfS_,@"STO_CUDA_ENTRY STV_DEFAULT"
_Z13shot_record3diiiiiiiiiPfS_:
.text._Z13shot_record3diiiiiiiiiPfS_:
[----:B------:R-:W-:Y:S01]  /*0000*/  LDC R1, c[0x0][0x37c] ;  /* 0x0000df00ff017b82 */ /* 0x000fe20000000800 */
[----:B------:R-:W0:Y:S07]  /*0010*/  S2R R0, SR_TID.X ;  /* 0x0000000000007919 */ /* 0x000e2e0000002100 */
[----:B------:R-:W1:Y:S01]  /*0020*/  LDC R5, c[0x0][0x38c] ;  /* 0x0000e300ff057b82 */ /* 0x000e620000000800 */
[----:B------:R-:W0:Y:S01]  /*0030*/  LDCU UR4, c[0x0][0x360] ;  /* 0x00006c00ff0477ac */ /* 0x000e220008000800 */
[----:B------:R-:W0:Y:S01]  /*0040*/  S2R R3, SR_CTAID.X ;  /* 0x0000000000037919 */ /* 0x000e220000002500 */
[----:B------:R-:W1:Y:S01]  /*0050*/  LDCU UR5, c[0x0][0x390] ;  /* 0x00007200ff0577ac */ /* 0x000e620008000800 */
[----:B0-----:R-:W-:-:S02]  /*0060*/  IMAD R0, R3, UR4, R0 ;  /* 0x0000000403007c24 */ /* 0x001fc4000f8e0200 */
[----:B-1----:R-:W-:-:S05]  /*0070*/  IMAD R3, R5, UR5, RZ ;  /* 0x0000000505037c24 */ /* 0x002fca000f8e02ff */
[----:B------:R-:W-:-:S13]  /*0080*/  ISETP.GE.AND P0, PT, R0, R3, PT ;  /* 0x000000030000720c */ /* 0x000fda0003f06270 */
[----:B------:R-:W-:Y:S05]  /*0090*/  @P0 EXIT ;  /* 0x000000000000094d */ /* 0x000fea0003800000 */
[----:B------:R-:W-:Y:S01]  /*00a0*/  IABS R7, R5 ;  /* 0x0000000500077213 */ /* 0x000fe20000000000 */
[----:B------:R-:W0:Y:S03]  /*00b0*/  LDCU.64 UR6, c[0x0][0x398] ;  /* 0x00007300ff0677ac */ /* 0x000e260008000a00 */
[----:B------:R-:W1:Y:S01]  /*00c0*/  I2F.RP R4, R7 ;  /* 0x0000000700047306 */ /* 0x000e620000209400 */
[----:B------:R-:W2:Y:S01]  /*00d0*/  LDCU UR8, c[0x0][0x380] ;  /* 0x00007000ff0877ac */ /* 0x000ea20008000800 */
[----:B------:R-:W3:Y:S06]  /*00e0*/  LDCU.64 UR4, c[0x0][0x358] ;  /* 0x00006b00ff0477ac */ /* 0x000eec0008000a00 */
[----:B-1----:R-:W1:Y:S02]  /*00f0*/  MUFU.RCP R4, R4 ;  /* 0x0000000400047308 */ /* 0x002e640000001000 */
[----:B-1----:R-:W-:-:S06]  /*0100*/  IADD3 R2, PT, PT, R4, 0xffffffe, RZ ;  /* 0x0ffffffe04027810 */ /* 0x002fcc0007ffe0ff */
[----:B------:R1:W4:Y:S02]  /*0110*/  F2I.FTZ.U32.TRUNC.NTZ R3, R2 ;  /* 0x0000000200037305 */ /* 0x000324000021f000 */
[----:B-1----:R-:W-:Y:S01]  /*0120*/  IMAD.MOV.U32 R2, RZ, RZ, RZ ;  /* 0x000000ffff027224 */ /* 0x002fe200078e00ff */
[----:B----4-:R-:W-:-:S05]  /*0130*/  IADD3 R6, PT, PT, RZ, -R3, RZ ;  /* 0x80000003ff067210 */ /* 0x010fca0007ffe0ff */
[----:B------:R-:W-:Y:S01]  /*0140*/  IMAD R9, R6, R7, RZ ;  /* 0x0000000706097224 */ /* 0x000fe200078e02ff */
[----:B------:R-:W-:-:S03]  /*0150*/  IABS R6, R0 ;  /* 0x0000000000067213 */ /* 0x000fc60000000000 */
[----:B------:R-:W-:Y:S01]  /*0160*/  IMAD.HI.U32 R3, R3, R9, R2 ;  /* 0x0000000903037227 */ /* 0x000fe200078e0002 */
[----:B------:R-:W-:-:S04]  /*0170*/  LOP3.LUT R2, R0, R5, RZ, 0x3c, !PT ;  /* 0x0000000500027212 */ /* 0x000fc800078e3cff */
[----:B------:R-:W-:Y:S01]  /*0180*/  ISETP.GE.AND P1, PT, R2, RZ, PT ;  /* 0x000000ff0200720c */ /* 0x000fe20003f26270 */
[----:B------:R-:W-:-:S05]  /*0190*/  IMAD.HI.U32 R3, R3, R6, RZ ;  /* 0x0000000603037227 */ /* 0x000fca00078e00ff */
[----:B------:R-:W-:-:S05]  /*01a0*/  IADD3 R4, PT, PT, -R3, RZ, RZ ;  /* 0x000000ff03047210 */ /* 0x000fca0007ffe1ff */
[----:B------:R-:W-:-:S05]  /*01b0*/  IMAD R4, R7, R4, R6 ;  /* 0x0000000407047224 */ /* 0x000fca00078e0206 */
[----:B------:R-:W-:-:S13]  /*01c0*/  ISETP.GT.U32.AND P2, PT, R7, R4, PT ;  /* 0x000000040700720c */ /* 0x000fda0003f44070 */
[----:B------:R-:W-:Y:S01]  /*01d0*/  @!P2 IMAD.IADD R4, R4, 0x1, -R7 ;  /* 0x000000010404a824 */ /* 0x000fe200078e0a07 */
[----:B------:R-:W-:Y:S02]  /*01e0*/  @!P2 IADD3 R3, PT, PT, R3, 0x1, RZ ;  /* 0x000000010303a810 */ /* 0x000fe40007ffe0ff */
[----:B------:R-:W-:Y:S02]  /*01f0*/  ISETP.NE.AND P2, PT, R5, RZ, PT ;  /* 0x000000ff0500720c */ /* 0x000fe40003f45270 */
[----:B------:R-:W-:Y:S02]  /*0200*/  ISETP.GE.U32.AND P0, PT, R4, R7, PT ;  /* 0x000000070400720c */ /* 0x000fe40003f06070 */
[----:B------:R-:W1:Y:S11]  /*0210*/  LDC R7, c[0x0][0x388] ;  /* 0x0000e200ff077b82 */ /* 0x000e760000000800 */
[----:B------:R-:W-:-:S05]  /*0220*/  @P0 VIADD R3, R3, 0x1 ;  /* 0x0000000103030836 */ /* 0x000fca0000000000 */
[----:B------:R-:W-:Y:S02]  /*0230*/  MOV R4, R3 ;  /* 0x0000000300047202 */ /* 0x000fe40000000f00 */
[----:B------:R-:W4:Y:S02]  /*0240*/  LDC.64 R2, c[0x0][0x3a8] ;  /* 0x0000ea00ff027b82 */ /* 0x000f240000000a00 */
[----:B------:R-:W-:Y:S02]  /*0250*/  @!P1 IADD3 R4, PT, PT, -R4, RZ, RZ ;  /* 0x000000ff04049210 */ /* 0x000fe40007ffe1ff */
[----:B------:R-:W-:-:S05]  /*0260*/  @!P2 LOP3.LUT R4, RZ, R5, RZ, 0x33, !PT ;  /* 0x00000005ff04a212 */ /* 0x000fca00078e33ff */
[----:B------:R-:W-:Y:S01]  /*0270*/  IMAD.MOV R6, RZ, RZ, -R4 ;  /* 0x000000ffff067224 */ /* 0x000fe200078e0a04 */
[----:B0-----:R-:W-:-:S03]  /*0280*/  IADD3 R4, PT, PT, R4, UR6, RZ ;  /* 0x0000000604047c10 */ /* 0x001fc6000fffe0ff */
[----:B------:R-:W-:-:S05]  /*0290*/  IMAD R5, R5, R6, R0 ;  /* 0x0000000605057224 */ /* 0x000fca00078e0200 */
[----:B------:R-:W-:-:S05]  /*02a0*/  IADD3 R5, PT, PT, R5, UR6, RZ ;  /* 0x0000000605057c10 */ /* 0x000fca000fffe0ff */
[----:B--2---:R-:W-:-:S04]  /*02b0*/  IMAD R4, R4, UR8, R5 ;  /* 0x0000000804047c24 */ /* 0x004fc8000f8e0205 */
[----:B-1----:R-:W-:Y:S02]  /*02c0*/  IMAD R5, R4, R7, UR6 ;  /* 0x0000000604057e24 */ /* 0x002fe4000f8e0207 */
[----:B------:R-:W0:Y:S02]  /*02d0*/  LDC R7, c[0x0][0x3a0] ;  /* 0x0000e800ff077b82 */ /* 0x000e240000000800 */
[----:B----4-:R-:W-:-:S06]  /*02e0*/  IMAD.WIDE R2, R5, 0x4, R2 ;  /* 0x0000000405027825 */ /* 0x010fcc00078e0202 */
[----:B---3--:R-:W2:Y:S01]  /*02f0*/  LDG.E R3, desc[UR4][R2.64] ;  /* 0x0000000402037981 */ /* 0x008ea2000c1e1900 */
[----:B------:R-:W1:Y:S01]  /*0300*/  LDC.64 R4, c[0x0][0x3b0] ;  /* 0x0000ec00ff047b82 */ /* 0x000e620000000a00 */
[----:B0-----:R-:W-:-:S04]  /*0310*/  IMAD R7, R0, R7, UR7 ;  /* 0x0000000700077e24 */ /* 0x001fc8000f8e0207 */
[----:B-1----:R-:W-:-:S05]  /*0320*/  IMAD.WIDE R4, R7, 0x4, R4 ;  /* 0x0000000407047825 */ /* 0x002fca00078e0204 */
[----:B--2---:R-:W-:Y:S01]  /*0330*/  STG.E desc[UR4][R4.64], R3 ;  /* 0x0000000304007986 */ /* 0x004fe2000c101904 */
[----:B------:R-:W-:Y:S05]  /*0340*/  EXIT ;  /* 0x000000000000794d */ /* 0x000fea0003800000 */
.L_x_63:
        /* <DEDUP_REMOVED lines=11> */
.L_x_211:


//--------------------- .text._Z15initial_coffe3dfiPfS_S_S_i --------------------------
	.section	.text._Z15initial_coffe3dfiPfS_S_S_i,"ax",@progbits
	.align	128
        .global         _Z15initial_coffe3dfiPfS_S_S_i
        .type           _Z15initial_coffe3dfiPfS_S_S_i,@function
        .size           _Z15initial_coffe3dfiPfS_S_S_i,(.L_x_201 - _Z15initial_coffe3dfiPfS_S_S_i)
        .other          _Z15initial_coffe3dfiPfS_S_S_i,@"STO_CUDA_ENTRY STV_DEFAULT"
_Z15initial_coffe3dfiPfS_S_S_i:
.text._Z15initial_coffe3dfiPfS_S_S_i:
[----:B------:R-:W-:Y:S01]  /*0000*/  LDC R1, c[0x0][0x37c] ;  /* 0x0000df00ff017b82 */ /* 0x000fe20000000800 */
[----:B------:R-:W0:Y:S07]  /*0010*/  S2R R4, SR_TID.X ;  /* 0x0000000000047919 */ /* 0x000e2e0000002100 */
[----:B------:R-:W1:Y:S01]  /*0020*/  LDC R6, c[0x0][0x3a8] ;  /* 0x0000ea00ff067b82 */ /* 0x000e620000000800 */
[----:B------:R-:W0:Y:S01]  /*0030*/  LDCU UR4, c[0x0][0x360] ;  /* 0x00006c00ff0477ac */ /* 0x000e220008000800 */
[----:B------:R-:W0:Y:S06]  /*0040*/  S2R R3, SR_CTAID.X ;  /* 0x0000000000037919 */ /* 0x000e2c0000002500 */
[----:B------:R-:W1:Y:S02]  /*0050*/  LDC R15, c[0x0][0x384] ;  /* 0x0000e100ff0f7b82 */ /* 0x000e640000000800 */
[----:B-1----:R-:W-:-:S02]  /*0060*/  IMAD R5, R6, 0x2, R15 ;  /* 0x0000000206057824 */ /* 0x002fc400078e020f */
[----:B0-----:R-:W-:-:S05]  /*0070*/  IMAD R4, R3, UR4, R4 ;  /* 0x0000000403047c24 */ /* 0x001fca000f8e0204 */
[----:B------:R-:W-:-:S13]  /*0080*/  ISETP.GE.AND P0, PT, R4, R5, PT ;  /* 0x000000050400720c */ /* 0x000fda0003f06270 */
[----:B------:R-:W-:Y:S05]  /*0090*/  @P0 EXIT ;  /* 0x000000000000094d */ /* 0x000fea0003800000 */
[----:B------:R-:W-:Y:S01]  /*00a0*/  ISETP.GE.AND P0, PT, R4, R6, PT ;  /* 0x000000060400720c */ /* 0x000fe20003f06270 */
[----:B------:R-:W0:-:S12]  /*00b0*/  LDCU.64 UR4, c[0x0][0x358] ;  /* 0x00006b00ff0477ac */ /* 0x000e180008000a00 */
[----:B------:R-:W-:Y:S05]  /*00c0*/  @P0 BRA `(.L_x_64) ;  /* 0x0000000800e40947 */ /* 0x000fea0003800000 */
[----:B------:R-:W0:Y:S01]  /*00d0*/  LDC.64 R2, c[0x4][RZ] ;  /* 0x01000000ff027b82 */ /* 0x000e220000000a00 */
[----:B------:R-:W1:Y:S01]  /*00e0*/  I2F.F64 R6, R6 ;  /* 0x0000000600067312 */ /* 0x000e620000201c00 */
[----:B------:R-:W-:Y:S01]  /*00f0*/  IMAD.MOV.U32 R8, RZ, RZ, 0x1 ;  /* 0x00000001ff087424 */ /* 0x000fe200078e00ff */
[----:B------:R-:W2:Y:S01]  /*0100*/  LDCU UR6, c[0x0][0x380] ;  /* 0x00007000ff0677ac */ /* 0x000ea20008000800 */
[----:B0-----:R-:W2:Y:S05]  /*0110*/  LDG.E R2, desc[UR4][R2.64] ;  /* 0x0000000402027981 */ /* 0x001eaa000c1e1900 */
[----:B-1----:R-:W0:Y:S01]  /*0120*/  MUFU.RCP64H R9, R7 ;  /* 0x0000000700097308 */ /* 0x002e220000001800 */
[----:B------:R-:W-:Y:S01]  /*0130*/  BSSY.RECONVERGENT B0, `(.L_x_65) ;  /* 0x0000015000007945 */ /* 0x000fe20003800200 */
[----:B0-----:R-:W-:-:S08]  /*0140*/  DFMA R10, -R6, R8, 1 ;  /* 0x3ff00000060a742b */ /* 0x001fd00000000108 */
[----:B------:R-:W-:Y:S02]  /*0150*/  DFMA R12, R10, R10, R10 ;  /* 0x0000000a0a0c722b */ /* 0x000fe4000000000a */
[----:B------:R-:W0:Y:S06]  /*0160*/  I2F.F64 R10, R4 ;  /* 0x00000004000a7312 */ /* 0x000e2c0000201c00 */
[----:B------:R-:W-:Y:S02]  /*0170*/  DFMA R12, R8, R12, R8 ;  /* 0x0000000c080c722b */ /* 0x000fe40000000008 */
[----:B------:R-:W-:-:S06]  /*0180*/  DADD R8, R6, -0.5 ;  /* 0xbfe0000006087429 */ /* 0x000fcc0000000000 */
[----:B------:R-:W-:Y:S02]  /*0190*/  DFMA R14, -R6, R12, 1 ;  /* 0x3ff00000060e742b */ /* 0x000fe4000000010c */
[----:B0-----:R-:W-:-:S06]  /*01a0*/  DADD R10, R8, -R10 ;  /* 0x00000000080a7229 */ /* 0x001fcc000000080a */
[----:B------:R-:W-:-:S04]  /*01b0*/  DFMA R14, R12, R14, R12 ;  /* 0x0000000e0c0e722b */ /* 0x000fc8000000000c */
[----:B------:R-:W-:-:S04]  /*01c0*/  FSETP.GEU.AND P1, PT, |R11|, 6.5827683646048100446e-37, PT ;  /* 0x036000000b00780b */ /* 0x000fc80003f2e200 */
[----:B------:R-:W-:-:S08]  /*01d0*/  DMUL R28, R10, R14 ;  /* 0x0000000e0a1c7228 */ /* 0x000fd00000000000 */
[----:B------:R-:W-:-:S08]  /*01e0*/  DFMA R8, -R6, R28, R10 ;  /* 0x0000001c0608722b */ /* 0x000fd0000000010a */
[----:B------:R-:W-:-:S10]  /*01f0*/  DFMA R28, R14, R8, R28 ;  /* 0x000000080e1c722b */ /* 0x000fd4000000001c */
[----:B------:R-:W-:-:S05]  /*0200*/  FFMA R0, RZ, R7, R29 ;  /* 0x00000007ff007223 */ /* 0x000fca000000001d */
[----:B------:R-:W-:Y:S01]  /*0210*/  FSETP.GT.AND P0, PT, |R0|, 1.469367938527859385e-39, PT ;  /* 0x001000000000780b */ /* 0x000fe20003f04200 */
[----:B--2---:R-:W-:-:S12]  /*0220*/  FMUL R2, R2, UR6 ;  /* 0x0000000602027c20 */ /* 0x004fd80008400000 */
[----:B------:R-:W-:Y:S05]  /*0230*/  @P0 BRA P1, `(.L_x_66) ;  /* 0x0000000000100947 */ /* 0x000fea0000800000 */
[----:B------:R-:W-:Y:S01]  /*0240*/  IMAD.MOV.U32 R8, RZ, RZ, R6 ;  /* 0x000000ffff087224 */ /* 0x000fe200078e0006 */
[----:B------:R-:W-:Y:S01]  /*0250*/  MOV R0, 0x280 ;  /* 0x0000028000007802 */ /* 0x000fe20000000f00 */
[----:B------:R-:W-:-:S07]  /*0260*/  IMAD.MOV.U32 R9, RZ, RZ, R7 ;  /* 0x000000ffff097224 */ /* 0x000fce00078e0007 */
[----:B------:R-:W-:Y:S05]  /*0270*/  CALL.REL.NOINC `($__internal_4_$__cuda_sm20_div_rn_f64_full) ;  /* 0x0000001800447944 */ /* 0x000fea0003c00000 */
.L_x_66:
[----:B------:R-:W-:Y:S05]  /*0280*/  BSYNC.RECONVERGENT B0 ;  /* 0x0000000000007941 */ /* 0x000fea0003800200 */
.L_x_65:
[----:B------:R-:W-:Y:S01]  /*0290*/  DADD R10, -RZ, |R28| ;  /* 0x00000000ff0a7229 */ /* 0x000fe2000000051c */
[----:B------:R-:W-:Y:S01]  /*02a0*/  BSSY.RECONVERGENT B0, `(.L_x_67) ;  /* 0x0000004000007945 */ /* 0x000fe20003800200 */
[----:B------:R-:W-:-:S08]  /*02b0*/  MOV R0, 0x2e0 ;  /* 0x000002e000007802 */ /* 0x000fd00000000f00 */
[----:B------:R-:W-:-:S07]  /*02c0*/  IMAD.MOV.U32 R27, RZ, RZ, R11 ;  /* 0x000000ffff1b7224 */ /* 0x000fce00078e000b */
[----:B------:R-:W-:Y:S05]  /*02d0*/  CALL.REL.NOINC `($_Z15initial_coffe3dfiPfS_S_S_i$__internal_accurate_pow) ;  /* 0x0000001c00a07944 */ /* 0x000fea0003c00000 */
[----:B------:R-:W-:Y:S05]  /*02e0*/  BSYNC.RECONVERGENT B0 ;  /* 0x0000000000007941 */ /* 0x000fea0003800200 */
.L_x_67:
[C---:B------:R-:W-:Y:S01]  /*02f0*/  DADD R8, R28.reuse, 2 ;  /* 0x400000001c087429 */ /* 0x040fe20000000000 */
[----:B------:R-:W-:Y:S01]  /*0300*/  BSSY.RECONVERGENT B0, `(.L_x_68) ;  /* 0x000000e000007945 */ /* 0x000fe20003800200 */
[C---:B------:R-:W-:Y:S02]  /*0310*/  DSETP.NEU.AND P1, PT, R28.reuse, RZ, PT ;  /* 0x000000ff1c00722a */ /* 0x040fe40003f2d000 */
[----:B------:R-:W-:-:S06]  /*0320*/  DSETP.NEU.AND P0, PT, R28, 1, PT ;  /* 0x3ff000001c00742a */ /* 0x000fcc0003f0d000 */
[----:B------:R-:W-:Y:S02]  /*0330*/  LOP3.LUT R0, R9, 0x7ff00000, RZ, 0xc0, !PT ;  /* 0x7ff0000009007812 */ /* 0x000fe400078ec0ff */
[----:B------:R0:W1:Y:S02]  /*0340*/  F2F.F64.F32 R8, R2 ;  /* 0x0000000200087310 */ /* 0x0000640000201800 */
[----:B------:R-:W-:Y:S02]  /*0350*/  ISETP.NE.AND P2, PT, R0, 0x7ff00000, PT ;  /* 0x7ff000000000780c */ /* 0x000fe40003f45270 */
[----:B------:R-:W-:-:S11]  /*0360*/  @!P1 CS2R R10, SRZ ;  /* 0x00000000000a9805 */ /* 0x000fd6000001ff00 */
[----:B01----:R-:W-:Y:S05]  /*0370*/  @P2 BRA `(.L_x_69) ;  /* 0x0000000000182947 */ /* 0x003fea0003800000 */
[----:B------:R-:W-:-:S14]  /*0380*/  DSETP.NAN.AND P1, PT, R28, R28, PT ;  /* 0x0000001c1c00722a */ /* 0x000fdc0003f28000 */
[----:B------:R-:W-:Y:S01]  /*0390*/  @P1 DADD R10, R28, 2 ;  /* 0x400000001c0a1429 */ /* 0x000fe20000000000 */
[----:B------:R-:W-:Y:S10]  /*03a0*/  @P1 BRA `(.L_x_69) ;  /* 0x00000000000c1947 */ /* 0x000ff40003800000 */
[----:B------:R-:W-:-:S14]  /*03b0*/  DSETP.NEU.AND P1, PT, |R28|, +INF , PT ;  /* 0x7ff000001c00742a */ /* 0x000fdc0003f2d200 */
[----:B------:R-:W-:Y:S01]  /*03c0*/  @!P1 IMAD.MOV.U32 R10, RZ, RZ, 0x0 ;  /* 0x00000000ff0a9424 */ /* 0x000fe200078e00ff */
[----:B------:R-:W-:-:S07]  /*03d0*/  @!P1 MOV R11, 0x7ff00000 ;  /* 0x7ff00000000b9802 */ /* 0x000fce0000000f00 */
.L_x_69:
[----:B------:R-:W-:Y:S05]  /*03e0*/  BSYNC.RECONVERGENT B0 ;  /* 0x0000000000007941 */ /* 0x000fea0003800200 */
.L_x_68:
[----:B------:R-:W-:Y:S01]  /*03f0*/  FSEL R2, R10, RZ, P0 ;  /* 0x000000ff0a027208 */ /* 0x000fe20000000000 */
[----:B------:R-:W-:Y:S01]  /*0400*/  IMAD.MOV.U32 R10, RZ, RZ, 0x0 ;  /* 0x00000000ff0a7424 */ /* 0x000fe200078e00ff */
[----:B------:R-:W-:Y:S01]  /*0410*/  FSEL R3, R11, 1.875, P0 ;  /* 0x3ff000000b037808 */ /* 0x000fe20000000000 */
[----:B------:R-:W-:Y:S01]  /*0420*/  IMAD.MOV.U32 R11, RZ, RZ, 0x3ff00000 ;  /* 0x3ff00000ff0b7424 */ /* 0x000fe200078e00ff */
[----:B------:R-:W-:Y:S04]  /*0430*/  BSSY.RECONVERGENT B0, `(.L_x_70) ;  /* 0x0000012000007945 */ /* 0x000fe80003800200 */
[----:B------:R-:W-:-:S08]  /*0440*/  DMUL R8, R2, R8 ;  /* 0x0000000802087228 */ /* 0x000fd00000000000 */
[----:B------:R-:W-:-:S06]  /*0450*/  DFMA R14, R8, 0.5, R10 ;  /* 0x3fe00000080e782b */ /* 0x000fcc000000000a */
[----:B------:R-:W0:Y:S04]  /*0460*/  MUFU.RCP64H R9, R15 ;  /* 0x0000000f00097308 */ /* 0x000e280000001800 */
[----:B------:R-:W-:-:S05]  /*0470*/  VIADD R8, R15, 0x300402 ;  /* 0x003004020f087836 */ /* 0x000fca0000000000 */
[----:B------:R-:W-:Y:S01]  /*0480*/  FSETP.GEU.AND P0, PT, |R8|, 5.8789094863358348022e-39, PT ;  /* 0x004004020800780b */ /* 0x000fe20003f0e200 */
[----:B0-----:R-:W-:-:S08]  /*0490*/  DFMA R10, -R14, R8, 1 ;  /* 0x3ff000000e0a742b */ /* 0x001fd00000000108 */
[----:B------:R-:W-:-:S08]  /*04a0*/  DFMA R10, R10, R10, R10 ;  /* 0x0000000a0a0a722b */ /* 0x000fd0000000000a */
[----:B------:R-:W-:-:S08]  /*04b0*/  DFMA R10, R8, R10, R8 ;  /* 0x0000000a080a722b */ /* 0x000fd00000000008 */
[----:B------:R-:W-:-:S08]  /*04c0*/  DFMA R12, -R14, R10, 1 ;  /* 0x3ff000000e0c742b */ /* 0x000fd0000000010a */
[----:B------:R-:W-:Y:S01]  /*04d0*/  DFMA R10, R10, R12, R10 ;  /* 0x0000000c0a0a722b */ /* 0x000fe2000000000a */
[----:B------:R-:W-:Y:S10]  /*04e0*/  @P0 BRA `(.L_x_71) ;  /* 0x0000000000180947 */ /* 0x000ff40003800000 */
[----:B------:R-:W-:Y:S01]  /*04f0*/  LOP3.LUT R12, R15, 0x7fffffff, RZ, 0xc0, !PT ;  /* 0x7fffffff0f0c7812 */ /* 0x000fe200078ec0ff */
[----:B------:R-:W-:Y:S01]  /*0500*/  IMAD.MOV.U32 R8, RZ, RZ, R14 ;  /* 0x000000ffff087224 */ /* 0x000fe200078e000e */
[----:B------:R-:W-:Y:S01]  /*0510*/  MOV R0, 0x550 ;  /* 0x0000055000007802 */ /* 0x000fe20000000f00 */
[----:B------:R-:W-:Y:S01]  /*0520*/  IMAD.MOV.U32 R13, RZ, RZ, R15 ;  /* 0x000000ffff0d7224 */ /* 0x000fe200078e000f */
[----:B------:R-:W-:-:S07]  /*0530*/  IADD3 R12, PT, PT, R12, -0x100000, RZ ;  /* 0xfff000000c0c7810 */ /* 0x000fce0007ffe0ff */
[----:B------:R-:W-:Y:S05]  /*0540*/  CALL.REL.NOINC `($__internal_3_$__cuda_sm20_dblrcp_rn_slowpath_v3) ;  /* 0x0000001000f07944 */ /* 0x000fea0003c00000 */
.L_x_71:
[----:B------:R-:W-:Y:S05]  /*0550*/  BSYNC.RECONVERGENT B0 ;  /* 0x0000000000007941 */ /* 0x000fea0003800200 */
.L_x_70:
[----:B------:R-:W0:Y:S01]  /*0560*/  LDC.64 R12, c[0x0][0x388] ;  /* 0x0000e200ff0c7b82 */ /* 0x000e220000000a00 */
[----:B------:R-:W1:Y:S01]  /*0570*/  F2F.F32.F64 R5, R10 ;  /* 0x0000000a00057310 */ /* 0x000e620000301000 */
[----:B------:R-:W2:Y:S06]  /*0580*/  LDCU UR6, c[0x0][0x380] ;  /* 0x00007000ff0677ac */ /* 0x000eac0008000800 */
[----:B------:R-:W3:Y:S01]  /*0590*/  LDC.64 R8, c[0x4][RZ] ;  /* 0x01000000ff087b82 */ /* 0x000ee20000000a00 */
[----:B------:R-:W-:Y:S01]  /*05a0*/  IMAD.MOV.U32 R18, RZ, RZ, 0x0 ;  /* 0x00000000ff127424 */ /* 0x000fe200078e00ff */
[----:B------:R-:W4:Y:S01]  /*05b0*/  LDCU UR7, c[0x0][0x3a8] ;  /* 0x00007500ff0777ac */ /* 0x000f220008000800 */
[----:B------:R-:W-:-:S05]  /*05c0*/  IMAD.MOV.U32 R19, RZ, RZ, 0x3ff00000 ;  /* 0x3ff00000ff137424 */ /* 0x000fca00078e00ff */
[----:B------:R-:W5:Y:S01]  /*05d0*/  LDC.64 R16, c[0x0][0x390] ;  /* 0x0000e400ff107b82 */ /* 0x000f620000000a00 */
[----:B0-----:R-:W-:-:S05]  /*05e0*/  IMAD.WIDE R12, R4, 0x4, R12 ;  /* 0x00000004040c7825 */ /* 0x001fca00078e020c */
[----:B-1----:R0:W-:Y:S04]  /*05f0*/  STG.E desc[UR4][R12.64], R5 ;  /* 0x000000050c007986 */ /* 0x0021e8000c101904 */
[----:B---3--:R-:W2:Y:S01]  /*0600*/  LDG.E R0, desc[UR4][R8.64] ;  /* 0x0000000408007981 */ /* 0x008ea2000c1e1900 */
[----:B-----5:R-:W-:Y:S01]  /*0610*/  IMAD.WIDE R10, R4, 0x4, R16 ;  /* 0x00000004040a7825 */ /* 0x020fe200078e0210 */
[----:B0-----:R-:W0:Y:S03]  /*0620*/  MUFU.RCP64H R13, R7 ;  /* 0x00000007000d7308 */ /* 0x001e260000001800 */
[----:B------:R-:W-:Y:S02]  /*0630*/  IMAD.MOV.U32 R12, RZ, RZ, 0x1 ;  /* 0x00000001ff0c7424 */ /* 0x000fe400078e00ff */
[----:B--2---:R-:W-:-:S04]  /*0640*/  FMUL R0, R0, UR6 ;  /* 0x0000000600007c20 */ /* 0x004fc80008400000 */
[----:B------:R-:W1:Y:S02]  /*0650*/  F2F.F64.F32 R14, R0 ;  /* 0x00000000000e7310 */ /* 0x000e640000201800 */
[----:B-1----:R-:W-:-:S06]  /*0660*/  DMUL R14, R2, R14 ;  /* 0x0000000e020e7228 */ /* 0x002fcc0000000000 */
[----:B------:R-:W1:Y:S02]  /*0670*/  F2F.F64.F32 R2, R5 ;  /* 0x0000000500027310 */ /* 0x000e640000201800 */
[----:B------:R-:W-:-:S08]  /*0680*/  DFMA R14, R14, -0.5, R18 ;  /* 0xbfe000000e0e782b */ /* 0x000fd00000000012 */
[----:B-1----:R-:W-:-:S06]  /*0690*/  DMUL R2, R2, R14 ;  /* 0x0000000e02027228 */ /* 0x002fcc0000000000 */
[----:B------:R-:W1:Y:S02]  /*06a0*/  F2F.F32.F64 R19, R2 ;  /* 0x0000000200137310 */ /* 0x000e640000301000 */
[----:B-1----:R1:W-:Y:S04]  /*06b0*/  STG.E desc[UR4][R10.64], R19 ;  /* 0x000000130a007986 */ /* 0x0023e8000c101904 */
[----:B------:R-:W2:Y:S01]  /*06c0*/  LDG.E R8, desc[UR4][R8.64] ;  /* 0x0000000408087981 */ /* 0x000ea2000c1e1900 */
[----:B0-----:R-:W-:Y:S01]  /*06d0*/  DFMA R14, -R6, R12, 1 ;  /* 0x3ff00000060e742b */ /* 0x001fe2000000010c */
[----:B------:R-:W-:Y:S07]  /*06e0*/  BSSY.RECONVERGENT B0, `(.L_x_72) ;  /* 0x0000015000007945 */ /* 0x000fee0003800200 */
[----:B------:R-:W-:-:S08]  /*06f0*/  DFMA R14, R14, R14, R14 ;  /* 0x0000000e0e0e722b */ /* 0x000fd0000000000e */
[----:B------:R-:W-:Y:S01]  /*0700*/  DFMA R14, R12, R14, R12 ;  /* 0x0000000e0c0e722b */ /* 0x000fe2000000000c */
[----:B----4-:R-:W-:-:S07]  /*0710*/  IADD3 R12, PT, PT, -R4, UR7, RZ ;  /* 0x00000007040c7c10 */ /* 0x010fce000fffe1ff */
[----:B------:R-:W-:Y:S01]  /*0720*/  DFMA R2, -R6, R14, 1 ;  /* 0x3ff000000602742b */ /* 0x000fe2000000010e */
[----:B------:R-:W0:Y:S07]  /*0730*/  I2F.F64 R12, R12 ;  /* 0x0000000c000c7312 */ /* 0x000e2e0000201c00 */
[----:B------:R-:W-:-:S08]  /*0740*/  DFMA R14, R14, R2, R14 ;  /* 0x000000020e0e722b */ /* 0x000fd0000000000e */
[----:B0-----:R-:W-:Y:S01]  /*0750*/  DMUL R28, R14, R12 ;  /* 0x0000000c0e1c7228 */ /* 0x001fe20000000000 */
[----:B------:R-:W-:-:S07]  /*0760*/  FSETP.GEU.AND P1, PT, |R13|, 6.5827683646048100446e-37, PT ;  /* 0x036000000d00780b */ /* 0x000fce0003f2e200 */
[----:B------:R-:W-:-:S08]  /*0770*/  DFMA R2, -R6, R28, R12 ;  /* 0x0000001c0602722b */ /* 0x000fd0000000010c */
[----:B------:R-:W-:-:S10]  /*0780*/  DFMA R28, R14, R2, R28 ;  /* 0x000000020e1c722b */ /* 0x000fd4000000001c */
[----:B------:R-:W-:-:S05]  /*0790*/  FFMA R0, RZ, R7, R29 ;  /* 0x00000007ff007223 */ /* 0x000fca000000001d */
[----:B------:R-:W-:Y:S01]  /*07a0*/  FSETP.GT.AND P0, PT, |R0|, 1.469367938527859385e-39, PT ;  /* 0x001000000000780b */ /* 0x000fe20003f04200 */
[----:B--2---:R-:W-:-:S12]  /*07b0*/  FMUL R2, R8, UR6 ;  /* 0x0000000608027c20 */ /* 0x004fd80008400000 */
[----:B-1----:R-:W-:Y:S05]  /*07c0*/  @P0 BRA P1, `(.L_x_73) ;  /* 0x0000000000180947 */ /* 0x002fea0000800000 */
[----:B------:R-:W-:Y:S01]  /*07d0*/  IMAD.MOV.U32 R10, RZ, RZ, R12 ;  /* 0x000000ffff0a7224 */ /* 0x000fe200078e000c */
[----:B------:R-:W-:Y:S01]  /*07e0*/  MOV R8, R6 ;  /* 0x0000000600087202 */ /* 0x000fe20000000f00 */
[----:B------:R-:W-:Y:S01]  /*07f0*/  IMAD.MOV.U32 R11, RZ, RZ, R13 ;  /* 0x000000ffff0b7224 */ /* 0x000fe200078e000d */
[----:B------:R-:W-:Y:S01]  /*0800*/  MOV R0, 0x830 ;  /* 0x0000083000007802 */ /* 0x000fe20000000f00 */
[----:B------:R-:W-:-:S07]  /*0810*/  IMAD.MOV.U32 R9, RZ, RZ, R7 ;  /* 0x000000ffff097224 */ /* 0x000fce00078e0007 */
[----:B------:R-:W-:Y:S05]  /*0820*/  CALL.REL.NOINC `($__internal_4_$__cuda_sm20_div_rn_f64_full) ;  /* 0x0000001000d87944 */ /* 0x000fea0003c00000 */
.L_x_73:
[----:B------:R-:W-:Y:S05]  /*0830*/  BSYNC.RECONVERGENT B0 ;  /* 0x0000000000007941 */ /* 0x000fea0003800200 */
.L_x_72:
[----:B------:R-:W-:Y:S01]  /*0840*/  DADD R10, -RZ, |R28| ;  /* 0x00000000ff0a7229 */ /* 0x000fe2000000051c */
[----:B------:R-:W-:Y:S01]  /*0850*/  BSSY.RECONVERGENT B0, `(.L_x_74) ;  /* 0x0000004000007945 */ /* 0x000fe20003800200 */
[----:B------:R-:W-:-:S08]  /*0860*/  MOV R0, 0x890 ;  /* 0x0000089000007802 */ /* 0x000fd00000000f00 */
[----:B------:R-:W-:-:S07]  /*0870*/  IMAD.MOV.U32 R27, RZ, RZ, R11 ;  /* 0x000000ffff1b7224 */ /* 0x000fce00078e000b */
[----:B------:R-:W-:Y:S05]  /*0880*/  CALL.REL.NOINC `($_Z15initial_coffe3dfiPfS_S_S_i$__internal_accurate_pow) ;  /* 0x0000001800347944 */ /* 0x000fea0003c00000 */
[----:B------:R-:W-:Y:S05]  /*0890*/  BSYNC.RECONVERGENT B0 ;  /* 0x0000000000007941 */ /* 0x000fea0003800200 */
.L_x_74:
        /* <DEDUP_REMOVED lines=13> */
[----:B------:R-:W-:Y:S02]  /*0970*/  @!P1 IMAD.MOV.U32 R10, RZ, RZ, 0x0 ;  /* 0x00000000ff0a9424 */ /* 0x000fe400078e00ff */
[----:B------:R-:W-:-:S07]  /*0980*/  @!P1 IMAD.MOV.U32 R11, RZ, RZ, 0x7ff00000 ;  /* 0x7ff00000ff0b9424 */ /* 0x000fce00078e00ff */
.L_x_76:
[----:B------:R-:W-:Y:S05]  /*0990*/  BSYNC.RECONVERGENT B0 ;  /* 0x0000000000007941 */ /* 0x000fea0003800200 */
.L_x_75:
[----:B------:R-:W-:Y:S01]  /*09a0*/  FSEL R2, R10, RZ, P0 ;  /* 0x000000ff0a027208 */ /* 0x000fe20000000000 */
[----:B------:R-:W-:Y:S01]  /*09b0*/  IMAD.MOV.U32 R12, RZ, RZ, 0x0 ;  /* 0x00000000ff0c7424 */ /* 0x000fe200078e00ff */
[----:B------:R-:W-:Y:S01]  /*09c0*/  FSEL R3, R11, 1.875, P0 ;  /* 0x3ff000000b037808 */ /* 0x000fe20000000000 */
[----:B------:R-:W-:Y:S01]  /*09d0*/  BSSY.RECONVERGENT B0, `(.L_x_77) ;  /* 0x0000014000007945 */ /* 0x000fe20003800200 */
[----:B------:R-:W-:-:S04]  /*09e0*/  MOV R13, 0x3ff00000 ;  /* 0x3ff00000000d7802 */ /* 0x000fc80000000f00 */
        /* <DEDUP_REMOVED lines=12> */
[----:B------:R-:W-:-:S04]  /*0ab0*/  IMAD.MOV.U32 R8, RZ, RZ, R12 ;  /* 0x000000ffff087224 */ /* 0x000fc800078e000c */
[----:B------:R-:W-:Y:S01]  /*0ac0*/  VIADD R12, R0, 0xfff00000 ;  /* 0xfff00000000c7836 */ /* 0x000fe20000000000 */
[----:B------:R-:W-:-:S07]  /*0ad0*/  MOV R0, 0xaf0 ;  /* 0x00000af000007802 */ /* 0x000fce0000000f00 */
[----:B------:R-:W-:Y:S05]  /*0ae0*/  CALL.REL.NOINC `($__internal_3_$__cuda_sm20_dblrcp_rn_slowpath_v3) ;  /* 0x0000000c00887944 */ /* 0x000fea0003c00000 */
[----:B------:R-:W-:Y:S02]  /*0af0*/  IMAD.MOV.U32 R8, RZ, RZ, R10 ;  /* 0x000000ffff087224 */ /* 0x000fe400078e000a */
[----:B------:R-:W-:-:S07]  /*0b00*/  IMAD.MOV.U32 R9, RZ, RZ, R11 ;  /* 0x000000ffff097224 */ /* 0x000fce00078e000b */
.L_x_78:
[----:B------:R-:W-:Y:S05]  /*0b10*/  BSYNC.RECONVERGENT B0 ;  /* 0x0000000000007941 */ /* 0x000fea0003800200 */
.L_x_77:
[----:B------:R-:W0:Y:S01]  /*0b20*/  LDC.64 R6, c[0x0][0x398] ;  /* 0x0000e600ff067b82 */ /* 0x000e220000000a00 */
[----:B------:R-:W1:Y:S01]  /*0b30*/  F2F.F32.F64 R9, R8 ;  /* 0x0000000800097310 */ /* 0x000e620000301000 */
[----:B------:R-:W2:Y:S06]  /*0b40*/  LDCU UR6, c[0x0][0x380] ;  /* 0x00007000ff0677ac */ /* 0x000eac0008000800 */
[----:B------:R-:W3:Y:S01]  /*0b50*/  LDC.64 R14, c[0x4][RZ] ;  /* 0x01000000ff0e7b82 */ /* 0x000ee20000000a00 */
[----:B------:R-:W-:Y:S01]  /*0b60*/  MOV R16, 0x0 ;  /* 0x0000000000107802 */ /* 0x000fe20000000f00 */
[----:B------:R-:W-:-:S06]  /*0b70*/  IMAD.MOV.U32 R17, RZ, RZ, 0x3ff00000 ;  /* 0x3ff00000ff117424 */ /* 0x000fcc00078e00ff */
[----:B------:R-:W4:Y:S01]  /*0b80*/  LDC.64 R12, c[0x0][0x3a0] ;  /* 0x0000e800ff0c7b82 */ /* 0x000f220000000a00 */
[----:B0-----:R-:W-:-:S05]  /*0b90*/  IMAD.WIDE R6, R4, 0x4, R6 ;  /* 0x0000000404067825 */ /* 0x001fca00078e0206 */
[----:B-1----:R-:W-:Y:S04]  /*0ba0*/  STG.E desc[UR4][R6.64], R9 ;  /* 0x0000000906007986 */ /* 0x002fe8000c101904 */
[----:B---3--:R-:W2:Y:S01]  /*0bb0*/  LDG.E R14, desc[UR4][R14.64] ;  /* 0x000000040e0e7981 */ /* 0x008ea2000c1e1900 */
[----:B----4-:R-:W-:-:S04]  /*0bc0*/  IMAD.WIDE R4, R4, 0x4, R12 ;  /* 0x0000000404047825 */ /* 0x010fc800078e020c */
[----:B--2---:R-:W-:-:S04]  /*0bd0*/  FMUL R0, R14, UR6 ;  /* 0x000000060e007c20 */ /* 0x004fc80008400000 */
[----:B------:R-:W0:Y:S02]  /*0be0*/  F2F.F64.F32 R10, R0 ;  /* 0x00000000000a7310 */ /* 0x000e240000201800 */
[----:B0-----:R-:W-:-:S06]  /*0bf0*/  DMUL R10, R2, R10 ;  /* 0x0000000a020a7228 */ /* 0x001fcc0000000000 */
[----:B------:R-:W0:Y:S02]  /*0c00*/  F2F.F64.F32 R2, R9 ;  /* 0x0000000900027310 */ /* 0x000e240000201800 */
[----:B------:R-:W-:-:S08]  /*0c10*/  DFMA R10, R10, -0.5, R16 ;  /* 0xbfe000000a0a782b */ /* 0x000fd00000000010 */
[----:B0-----:R-:W-:-:S10]  /*0c20*/  DMUL R2, R2, R10 ;  /* 0x0000000a02027228 */ /* 0x001fd40000000000 */
[----:B------:R-:W0:Y:S02]  /*0c30*/  F2F.F32.F64 R3, R2 ;  /* 0x0000000200037310 */ /* 0x000e240000301000 */
[----:B0-----:R-:W-:Y:S01]  /*0c40*/  STG.E desc[UR4][R4.64], R3 ;  /* 0x0000000304007986 */ /* 0x001fe2000c101904 */
[----:B------:R-:W-:Y:S05]  /*0c50*/  EXIT ;  /* 0x000000000000794d */ /* 0x000fea0003800000 */
.L_x_64:
[----:B------:R-:W-:-:S05]  /*0c60*/  IMAD.IADD R5, R5, 0x1, -R6 ;  /* 0x0000000105057824 */ /* 0x000fca00078e0a06 */
[----:B------:R-:W-:-:S13]  /*0c70*/  ISETP.GE.AND P0, PT, R4, R5, PT ;  /* 0x000000050400720c */ /* 0x000fda0003f06270 */
[----:B------:R-:W-:Y:S05]  /*0c80*/  @P0 BRA `(.L_x_79) ;  /* 0x0000000000380947 */ /* 0x000fea0003800000 */
[----:B------:R-:W1:Y:S01]  /*0c90*/  LDC.64 R2, c[0x0][0x388] ;  /* 0x0000e200ff027b82 */ /* 0x000e620000000a00 */
[----:B------:R-:W-:-:S07]  /*0ca0*/  IMAD.MOV.U32 R5, RZ, RZ, 0x3f800000 ;  /* 0x3f800000ff057424 */ /* 0x000fce00078e00ff */
[----:B------:R-:W2:Y:S08]  /*0cb0*/  LDC.64 R6, c[0x0][0x390] ;  /* 0x0000e400ff067b82 */ /* 0x000eb00000000a00 */
[----:B------:R-:W3:Y:S08]  /*0cc0*/  LDC.64 R8, c[0x0][0x398] ;  /* 0x0000e600ff087b82 */ /* 0x000ef00000000a00 */
[----:B------:R-:W4:Y:S01]  /*0cd0*/  LDC.64 R10, c[0x0][0x3a0] ;  /* 0x0000e800ff0a7b82 */ /* 0x000f220000000a00 */
[----:B-1----:R-:W-:-:S05]  /*0ce0*/  IMAD.WIDE R2, R4, 0x4, R2 ;  /* 0x0000000404027825 */ /* 0x002fca00078e0202 */
[----:B0-----:R-:W-:Y:S01]  /*0cf0*/  STG.E desc[UR4][R2.64], R5 ;  /* 0x0000000502007986 */ /* 0x001fe2000c101904 */
[----:B--2---:R-:W-:-:S05]  /*0d00*/  IMAD.WIDE R6, R4, 0x4, R6 ;  /* 0x0000000404067825 */ /* 0x004fca00078e0206 */
[----:B------:R-:W-:Y:S01]  /*0d10*/  STG.E desc[UR4][R6.64], R5 ;  /* 0x0000000506007986 */ /* 0x000fe2000c101904 */
[----:B---3--:R-:W-:-:S05]  /*0d20*/  IMAD.WIDE R8, R4, 0x4, R8 ;  /* 0x0000000404087825 */ /* 0x008fca00078e0208 */
[----:B------:R-:W-:Y:S01]  /*0d30*/  STG.E desc[UR4][R8.64], R5 ;  /* 0x0000000508007986 */ /* 0x000fe2000c101904 */
[----:B----4-:R-:W-:-:S05]  /*0d40*/  IMAD.WIDE R10, R4, 0x4, R10 ;  /* 0x00000004040a7825 */ /* 0x010fca00078e020a */
[----:B------:R-:W-:Y:S01]  /*0d50*/  STG.E desc[UR4][R10.64], R5 ;  /* 0x000000050a007986 */ /* 0x000fe2000c101904 */
[----:B------:R-:W-:Y:S05]  /*0d60*/  EXIT ;  /* 0x000000000000794d */ /* 0x000fea0003800000 */
.L_x_79:
[----:B------:R-:W0:Y:S01]  /*0d70*/  LDC.64 R26, c[0x4][RZ] ;  /* 0x01000000ff1a7b82 */ /* 0x000e220000000a00 */
[----:B------:R-:W1:Y:S01]  /*0d80*/  I2F.F64 R6, R6 ;  /* 0x0000000600067312 */ /* 0x000e620000201c00 */
[----:B------:R-:W-:Y:S01]  /*0d90*/  IMAD.MOV.U32 R10, RZ, RZ, 0x1 ;  /* 0x00000001ff0a7424 */ /* 0x000fe200078e00ff */
[----:B------:R-:W2:Y:S01]  /*0da0*/  LDCU UR6, c[0x0][0x380] ;  /* 0x00007000ff0677ac */ /* 0x000ea20008000800 */
[----:B0-----:R-:W2:Y:S05]  /*0db0*/  LDG.E R26, desc[UR4][R26.64] ;  /* 0x000000041a1a7981 */ /* 0x001eaa000c1e1900 */
[----:B-1----:R-:W0:Y:S01]  /*0dc0*/  MUFU.RCP64H R11, R7 ;  /* 0x00000007000b7308 */ /* 0x002e220000001800 */
[----:B------:R-:W-:Y:S07]  /*0dd0*/  BSSY.RECONVERGENT B0, `(.L_x_80) ;  /* 0x0000019000007945 */ /* 0x000fee0003800200 */
[----:B------:R-:W1:Y:S08]  /*0de0*/  I2F.F64 R2, R4 ;  /* 0x0000000400027312 */ /* 0x000e700000201c00 */
[----:B------:R-:W3:Y:S01]  /*0df0*/  I2F.F64 R8, R15 ;  /* 0x0000000f00087312 */ /* 0x000ee20000201c00 */
[----:B0-----:R-:W-:-:S02]  /*0e00*/  DFMA R12, -R6, R10, 1 ;  /* 0x3ff00000060c742b */ /* 0x001fc4000000010a */
[----:B-1----:R-:W-:-:S06]  /*0e10*/  DADD R2, R2, 0.5 ;  /* 0x3fe0000002027429 */ /* 0x002fcc0000000000 */
[----:B------:R-:W-:Y:S02]  /*0e20*/  DFMA R12, R12, R12, R12 ;  /* 0x0000000c0c0c722b */ /* 0x000fe4000000000c */
[----:B---3--:R-:W-:-:S06]  /*0e30*/  DADD R2, R2, -R8 ;  /* 0x0000000002027229 */ /* 0x008fcc0000000808 */
[----:B------:R-:W-:Y:S02]  /*0e40*/  DFMA R12, R10, R12, R10 ;  /* 0x0000000c0a0c722b */ /* 0x000fe4000000000a */
[----:B------:R-:W-:-:S06]  /*0e50*/  DADD R10, -R6, R2 ;  /* 0x00000000060a7229 */ /* 0x000fcc0000000102 */
[----:B------:R-:W-:-:S08]  /*0e60*/  DFMA R8, -R6, R12, 1 ;  /* 0x3ff000000608742b */ /* 0x000fd0000000010c */
[----:B------:R-:W-:Y:S01]  /*0e70*/  DFMA R12, R12, R8, R12 ;  /* 0x000000080c0c722b */ /* 0x000fe2000000000c */
[----:B------:R-:W-:-:S07]  /*0e80*/  FSETP.GEU.AND P1, PT, |R11|, 6.5827683646048100446e-37, PT ;  /* 0x036000000b00780b */ /* 0x000fce0003f2e200 */
        /* <DEDUP_REMOVED lines=8> */
[----:B------:R-:W-:Y:S02]  /*0f10*/  MOV R9, R7 ;  /* 0x0000000700097202 */ /* 0x000fe40000000f00 */
[----:B------:R-:W-:-:S07]  /*0f20*/  MOV R0, 0xf40 ;  /* 0x00000f4000007802 */ /* 0x000fce0000000f00 */
[----:B------:R-:W-:Y:S05]  /*0f30*/  CALL.REL.NOINC `($__internal_4_$__cuda_sm20_div_rn_f64_full) ;  /* 0x0000000c00147944 */ /* 0x000fea0003c00000 */
[----:B------:R-:W-:Y:S02]  /*0f40*/  IMAD.MOV.U32 R2, RZ, RZ, R28 ;  /* 0x000000ffff027224 */ /* 0x000fe400078e001c */
[----:B------:R-:W-:-:S07]  /*0f50*/  IMAD.MOV.U32 R3, RZ, RZ, R29 ;  /* 0x000000ffff037224 */ /* 0x000fce00078e001d */
.L_x_81:
[----:B------:R-:W-:Y:S05]  /*0f60*/  BSYNC.RECONVERGENT B0 ;  /* 0x0000000000007941 */ /* 0x000fea0003800200 */
.L_x_80:
[----:B------:R-:W-:Y:S01]  /*0f70*/  DADD R10, -RZ, |R2| ;  /* 0x00000000ff0a7229 */ /* 0x000fe20000000502 */
[----:B------:R-:W-:Y:S01]  /*0f80*/  BSSY.RECONVERGENT B0, `(.L_x_82) ;  /* 0x0000004000007945 */ /* 0x000fe20003800200 */
[----:B------:R-:W-:-:S08]  /*0f90*/  MOV R0, 0xfc0 ;  /* 0x00000fc000007802 */ /* 0x000fd00000000f00 */
[----:B------:R-:W-:-:S07]  /*0fa0*/  IMAD.MOV.U32 R27, RZ, RZ, R11 ;  /* 0x000000ffff1b7224 */ /* 0x000fce00078e000b */
[----:B------:R-:W-:Y:S05]  /*0fb0*/  CALL.REL.NOINC `($_Z15initial_coffe3dfiPfS_S_S_i$__internal_accurate_pow) ;  /* 0x0000001000687944 */ /* 0x000fea0003c00000 */
[----:B------:R-:W-:Y:S05]  /*0fc0*/  BSYNC.RECONVERGENT B0 ;  /* 0x0000000000007941 */ /* 0x000fea0003800200 */
.L_x_82:
[C---:B------:R-:W-:Y:S01]  /*0fd0*/  DADD R8, R2.reuse, 2 ;  /* 0x4000000002087429 */ /* 0x040fe20000000000 */
[----:B------:R-:W0:Y:S01]  /*0fe0*/  F2F.F64.F32 R26, R26 ;  /* 0x0000001a001a7310 */ /* 0x000e220000201800 */
[C---:B------:R-:W-:Y:S01]  /*0ff0*/  DSETP.NEU.AND P1, PT, R2.reuse, RZ, PT ;  /* 0x000000ff0200722a */ /* 0x040fe20003f2d000 */
[----:B------:R-:W-:Y:S01]  /*1000*/  BSSY.RECONVERGENT B0, `(.L_x_83) ;  /* 0x000000c000007945 */ /* 0x000fe20003800200 */
[----:B------:R-:W-:-:S06]  /*1010*/  DSETP.NEU.AND P0, PT, R2, 1, PT ;  /* 0x3ff000000200742a */ /* 0x000fcc0003f0d000 */
[----:B------:R-:W-:-:S04]  /*1020*/  LOP3.LUT R8, R9, 0x7ff00000, RZ, 0xc0, !PT ;  /* 0x7ff0000009087812 */ /* 0x000fc800078ec0ff */
[----:B------:R-:W-:Y:S02]  /*1030*/  ISETP.NE.AND P2, PT, R8, 0x7ff00000, PT ;  /* 0x7ff000000800780c */ /* 0x000fe40003f45270 */
[----:B------:R-:W-:-:S11]  /*1040*/  @!P1 CS2R R10, SRZ ;  /* 0x00000000000a9805 */ /* 0x000fd6000001ff00 */
[----:B0-----:R-:W-:Y:S05]  /*1050*/  @P2 BRA `(.L_x_84) ;  /* 0x0000000000182947 */ /* 0x001fea0003800000 */
[----:B------:R-:W-:-:S14]  /*1060*/  DSETP.NAN.AND P1, PT, R2, R2, PT ;  /* 0x000000020200722a */ /* 0x000fdc0003f28000 */
[----:B------:R-:W-:Y:S01]  /*1070*/  @P1 DADD R10, R2, 2 ;  /* 0x40000000020a1429 */ /* 0x000fe20000000000 */
[----:B------:R-:W-:Y:S10]  /*1080*/  @P1 BRA `(.L_x_84) ;  /* 0x00000000000c1947 */ /* 0x000ff40003800000 */
[----:B------:R-:W-:-:S14]  /*1090*/  DSETP.NEU.AND P1, PT, |R2|, +INF , PT ;  /* 0x7ff000000200742a */ /* 0x000fdc0003f2d200 */
[----:B------:R-:W-:Y:S02]  /*10a0*/  @!P1 IMAD.MOV.U32 R10, RZ, RZ, 0x0 ;  /* 0x00000000ff0a9424 */ /* 0x000fe400078e00ff */
[----:B------:R-:W-:-:S07]  /*10b0*/  @!P1 IMAD.MOV.U32 R11, RZ, RZ, 0x7ff00000 ;  /* 0x7ff00000ff0b9424 */ /* 0x000fce00078e00ff */
.L_x_84:
[----:B------:R-:W-:Y:S05]  /*10c0*/  BSYNC.RECONVERGENT B0 ;  /* 0x0000000000007941 */ /* 0x000fea0003800200 */
.L_x_83:
        /* <DEDUP_REMOVED lines=19> */
[----:B------:R-:W-:Y:S02]  /*1200*/  IMAD.MOV.U32 R13, RZ, RZ, R27 ;  /* 0x000000ffff0d7224 */ /* 0x000fe400078e001b */
[----:B------:R-:W-:-:S07]  /*1210*/  VIADD R12, R12, 0xfff00000 ;  /* 0xfff000000c0c7836 */ /* 0x000fce0000000000 */
[----:B------:R-:W-:Y:S05]  /*1220*/  CALL.REL.NOINC `($__internal_3_$__cuda_sm20_dblrcp_rn_slowpath_v3) ;  /* 0x0000000400b87944 */ /* 0x000fea0003c00000 */
.L_x_86:
[----:B------:R-:W-:Y:S05]  /*1230*/  BSYNC.RECONVERGENT B0 ;  /* 0x0000000000007941 */ /* 0x000fea0003800200 */
.L_x_85:
        /* <DEDUP_REMOVED lines=8> */
[----:B-1----:R0:W-:Y:S04]  /*12c0*/  STG.E desc[UR4][R14.64], R21 ;  /* 0x000000150e007986 */ /* 0x0021e8000c101904 */
[----:B---3--:R-:W2:Y:S01]  /*12d0*/  LDG.E R0, desc[UR4][R8.64] ;  /* 0x0000000408007981 */ /* 0x008ea2000c1e1900 */
[----:B----4-:R-:W-:Y:S01]  /*12e0*/  IMAD.WIDE R18, R4, 0x4, R18 ;  /* 0x0000000404127825 */ /* 0x010fe200078e0212 */
[----:B------:R-:W1:Y:S03]  /*12f0*/  MUFU.RCP64H R11, R7 ;  /* 0x00000007000b7308 */ /* 0x000e660000001800 */
[----:B------:R-:W-:Y:S02]  /*1300*/  IMAD.MOV.U32 R10, RZ, RZ, 0x1 ;  /* 0x00000001ff0a7424 */ /* 0x000fe400078e00ff */
[----:B--2---:R-:W-:-:S04]  /*1310*/  FMUL R0, R0, UR6 ;  /* 0x0000000600007c20 */ /* 0x004fc80008400000 */
[----:B------:R-:W2:Y:S02]  /*1320*/  F2F.F64.F32 R12, R0 ;  /* 0x00000000000c7310 */ /* 0x000ea40000201800 */
[----:B--2---:R-:W-:-:S06]  /*1330*/  DMUL R12, R2, R12 ;  /* 0x0000000c020c7228 */ /* 0x004fcc0000000000 */
[----:B------:R-:W2:Y:S02]  /*1340*/  F2F.F64.F32 R2, R21 ;  /* 0x0000001500027310 */ /* 0x000ea40000201800 */
[----:B------:R-:W-:-:S08]  /*1350*/  DFMA R12, R12, -0.5, R16 ;  /* 0xbfe000000c0c782b */ /* 0x000fd00000000010 */
[----:B--2---:R-:W-:-:S10]  /*1360*/  DMUL R2, R2, R12 ;  /* 0x0000000c02027228 */ /* 0x004fd40000000000 */
[----:B------:R-:W2:Y:S02]  /*1370*/  F2F.F32.F64 R3, R2 ;  /* 0x0000000200037310 */ /* 0x000ea40000301000 */
[----:B--2---:R2:W-:Y:S04]  /*1380*/  STG.E desc[UR4][R18.64], R3 ;  /* 0x0000000312007986 */ /* 0x0045e8000c101904 */
[----:B------:R-:W3:Y:S01]  /*1390*/  LDG.E R8, desc[UR4][R8.64] ;  /* 0x0000000408087981 */ /* 0x000ee2000c1e1900 */
[----:B-1----:R-:W-:Y:S01]  /*13a0*/  DFMA R12, -R6, R10, 1 ;  /* 0x3ff00000060c742b */ /* 0x002fe2000000010a */
[----:B------:R-:W-:Y:S07]  /*13b0*/  BSSY.RECONVERGENT B0, `(.L_x_87) ;  /* 0x0000013000007945 */ /* 0x000fee0003800200 */
[----:B------:R-:W-:-:S08]  /*13c0*/  DFMA R12, R12, R12, R12 ;  /* 0x0000000c0c0c722b */ /* 0x000fd0000000000c */
[----:B------:R-:W-:Y:S01]  /*13d0*/  DFMA R12, R10, R12, R10 ;  /* 0x0000000c0a0c722b */ /* 0x000fe2000000000a */
[----:B------:R-:W-:-:S07]  /*13e0*/  IMAD.IADD R10, R4, 0x1, -R5 ;  /* 0x00000001040a7824 */ /* 0x000fce00078e0a05 */
[----:B0-----:R-:W-:Y:S01]  /*13f0*/  DFMA R14, -R6, R12, 1 ;  /* 0x3ff00000060e742b */ /* 0x001fe2000000010c */
[----:B------:R-:W0:Y:S07]  /*1400*/  I2F.F64 R10, R10 ;  /* 0x0000000a000a7312 */ /* 0x000e2e0000201c00 */
[----:B------:R-:W-:-:S08]  /*1410*/  DFMA R14, R12, R14, R12 ;  /* 0x0000000e0c0e722b */ /* 0x000fd0000000000c */
[----:B0-----:R-:W-:Y:S01]  /*1420*/  DMUL R28, R14, R10 ;  /* 0x0000000a0e1c7228 */ /* 0x001fe20000000000 */
[----:B------:R-:W-:-:S07]  /*1430*/  FSETP.GEU.AND P1, PT, |R11|, 6.5827683646048100446e-37, PT ;  /* 0x036000000b00780b */ /* 0x000fce0003f2e200 */
[----:B--2---:R-:W-:-:S08]  /*1440*/  DFMA R2, -R6, R28, R10 ;  /* 0x0000001c0602722b */ /* 0x004fd0000000010a */
[----:B------:R-:W-:-:S10]  /*1450*/  DFMA R28, R14, R2, R28 ;  /* 0x000000020e1c722b */ /* 0x000fd4000000001c */
[----:B------:R-:W-:-:S05]  /*1460*/  FFMA R0, RZ, R7, R29 ;  /* 0x00000007ff007223 */ /* 0x000fca000000001d */
[----:B------:R-:W-:Y:S01]  /*1470*/  FSETP.GT.AND P0, PT, |R0|, 1.469367938527859385e-39, PT ;  /* 0x001000000000780b */ /* 0x000fe20003f04200 */
[----:B---3--:R-:W-:-:S12]  /*1480*/  FMUL R2, R8, UR6 ;  /* 0x0000000608027c20 */ /* 0x008fd80008400000 */
[----:B------:R-:W-:Y:S05]  /*1490*/  @P0 BRA P1, `(.L_x_88) ;  /* 0x0000000000100947 */ /* 0x000fea0000800000 */
[----:B------:R-:W-:Y:S01]  /*14a0*/  IMAD.MOV.U32 R8, RZ, RZ, R6 ;  /* 0x000000ffff087224 */ /* 0x000fe200078e0006 */
[----:B------:R-:W-:Y:S01]  /*14b0*/  MOV R0, 0x14e0 ;  /* 0x000014e000007802 */ /* 0x000fe20000000f00 */
[----:B------:R-:W-:-:S07]  /*14c0*/  IMAD.MOV.U32 R9, RZ, RZ, R7 ;  /* 0x000000ffff097224 */ /* 0x000fce00078e0007 */
[----:B------:R-:W-:Y:S05]  /*14d0*/  CALL.REL.NOINC `($__internal_4_$__cuda_sm20_div_rn_f64_full) ;  /* 0x0000000400ac7944 */ /* 0x000fea0003c00000 */
.L_x_88:
[----:B------:R-:W-:Y:S05]  /*14e0*/  BSYNC.RECONVERGENT B0 ;  /* 0x0000000000007941 */ /* 0x000fea0003800200 */
.L_x_87:
[----:B------:R-:W-:Y:S01]  /*14f0*/  DADD R10, -RZ, |R28| ;  /* 0x00000000ff0a7229 */ /* 0x000fe2000000051c */
[----:B------:R-:W-:Y:S01]  /*1500*/  BSSY.RECONVERGENT B0, `(.L_x_89) ;  /* 0x0000004000007945 */ /* 0x000fe20003800200 */
[----:B------:R-:W-:-:S08]  /*1510*/  MOV R0, 0x1540 ;  /* 0x0000154000007802 */ /* 0x000fd00000000f00 */
[----:B------:R-:W-:-:S07]  /*1520*/  MOV R27, R11 ;  /* 0x0000000b001b7202 */ /* 0x000fce0000000f00 */
[----:B------:R-:W-:Y:S05]  /*1530*/  CALL.REL.NOINC `($_Z15initial_coffe3dfiPfS_S_S_i$__internal_accurate_pow) ;  /* 0x0000000c00087944 */ /* 0x000fea0003c00000 */
[----:B------:R-:W-:Y:S05]  /*1540*/  BSYNC.RECONVERGENT B0 ;  /* 0x0000000000007941 */ /* 0x000fea0003800200 */
.L_x_89:
        /* <DEDUP_REMOVED lines=15> */
.L_x_91:
[----:B------:R-:W-:Y:S05]  /*1640*/  BSYNC.RECONVERGENT B0 ;  /* 0x0000000000007941 */ /* 0x000fea0003800200 */
.L_x_90:
        /* <DEDUP_REMOVED lines=16> */
[----:B------:R-:W-:Y:S02]  /*1750*/  LOP3.LUT R0, R13, 0x7fffffff, RZ, 0xc0, !PT ;  /* 0x7fffffff0d007812 */ /* 0x000fe400078ec0ff */
[----:B------:R-:W-:-:S03]  /*1760*/  MOV R8, R12 ;  /* 0x0000000c00087202 */ /* 0x000fc60000000f00 */
[----:B------:R-:W-:Y:S01]  /*1770*/  VIADD R12, R0, 0xfff00000 ;  /* 0xfff00000000c7836 */ /* 0x000fe20000000000 */
[----:B------:R-:W-:-:S07]  /*1780*/  MOV R0, 0x17a0 ;  /* 0x000017a000007802 */ /* 0x000fce0000000f00 */
[----:B------:R-:W-:Y:S05]  /*1790*/  CALL.REL.NOINC `($__internal_3_$__cuda_sm20_dblrcp_rn_slowpath_v3) ;  /* 0x00000000005c7944 */ /* 0x000fea0003c00000 */
[----:B------:R-:W-:Y:S02]  /*17a0*/  IMAD.MOV.U32 R8, RZ, RZ, R10 ;  /* 0x000000ffff087224 */ /* 0x000fe400078e000a */
[----:B------:R-:W-:-:S07]  /*17b0*/  IMAD.MOV.U32 R9, RZ, RZ, R11 ;  /* 0x000000ffff097224 */ /* 0x000fce00078e000b */
.L_x_93:
[----:B------:R-:W-:Y:S05]  /*17c0*/  BSYNC.RECONVERGENT B0 ;  /* 0x0000000000007941 */ /* 0x000fea0003800200 */
.L_x_92:
[----:B------:R-:W0:Y:S01]  /*17d0*/  LDC.64 R6, c[0x0][0x398] ;  /* 0x0000e600ff067b82 */ /* 0x000e220000000a00 */
[----:B------:R-:W1:Y:S01]  /*17e0*/  F2F.F32.F64 R9, R8 ;  /* 0x0000000800097310 */ /* 0x000e620000301000 */
[----:B------:R-:W2:Y:S06]  /*17f0*/  LDCU UR6, c[0x0][0x380] ;  /* 0x00007000ff0677ac */ /* 0x000eac0008000800 */
[----:B------:R-:W3:Y:S01]  /*1800*/  LDC.64 R12, c[0x4][RZ] ;  /* 0x01000000ff0c7b82 */ /* 0x000ee20000000a00 */
[----:B------:R-:W-:Y:S02]  /*1810*/  IMAD.MOV.U32 R14, RZ, RZ, 0x0 ;  /* 0x00000000ff0e7424 */ /* 0x000fe400078e00ff */
[----:B------:R-:W-:-:S05]  /*1820*/  IMAD.MOV.U32 R15, RZ, RZ, 0x3ff00000 ;  /* 0x3ff00000ff0f7424 */ /* 0x000fca00078e00ff */
        /* <DEDUP_REMOVED lines=14> */
        .weak           $__internal_3_$__cuda_sm20_dblrcp_rn_slowpath_v3
        .type           $__internal_3_$__cuda_sm20_dblrcp_rn_slowpath_v3,@function
        .size           $__internal_3_$__cuda_sm20_dblrcp_rn_slowpath_v3,($__internal_4_$__cuda_sm20_div_rn_f64_full - $__internal_3_$__cuda_sm20_dblrcp_rn_slowpath_v3)
$__internal_3_$__cuda_sm20_dblrcp_rn_slowpath_v3:
[----:B------:R-:W-:Y:S01]  /*1910*/  MOV R9, R13 ;  /* 0x0000000d00097202 */ /* 0x000fe20000000f00 */
[----:B------:R-:W-:Y:S05]  /*1920*/  BSSY.RECONVERGENT B1, `(.L_x_94) ;  /* 0x0000023000017945 */ /* 0x000fea0003800200 */
[----:B------:R-:W-:-:S14]  /*1930*/  DSETP.GTU.AND P0, PT, |R8|, +INF , PT ;  /* 0x7ff000000800742a */ /* 0x000fdc0003f0c200 */
[----:B------:R-:W-:Y:S05]  /*1940*/  @P0 BRA `(.L_x_95) ;  /* 0x0000000000780947 */ /* 0x000fea0003800000 */
[----:B------:R-:W-:-:S05]  /*1950*/  LOP3.LUT R13, R13, 0x7fffffff, RZ, 0xc0, !PT ;  /* 0x7fffffff0d0d7812 */ /* 0x000fca00078ec0ff */
[----:B------:R-:W-:-:S05]  /*1960*/  VIADD R10, R13, 0xffffffff ;  /* 0xffffffff0d0a7836 */ /* 0x000fca0000000000 */
[----:B------:R-:W-:-:S13]  /*1970*/  ISETP.GE.U32.AND P0, PT, R10, 0x7fefffff, PT ;  /* 0x7fefffff0a00780c */ /* 0x000fda0003f06070 */
[----:B------:R-:W-:Y:S01]  /*1980*/  @P0 LOP3.LUT R11, R9, 0x7ff00000, RZ, 0x3c, !PT ;  /* 0x7ff00000090b0812 */ /* 0x000fe200078e3cff */
[----:B------:R-:W-:Y:S01]  /*1990*/  @P0 IMAD.MOV.U32 R10, RZ, RZ, RZ ;  /* 0x000000ffff0a0224 */ /* 0x000fe200078e00ff */
[----:B------:R-:W-:Y:S06]  /*19a0*/  @P0 BRA `(.L_x_96) ;  /* 0x0000000000680947 */ /* 0x000fec0003800000 */
[----:B------:R-:W-:-:S13]  /*19b0*/  ISETP.GE.U32.AND P0, PT, R13, 0x1000001, PT ;  /* 0x010000010d00780c */ /* 0x000fda0003f06070 */
[----:B------:R-:W-:Y:S05]  /*19c0*/  @!P0 BRA `(.L_x_97) ;  /* 0x0000000000348947 */ /* 0x000fea0003800000 */
[----:B------:R-:W-:Y:S02]  /*19d0*/  VIADD R11, R9, 0xc0200000 ;  /* 0xc0200000090b7836 */ /* 0x000fe40000000000 */
[----:B------:R-:W-:Y:S02]  /*19e0*/  IMAD.MOV.U32 R10, RZ, RZ, R8 ;  /* 0x000000ffff0a7224 */ /* 0x000fe400078e0008 */
[----:B------:R-:W0:Y:S04]  /*19f0*/  MUFU.RCP64H R13, R11 ;  /* 0x0000000b000d7308 */ /* 0x000e280000001800 */
[----:B0-----:R-:W-:-:S08]  /*1a00*/  DFMA R14, -R10, R12, 1 ;  /* 0x3ff000000a0e742b */ /* 0x001fd0000000010c */
[----:B------:R-:W-:-:S08]  /*1a10*/  DFMA R14, R14, R14, R14 ;  /* 0x0000000e0e0e722b */ /* 0x000fd0000000000e */
[----:B------:R-:W-:-:S08]  /*1a20*/  DFMA R14, R12, R14, R12 ;  /* 0x0000000e0c0e722b */ /* 0x000fd0000000000c */
[----:B------:R-:W-:-:S08]  /*1a30*/  DFMA R12, -R10, R14, 1 ;  /* 0x3ff000000a0c742b */ /* 0x000fd0000000010e */
[----:B------:R-:W-:-:S08]  /*1a40*/  DFMA R12, R14, R12, R14 ;  /* 0x0000000c0e0c722b */ /* 0x000fd0000000000e */
[----:B------:R-:W-:-:S08]  /*1a50*/  DMUL R12, R12, 2.2250738585072013831e-308 ;  /* 0x001000000c0c7828 */ /* 0x000fd00000000000 */
[----:B------:R-:W-:-:S08]  /*1a60*/  DFMA R8, -R8, R12, 1 ;  /* 0x3ff000000808742b */ /* 0x000fd0000000010c */
[----:B------:R-:W-:-:S08]  /*1a70*/  DFMA R8, R8, R8, R8 ;  /* 0x000000080808722b */ /* 0x000fd00000000008 */
[----:B------:R-:W-:Y:S01]  /*1a80*/  DFMA R10, R12, R8, R12 ;  /* 0x000000080c0a722b */ /* 0x000fe2000000000c */
[----:B------:R-:W-:Y:S10]  /*1a90*/  BRA `(.L_x_96) ;  /* 0x00000000002c7947 */ /* 0x000ff40003800000 */
.L_x_97:
[----:B------:R-:W-:-:S06]  /*1aa0*/  DMUL R8, R8, 8.11296384146066816958e+31 ;  /* 0x4690000008087828 */ /* 0x000fcc0000000000 */
[----:B------:R-:W0:Y:S02]  /*1ab0*/  MUFU.RCP64H R13, R9 ;  /* 0x00000009000d7308 */ /* 0x000e240000001800 */
[----:B0-----:R-:W-:-:S08]  /*1ac0*/  DFMA R10, -R8, R12, 1 ;  /* 0x3ff00000080a742b */ /* 0x001fd0000000010c */
[----:B------:R-:W-:-:S08]  /*1ad0*/  DFMA R10, R10, R10, R10 ;  /* 0x0000000a0a0a722b */ /* 0x000fd0000000000a */
[----:B------:R-:W-:-:S08]  /*1ae0*/  DFMA R10, R12, R10, R12 ;  /* 0x0000000a0c0a722b */ /* 0x000fd0000000000c */
[----:B------:R-:W-:-:S08]  /*1af0*/  DFMA R12, -R8, R10, 1 ;  /* 0x3ff00000080c742b */ /* 0x000fd0000000010a */
[----:B------:R-:W-:-:S08]  /*1b00*/  DFMA R10, R10, R12, R10 ;  /* 0x0000000c0a0a722b */ /* 0x000fd0000000000a */
[----:B------:R-:W-:Y:S01]  /*1b10*/  DMUL R10, R10, 8.11296384146066816958e+31 ;  /* 0x469000000a0a7828 */ /* 0x000fe20000000000 */
[----:B------:R-:W-:Y:S10]  /*1b20*/  BRA `(.L_x_96) ;  /* 0x0000000000087947 */ /* 0x000ff40003800000 */
.L_x_95:
[----:B------:R-:W-:Y:S01]  /*1b30*/  LOP3.LUT R11, R9, 0x80000, RZ, 0xfc, !PT ;  /* 0x00080000090b7812 */ /* 0x000fe200078efcff */
[----:B------:R-:W-:-:S07]  /*1b40*/  IMAD.MOV.U32 R10, RZ, RZ, R8 ;  /* 0x000000ffff0a7224 */ /* 0x000fce00078e0008 */
.L_x_96:
[----:B------:R-:W-:Y:S05]  /*1b50*/  BSYNC.RECONVERGENT B1 ;  /* 0x0000000000017941 */ /* 0x000fea0003800200 */
.L_x_94:
[----:B------:R-:W-:Y:S01]  /*1b60*/  MOV R8, R0 ;  /* 0x0000000000087202 */ /* 0x000fe20000000f00 */
[----:B------:R-:W-:-:S04]  /*1b70*/  IMAD.MOV.U32 R9, RZ, RZ, 0x0 ;  /* 0x00000000ff097424 */ /* 0x000fc800078e00ff */
[----:B------:R-:W-:Y:S05]  /*1b80*/  RET.REL.NODEC R8 `(_Z15initial_coffe3dfiPfS_S_S_i) ;  /* 0xffffffe4081c7950 */ /* 0x000fea0003c3ffff */
        .weak           $__internal_4_$__cuda_sm20_div_rn_f64_full
        .type           $__internal_4_$__cuda_sm20_div_rn_f64_full,@function
        .size           $__internal_4_$__cuda_sm20_div_rn_f64_full,($_Z15initial_coffe3dfiPfS_S_S_i$__internal_accurate_pow - $__internal_4_$__cuda_sm20_div_rn_f64_full)
$__internal_4_$__cuda_sm20_div_rn_f64_full:
[C---:B------:R-:W-:Y:S01]  /*1b90*/  FSETP.GEU.AND P0, PT, |R9|.reuse, 1.469367938527859385e-39, PT ;  /* 0x001000000900780b */ /* 0x040fe20003f0e200 */
[----:B------:R-:W-:Y:S01]  /*1ba0*/  IMAD.MOV.U32 R12, RZ, RZ, 0x1 ;  /* 0x00000001ff0c7424 */ /* 0x000fe200078e00ff */
[----:B------:R-:W-:Y:S01]  /*1bb0*/  LOP3.LUT R24, R9, 0x800fffff, RZ, 0xc0, !PT ;  /* 0x800fffff09187812 */ /* 0x000fe200078ec0ff */
[----:B------:R-:W-:Y:S01]  /*1bc0*/  IMAD.MOV.U32 R20, RZ, RZ, 0x1ca00000 ;  /* 0x1ca00000ff147424 */ /* 0x000fe200078e00ff */
[C---:B------:R-:W-:Y:S01]  /*1bd0*/  FSETP.GEU.AND P2, PT, |R11|.reuse, 1.469367938527859385e-39, PT ;  /* 0x001000000b00780b */ /* 0x040fe20003f4e200 */
[----:B------:R-:W-:Y:S01]  /*1be0*/  BSSY.RECONVERGENT B1, `(.L_x_98) ;  /* 0x0000052000017945 */ /* 0x000fe20003800200 */
[----:B------:R-:W-:Y:S01]  /*1bf0*/  LOP3.LUT R25, R24, 0x3ff00000, RZ, 0xfc, !PT ;  /* 0x3ff0000018197812 */ /* 0x000fe200078efcff */
[----:B------:R-:W-:Y:S01]  /*1c00*/  IMAD.MOV.U32 R24, RZ, RZ, R8 ;  /* 0x000000ffff187224 */ /* 0x000fe200078e0008 */
[----:B------:R-:W-:Y:S02]  /*1c10*/  LOP3.LUT R3, R11, 0x7ff00000, RZ, 0xc0, !PT ;  /* 0x7ff000000b037812 */ /* 0x000fe400078ec0ff */
[----:B------:R-:W-:-:S03]  /*1c20*/  LOP3.LUT R22, R9, 0x7ff00000, RZ, 0xc0, !PT ;  /* 0x7ff0000009167812 */ /* 0x000fc600078ec0ff */
[----:B------:R-:W-:Y:S01]  /*1c30*/  @!P0 DMUL R24, R8, 8.98846567431157953865e+307 ;  /* 0x7fe0000008188828 */ /* 0x000fe20000000000 */
[----:B------:R-:W-:Y:S01]  /*1c40*/  ISETP.GE.U32.AND P1, PT, R3, R22, PT ;  /* 0x000000160300720c */ /* 0x000fe20003f26070 */
[----:B------:R-:W-:Y:S02]  /*1c50*/  IMAD.MOV.U32 R21, RZ, RZ, R3 ;  /* 0x000000ffff157224 */ /* 0x000fe400078e0003 */
[----:B------:R-:W-:Y:S02]  /*1c60*/  @!P2 LOP3.LUT R14, R9, 0x7ff00000, RZ, 0xc0, !PT ;  /* 0x7ff00000090ea812 */ /* 0x000fe400078ec0ff */
[----:B------:R-:W0:Y:S02]  /*1c70*/  MUFU.RCP64H R13, R25 ;  /* 0x00000019000d7308 */ /* 0x000e240000001800 */
[----:B------:R-:W-:Y:S02]  /*1c80*/  @!P2 ISETP.GE.U32.AND P3, PT, R3, R14, PT ;  /* 0x0000000e0300a20c */ /* 0x000fe40003f66070 */
[----:B------:R-:W-:-:S02]  /*1c90*/  @!P0 LOP3.LUT R22, R25, 0x7ff00000, RZ, 0xc0, !PT ;  /* 0x7ff0000019168812 */ /* 0x000fc400078ec0ff */
[----:B------:R-:W-:-:S04]  /*1ca0*/  @!P2 SEL R15, R20, 0x63400000, !P3 ;  /* 0x63400000140fa807 */ /* 0x000fc80005800000 */
[----:B------:R-:W-:-:S04]  /*1cb0*/  @!P2 LOP3.LUT R18, R15, 0x80000000, R11, 0xf8, !PT ;  /* 0x800000000f12a812 */ /* 0x000fc800078ef80b */
[----:B------:R-:W-:Y:S02]  /*1cc0*/  @!P2 LOP3.LUT R19, R18, 0x100000, RZ, 0xfc, !PT ;  /* 0x001000001213a812 */ /* 0x000fe400078efcff */
[----:B------:R-:W-:Y:S01]  /*1cd0*/  @!P2 MOV R18, RZ ;  /* 0x000000ff0012a202 */ /* 0x000fe20000000f00 */
[----:B0-----:R-:W-:-:S08]  /*1ce0*/  DFMA R16, R12, -R24, 1 ;  /* 0x3ff000000c10742b */ /* 0x001fd00000000818 */
[----:B------:R-:W-:-:S08]  /*1cf0*/  DFMA R16, R16, R16, R16 ;  /* 0x000000101010722b */ /* 0x000fd00000000010 */
[----:B------:R-:W-:Y:S01]  /*1d00*/  DFMA R16, R12, R16, R12 ;  /* 0x000000100c10722b */ /* 0x000fe2000000000c */
[----:B------:R-:W-:Y:S01]  /*1d10*/  SEL R13, R20, 0x63400000, !P1 ;  /* 0x63400000140d7807 */ /* 0x000fe20004800000 */
[----:B------:R-:W-:-:S03]  /*1d20*/  IMAD.MOV.U32 R12, RZ, RZ, R10 ;  /* 0x000000ffff0c7224 */ /* 0x000fc600078e000a */
[----:B------:R-:W-:-:S03]  /*1d30*/  LOP3.LUT R13, R13, 0x800fffff, R11, 0xf8, !PT ;  /* 0x800fffff0d0d7812 */ /* 0x000fc600078ef80b */
[----:B------:R-:W-:-:S03]  /*1d40*/  DFMA R14, R16, -R24, 1 ;  /* 0x3ff00000100e742b */ /* 0x000fc60000000818 */
[----:B------:R-:W-:-:S05]  /*1d50*/  @!P2 DFMA R12, R12, 2, -R18 ;  /* 0x400000000c0ca82b */ /* 0x000fca0000000812 */
[----:B------:R-:W-:-:S05]  /*1d60*/  DFMA R14, R16, R14, R16 ;  /* 0x0000000e100e722b */ /* 0x000fca0000000010 */
[----:B------:R-:W-:-:S03]  /*1d70*/  @!P2 LOP3.LUT R21, R13, 0x7ff00000, RZ, 0xc0, !PT ;  /* 0x7ff000000d15a812 */ /* 0x000fc600078ec0ff */
[----:B------:R-:W-:Y:S02]  /*1d80*/  DMUL R16, R14, R12 ;  /* 0x0000000c0e107228 */ /* 0x000fe40000000000 */
[----:B------:R-:W-:-:S05]  /*1d90*/  VIADD R23, R21, 0xffffffff ;  /* 0xffffffff15177836 */ /* 0x000fca0000000000 */
[----:B------:R-:W-:Y:S01]  /*1da0*/  ISETP.GT.U32.AND P0, PT, R23, 0x7feffffe, PT ;  /* 0x7feffffe1700780c */ /* 0x000fe20003f04070 */
[----:B------:R-:W-:Y:S01]  /*1db0*/  VIADD R23, R22, 0xffffffff ;  /* 0xffffffff16177836 */ /* 0x000fe20000000000 */
[----:B------:R-:W-:-:S04]  /*1dc0*/  DFMA R18, R16, -R24, R12 ;  /* 0x800000181012722b */ /* 0x000fc8000000000c */
[----:B------:R-:W-:-:S04]  /*1dd0*/  ISETP.GT.U32.OR P0, PT, R23, 0x7feffffe, P0 ;  /* 0x7feffffe1700780c */ /* 0x000fc80000704470 */
[----:B------:R-:W-:-:S09]  /*1de0*/  DFMA R18, R14, R18, R16 ;  /* 0x000000120e12722b */ /* 0x000fd20000000010 */
[----:B------:R-:W-:Y:S05]  /*1df0*/  @P0 BRA `(.L_x_99) ;  /* 0x00000000006c0947 */ /* 0x000fea0003800000 */
[----:B------:R-:W-:-:S04]  /*1e00*/  LOP3.LUT R14, R9, 0x7ff00000, RZ, 0xc0, !PT ;  /* 0x7ff00000090e7812 */ /* 0x000fc800078ec0ff */
[CC--:B------:R-:W-:Y:S02]  /*1e10*/  VIADDMNMX R10, R3.reuse, -R14.reuse, 0xb9600000, !PT ;  /* 0xb9600000030a7446 */ /* 0x0c0fe4000780090e */
[----:B------:R-:W-:Y:S02]  /*1e20*/  ISETP.GE.U32.AND P0, PT, R3, R14, PT ;  /* 0x0000000e0300720c */ /* 0x000fe40003f06070 */
[----:B------:R-:W-:Y:S02]  /*1e30*/  VIMNMX R3, PT, PT, R10, 0x46a00000, PT ;  /* 0x46a000000a037848 */ /* 0x000fe40003fe0100 */
[----:B------:R-:W-:Y:S02]  /*1e40*/  SEL R20, R20, 0x63400000, !P0 ;  /* 0x6340000014147807 */ /* 0x000fe40004000000 */
[----:B------:R-:W-:-:S03]  /*1e50*/  MOV R10, RZ ;  /* 0x000000ff000a7202 */ /* 0x000fc60000000f00 */
        /* <DEDUP_REMOVED lines=12> */
[----:B------:R-:W-:Y:S01]  /*1f20*/  DMUL.RP R10, R18, R10 ;  /* 0x0000000a120a7228 */ /* 0x000fe20000008000 */
[----:B------:R-:W-:Y:S01]  /*1f30*/  IMAD.MOV.U32 R8, RZ, RZ, RZ ;  /* 0x000000ffff087224 */ /* 0x000fe200078e00ff */
[----:B------:R-:W-:-:S05]  /*1f40*/  IADD3 R3, PT, PT, -R3, -0x43300000, RZ ;  /* 0xbcd0000003037810 */ /* 0x000fca0007ffe1ff */
[----:B------:R-:W-:-:S03]  /*1f50*/  DFMA R8, R14, -R8, R18 ;  /* 0x800000080e08722b */ /* 0x000fc60000000012 */
[----:B------:R-:W-:-:S07]  /*1f60*/  LOP3.LUT R17, R11, R17, RZ, 0x3c, !PT ;  /* 0x000000110b117212 */ /* 0x000fce00078e3cff */
[----:B------:R-:W-:-:S04]  /*1f70*/  FSETP.NEU.AND P0, PT, |R9|, R3, PT ;  /* 0x000000030900720b */ /* 0x000fc80003f0d200 */
[----:B------:R-:W-:Y:S02]  /*1f80*/  FSEL R14, R10, R14, !P0 ;  /* 0x0000000e0a0e7208 */ /* 0x000fe40004000000 */
[----:B------:R-:W-:Y:S01]  /*1f90*/  FSEL R15, R17, R15, !P0 ;  /* 0x0000000f110f7208 */ /* 0x000fe20004000000 */
[----:B------:R-:W-:Y:S06]  /*1fa0*/  BRA `(.L_x_100) ;  /* 0x0000000000547947 */ /* 0x000fec0003800000 */
.L_x_99:
[----:B------:R-:W-:-:S14]  /*1fb0*/  DSETP.NAN.AND P0, PT, R10, R10, PT ;  /* 0x0000000a0a00722a */ /* 0x000fdc0003f08000 */
[----:B------:R-:W-:Y:S05]  /*1fc0*/  @P0 BRA `(.L_x_101) ;  /* 0x0000000000440947 */ /* 0x000fea0003800000 */
[----:B------:R-:W-:-:S14]  /*1fd0*/  DSETP.NAN.AND P0, PT, R8, R8, PT ;  /* 0x000000080800722a */ /* 0x000fdc0003f08000 */
[----:B------:R-:W-:Y:S05]  /*1fe0*/  @P0 BRA `(.L_x_102) ;  /* 0x0000000000300947 */ /* 0x000fea0003800000 */
[----:B------:R-:W-:Y:S01]  /*1ff0*/  ISETP.NE.AND P0, PT, R21, R22, PT ;  /* 0x000000161500720c */ /* 0x000fe20003f05270 */
[----:B------:R-:W-:Y:S02]  /*2000*/  IMAD.MOV.U32 R14, RZ, RZ, 0x0 ;  /* 0x00000000ff0e7424 */ /* 0x000fe400078e00ff */
[----:B------:R-:W-:-:S10]  /*2010*/  IMAD.MOV.U32 R15, RZ, RZ, -0x80000 ;  /* 0xfff80000ff0f7424 */ /* 0x000fd400078e00ff */
[----:B------:R-:W-:Y:S05]  /*2020*/  @!P0 BRA `(.L_x_100) ;  /* 0x0000000000348947 */ /* 0x000fea0003800000 */
[----:B------:R-:W-:Y:S02]  /*2030*/  ISETP.NE.AND P0, PT, R21, 0x7ff00000, PT ;  /* 0x7ff000001500780c */ /* 0x000fe40003f05270 */
[----:B------:R-:W-:Y:S02]  /*2040*/  LOP3.LUT R15, R11, 0x80000000, R9, 0x48, !PT ;  /* 0x800000000b0f7812 */ /* 0x000fe400078e4809 */
[----:B------:R-:W-:-:S13]  /*2050*/  ISETP.EQ.OR P0, PT, R22, RZ, !P0 ;  /* 0x000000ff1600720c */ /* 0x000fda0004702670 */
[----:B------:R-:W-:Y:S02]  /*2060*/  @P0 LOP3.LUT R3, R15, 0x7ff00000, RZ, 0xfc, !PT ;  /* 0x7ff000000f030812 */ /* 0x000fe400078efcff */
[----:B------:R-:W-:Y:S01]  /*2070*/  @!P0 MOV R14, RZ ;  /* 0x000000ff000e8202 */ /* 0x000fe20000000f00 */
[----:B------:R-:W-:Y:S02]  /*2080*/  @P0 IMAD.MOV.U32 R14, RZ, RZ, RZ ;  /* 0x000000ffff0e0224 */ /* 0x000fe400078e00ff */
[----:B------:R-:W-:Y:S01]  /*2090*/  @P0 IMAD.MOV.U32 R15, RZ, RZ, R3 ;  /* 0x000000ffff0f0224 */ /* 0x000fe200078e0003 */
[----:B------:R-:W-:Y:S06]  /*20a0*/  BRA `(.L_x_100) ;  /* 0x0000000000147947 */ /* 0x000fec0003800000 */
.L_x_102:
[----:B------:R-:W-:Y:S01]  /*20b0*/  LOP3.LUT R15, R9, 0x80000, RZ, 0xfc, !PT ;  /* 0x00080000090f7812 */ /* 0x000fe200078efcff */
[----:B------:R-:W-:Y:S01]  /*20c0*/  IMAD.MOV.U32 R14, RZ, RZ, R8 ;  /* 0x000000ffff0e7224 */ /* 0x000fe200078e0008 */
[----:B------:R-:W-:Y:S06]  /*20d0*/  BRA `(.L_x_100) ;  /* 0x0000000000087947 */ /* 0x000fec0003800000 */
.L_x_101:
[----:B------:R-:W-:Y:S01]  /*20e0*/  LOP3.LUT R15, R11, 0x80000, RZ, 0xfc, !PT ;  /* 0x000800000b0f7812 */ /* 0x000fe200078efcff */
[----:B------:R-:W-:-:S07]  /*20f0*/  IMAD.MOV.U32 R14, RZ, RZ, R10 ;  /* 0x000000ffff0e7224 */ /* 0x000fce00078e000a */
.L_x_100:
[----:B------:R-:W-:Y:S05]  /*2100*/  BSYNC.RECONVERGENT B1 ;  /* 0x0000000000017941 */ /* 0x000fea0003800200 */
.L_x_98:
[----:B------:R-:W-:Y:S01]  /*2110*/  IMAD.MOV.U32 R8, RZ, RZ, R0 ;  /* 0x000000ffff087224 */ /* 0x000fe200078e0000 */
[----:B------:R-:W-:Y:S01]  /*2120*/  MOV R29, R15 ;  /* 0x0000000f001d7202 */ /* 0x000fe20000000f00 */
[----:B------:R-:W-:Y:S02]  /*2130*/  IMAD.MOV.U32 R9, RZ, RZ, 0x0 ;  /* 0x00000000ff097424 */ /* 0x000fe400078e00ff */
[----:B------:R-:W-:Y:S02]  /*2140*/  IMAD.MOV.U32 R28, RZ, RZ, R14 ;  /* 0x000000ffff1c7224 */ /* 0x000fe400078e000e */
[----:B------:R-:W-:Y:S05]  /*2150*/  RET.REL.NODEC R8 `(_Z15initial_coffe3dfiPfS_S_S_i) ;  /* 0xffffffdc08a87950 */ /* 0x000fea0003c3ffff */
        .type           $_Z15initial_coffe3dfiPfS_S_S_i$__internal_accurate_pow,@function
        .size           $_Z15initial_coffe3dfiPfS_S_S_i$__internal_accurate_pow,(.L_x_201 - $_Z15initial_coffe3dfiPfS_S_S_i$__internal_accurate_pow)
$_Z15initial_coffe3dfiPfS_S_S_i$__internal_accurate_pow:
[----:B------:R-:W-:Y:S01]  /*2160*/  ISETP.GT.U32.AND P0, PT, R27, 0xfffff, PT ;  /* 0x000fffff1b00780c */ /* 0x000fe20003f04070 */
[----:B------:R-:W-:Y:S01]  /*2170*/  IMAD.MOV.U32 R8, RZ, RZ, R10 ;  /* 0x000000ffff087224 */ /* 0x000fe200078e000a */
[----:B------:R-:W-:Y:S01]  /*2180*/  UMOV UR6, 0x7d2cafe2 ;  /* 0x7d2cafe200067882 */ /* 0x000fe20000000000 */
[--C-:B------:R-:W-:Y:S01]  /*2190*/  IMAD.MOV.U32 R9, RZ, RZ, R27.reuse ;  /* 0x000000ffff097224 */ /* 0x100fe200078e001b */
[----:B------:R-:W-:Y:S01]  /*21a0*/  UMOV UR7, 0x3eb0f5ff ;  /* 0x3eb0f5ff00077882 */ /* 0x000fe20000000000 */
[--C-:B------:R-:W-:Y:S01]  /*21b0*/  IMAD.MOV.U32 R11, RZ, RZ, R27.reuse ;  /* 0x000000ffff0b7224 */ /* 0x100fe200078e001b */
[----:B------:R-:W-:Y:S01]  /*21c0*/  SHF.R.U32.HI R27, RZ, 0x14, R27 ;  /* 0x00000014ff1b7819 */ /* 0x000fe2000001161b */
[----:B------:R-:W-:Y:S01]  /*21d0*/  IMAD.MOV.U32 R14, RZ, RZ, 0x41ad3b5a ;  /* 0x41ad3b5aff0e7424 */ /* 0x000fe200078e00ff */
[----:B------:R-:W-:Y:S01]  /*21e0*/  UMOV UR8, 0x3b39803f ;  /* 0x3b39803f00087882 */ /* 0x000fe20000000000 */
[----:B------:R-:W-:Y:S01]  /*21f0*/  IMAD.MOV.U32 R15, RZ, RZ, 0x3ed0f5d2 ;  /* 0x3ed0f5d2ff0f7424 */ /* 0x000fe200078e00ff */
[----:B------:R-:W-:-:S03]  /*2200*/  UMOV UR9, 0x3c7abc9e ;  /* 0x3c7abc9e00097882 */ /* 0x000fc60000000000 */
[----:B------:R-:W-:-:S10]  /*2210*/  @!P0 DMUL R8, R8, 1.80143985094819840000e+16 ;  /* 0x4350000008088828 */ /* 0x000fd40000000000 */
[----:B------:R-:W-:Y:S01]  /*2220*/  @!P0 MOV R11, R9 ;  /* 0x00000009000b8202 */ /* 0x000fe20000000f00 */
[----:B------:R-:W-:Y:S01]  /*2230*/  @!P0 IMAD.MOV.U32 R10, RZ, RZ, R8 ;  /* 0x000000ffff0a8224 */ /* 0x000fe200078e0008 */
[----:B------:R-:W-:Y:S02]  /*2240*/  @!P0 LEA.HI R27, R9, 0xffffffca, RZ, 0xc ;  /* 0xffffffca091b8811 */ /* 0x000fe400078f60ff */
[----:B------:R-:W-:Y:S01]  /*2250*/  LOP3.LUT R11, R11, 0x800fffff, RZ, 0xc0, !PT ;  /* 0x800fffff0b0b7812 */ /* 0x000fe200078ec0ff */
[----:B------:R-:W-:Y:S01]  /*2260*/  IMAD.MOV.U32 R12, RZ, RZ, R10 ;  /* 0x000000ffff0c7224 */ /* 0x000fe200078e000a */
[----:B------:R-:W-:Y:S02]  /*2270*/  MOV R10, RZ ;  /* 0x000000ff000a7202 */ /* 0x000fe40000000f00 */
[----:B------:R-:W-:Y:S02]  /*2280*/  LOP3.LUT R13, R11, 0x3ff00000, RZ, 0xfc, !PT ;  /* 0x3ff000000b0d7812 */ /* 0x000fe400078efcff */
[----:B------:R-:W-:-:S02]  /*2290*/  IADD3 R8, PT, PT, R27, -0x3ff, RZ ;  /* 0xfffffc011b087810 */ /* 0x000fc40007ffe0ff */
[----:B------:R-:W-:-:S13]  /*22a0*/  ISETP.GE.U32.AND P1, PT, R13, 0x3ff6a09f, PT ;  /* 0x3ff6a09f0d00780c */ /* 0x000fda0003f26070 */
[----:B------:R-:W-:Y:S02]  /*22b0*/  @P1 VIADD R11, R13, 0xfff00000 ;  /* 0xfff000000d0b1836 */ /* 0x000fe40000000000 */
[----:B------:R-:W-:Y:S02]  /*22c0*/  @P1 VIADD R8, R27, 0xfffffc02 ;  /* 0xfffffc021b081836 */ /* 0x000fe40000000000 */
[----:B------:R-:W-:-:S06]  /*22d0*/  @P1 IMAD.MOV.U32 R13, RZ, RZ, R11 ;  /* 0x000000ffff0d1224 */ /* 0x000fcc00078e000b */
        /* <DEDUP_REMOVED lines=8> */
[----:B------:R-:W-:-:S08]  /*2360*/  DMUL R22, R10, R10 ;  /* 0x0000000a0a167228 */ /* 0x000fd00000000000 */
[----:B------:R-:W-:Y:S01]  /*2370*/  DFMA R14, R22, UR6, R14 ;  /* 0x00000006160e7c2b */ /* 0x000fe2000800000e */
[----:B------:R-:W-:Y:S01]  /*2380*/  UMOV UR6, 0x75488a3f ;  /* 0x75488a3f00067882 */ /* 0x000fe20000000000 */
[----:B------:R-:W-:-:S06]  /*2390*/  UMOV UR7, 0x3ef3b20a ;  /* 0x3ef3b20a00077882 */ /* 0x000fcc0000000000 */
[----:B------:R-:W-:Y:S01]  /*23a0*/  DFMA R20, R22, R14, UR6 ;  /* 0x0000000616147e2b */ /* 0x000fe2000800000e */
[----:B------:R-:W-:Y:S01]  /*23b0*/  UMOV UR6, 0xe4faecd5 ;  /* 0xe4faecd500067882 */ /* 0x000fe20000000000 */
[----:B------:R-:W-:Y:S01]  /*23c0*/  UMOV UR7, 0x3f1745cd ;  /* 0x3f1745cd00077882 */ /* 0x000fe20000000000 */
[----:B------:R-:W-:-:S05]  /*23d0*/  DADD R14, R12, -R10 ;  /* 0x000000000c0e7229 */ /* 0x000fca000000080a */
[----:B------:R-:W-:Y:S01]  /*23e0*/  DFMA R20, R22, R20, UR6 ;  /* 0x0000000616147e2b */ /* 0x000fe20008000014 */
        /* <DEDUP_REMOVED lines=11> */
[----:B------:R-:W-:-:S03]  /*24a0*/  DMUL R16, R10, R10 ;  /* 0x0000000a0a107228 */ /* 0x000fc60000000000 */
[----:B------:R-:W-:Y:S01]  /*24b0*/  DFMA R20, R22, R20, UR6 ;  /* 0x0000000616147e2b */ /* 0x000fe20008000014 */
[----:B------:R-:W-:Y:S01]  /*24c0*/  UMOV UR6, 0x55555555 ;  /* 0x5555555500067882 */ /* 0x000fe20000000000 */
[----:B------:R-:W-:-:S03]  /*24d0*/  UMOV UR7, 0x3fb55555 ;  /* 0x3fb5555500077882 */ /* 0x000fc60000000000 */
[----:B------:R-:W-:-:S03]  /*24e0*/  DMUL R24, R10, R16 ;  /* 0x000000100a187228 */ /* 0x000fc60000000000 */
[----:B------:R-:W-:-:S08]  /*24f0*/  DFMA R12, R22, R20, UR6 ;  /* 0x00000006160c7e2b */ /* 0x000fd00008000014 */
[----:B------:R-:W-:Y:S01]  /*2500*/  DADD R18, -R12, UR6 ;  /* 0x000000060c127e29 */ /* 0x000fe20008000100 */
[----:B------:R-:W-:Y:S01]  /*2510*/  UMOV UR6, 0xb9e7b0 ;  /* 0x00b9e7b000067882 */ /* 0x000fe20000000000 */
[----:B------:R-:W-:-:S06]  /*2520*/  UMOV UR7, 0x3c46a4cb ;  /* 0x3c46a4cb00077882 */ /* 0x000fcc0000000000 */
[----:B------:R-:W-:Y:S02]  /*2530*/  DFMA R18, R22, R20, R18 ;  /* 0x000000141612722b */ /* 0x000fe40000000012 */
[----:B------:R-:W-:Y:S01]  /*2540*/  DFMA R20, R10, R10, -R16 ;  /* 0x0000000a0a14722b */ /* 0x000fe20000000810 */
[----:B------:R-:W-:Y:S02]  /*2550*/  VIADD R23, R15, 0x100000 ;  /* 0x001000000f177836 */ /* 0x000fe40000000000 */
[----:B------:R-:W-:-:S06]  /*2560*/  IMAD.MOV.U32 R22, RZ, RZ, R14 ;  /* 0x000000ffff167224 */ /* 0x000fcc00078e000e */
[----:B------:R-:W-:Y:S02]  /*2570*/  DFMA R20, R10, R22, R20 ;  /* 0x000000160a14722b */ /* 0x000fe40000000014 */
[----:B------:R-:W-:Y:S01]  /*2580*/  DADD R22, R18, -UR6 ;  /* 0x8000000612167e29 */ /* 0x000fe20008000000 */
[----:B------:R-:W-:Y:S01]  /*2590*/  UMOV UR6, 0x80000000 ;  /* 0x8000000000067882 */ /* 0x000fe20000000000 */
[----:B------:R-:W-:Y:S01]  /*25a0*/  DFMA R18, R10, R16, -R24 ;  /* 0x000000100a12722b */ /* 0x000fe20000000818 */
[----:B------:R-:W-:-:S07]  /*25b0*/  UMOV UR7, 0x43300000 ;  /* 0x4330000000077882 */ /* 0x000fce0000000000 */
[----:B------:R-:W-:Y:S02]  /*25c0*/  DFMA R18, R14, R16, R18 ;  /* 0x000000100e12722b */ /* 0x000fe40000000012 */
[----:B------:R-:W-:-:S06]  /*25d0*/  DADD R16, R12, R22 ;  /* 0x000000000c107229 */ /* 0x000fcc0000000016 */
[----:B------:R-:W-:Y:S02]  /*25e0*/  DFMA R18, R10, R20, R18 ;  /* 0x000000140a12722b */ /* 0x000fe40000000012 */
[----:B------:R-:W-:Y:S02]  /*25f0*/  DADD R20, R12, -R16 ;  /* 0x000000000c147229 */ /* 0x000fe40000000810 */
[----:B------:R-:W-:-:S06]  /*2600*/  DMUL R12, R16, R24 ;  /* 0x00000018100c7228 */ /* 0x000fcc0000000000 */
[----:B------:R-:W-:Y:S02]  /*2610*/  DADD R22, R22, R20 ;  /* 0x0000000016167229 */ /* 0x000fe40000000014 */
[----:B------:R-:W-:-:S08]  /*2620*/  DFMA R20, R16, R24, -R12 ;  /* 0x000000181014722b */ /* 0x000fd0000000080c */
[----:B------:R-:W-:-:S08]  /*2630*/  DFMA R18, R16, R18, R20 ;  /* 0x000000121012722b */ /* 0x000fd00000000014 */
[----:B------:R-:W-:-:S08]  /*2640*/  DFMA R22, R22, R24, R18 ;  /* 0x000000181616722b */ /* 0x000fd00000000012 */
[----:B------:R-:W-:-:S08]  /*2650*/  DADD R18, R12, R22 ;  /* 0x000000000c127229 */ /* 0x000fd00000000016 */
[--C-:B------:R-:W-:Y:S02]  /*2660*/  DADD R16, R10, R18.reuse ;  /* 0x000000000a107229 */ /* 0x100fe40000000012 */
[----:B------:R-:W-:-:S06]  /*2670*/  DADD R12, R12, -R18 ;  /* 0x000000000c0c7229 */ /* 0x000fcc0000000812 */
[----:B------:R-:W-:Y:S02]  /*2680*/  DADD R10, R10, -R16 ;  /* 0x000000000a0a7229 */ /* 0x000fe40000000810 */
[----:B------:R-:W-:-:S06]  /*2690*/  DADD R12, R22, R12 ;  /* 0x00000000160c7229 */ /* 0x000fcc000000000c */
[----:B------:R-:W-:-:S08]  /*26a0*/  DADD R10, R18, R10 ;  /* 0x00000000120a7229 */ /* 0x000fd0000000000a */
[----:B------:R-:W-:-:S08]  /*26b0*/  DADD R10, R12, R10 ;  /* 0x000000000c0a7229 */ /* 0x000fd0000000000a */
[----:B------:R-:W-:Y:S01]  /*26c0*/  DADD R14, R14, R10 ;  /* 0x000000000e0e7229 */ /* 0x000fe2000000000a */
[----:B------:R-:W-:Y:S01]  /*26d0*/  LOP3.LUT R10, R8, 0x80000000, RZ, 0x3c, !PT ;  /* 0x80000000080a7812 */ /* 0x000fe200078e3cff */
[----:B------:R-:W-:-:S06]  /*26e0*/  IMAD.MOV.U32 R11, RZ, RZ, 0x43300000 ;  /* 0x43300000ff0b7424 */ /* 0x000fcc00078e00ff */
[----:B------:R-:W-:Y:S02]  /*26f0*/  DADD R12, R16, R14 ;  /* 0x00000000100c7229 */ /* 0x000fe4000000000e */
[----:B------:R-:W-:Y:S01]  /*2700*/  DADD R10, R10, -UR6 ;  /* 0x800000060a0a7e29 */ /* 0x000fe20008000000 */
[----:B------:R-:W-:Y:S01]  /*2710*/  UMOV UR6, 0xfefa39ef ;  /* 0xfefa39ef00067882 */ /* 0x000fe20000000000 */
[----:B------:R-:W-:-:S04]  /*2720*/  UMOV UR7, 0x3fe62e42 ;  /* 0x3fe62e4200077882 */ /* 0x000fc80000000000 */
[--C-:B------:R-:W-:Y:S02]  /*2730*/  DADD R18, R16, -R12.reuse ;  /* 0x0000000010127229 */ /* 0x100fe4000000080c */
[----:B------:R-:W-:-:S06]  /*2740*/  DFMA R8, R10, UR6, R12 ;  /* 0x000000060a087c2b */ /* 0x000fcc000800000c */
[----:B------:R-:W-:Y:S02]  /*2750*/  DADD R18, R14, R18 ;  /* 0x000000000e127229 */ /* 0x000fe40000000012 */
[----:B------:R-:W-:-:S08]  /*2760*/  DFMA R16, R10, -UR6, R8 ;  /* 0x800000060a107c2b */ /* 0x000fd00008000008 */
[----:B------:R-:W-:-:S08]  /*2770*/  DADD R16, -R12, R16 ;  /* 0x000000000c107229 */ /* 0x000fd00000000110 */
[----:B------:R-:W-:-:S08]  /*2780*/  DADD R12, R18, -R16 ;  /* 0x00000000120c7229 */ /* 0x000fd00000000810 */
[----:B------:R-:W-:-:S08]  /*2790*/  DFMA R12, R10, UR8, R12 ;  /* 0x000000080a0c7c2b */ /* 0x000fd0000800000c */
[----:B------:R-:W-:-:S08]  /*27a0*/  DADD R10, R8, R12 ;  /* 0x00000000080a7229 */ /* 0x000fd0000000000c */
[----:B------:R-:W-:Y:S02]  /*27b0*/  DADD R8, R8, -R10 ;  /* 0x0000000008087229 */ /* 0x000fe4000000080a */
[----:B------:R-:W-:-:S06]  /*27c0*/  DMUL R16, R10, 2 ;  /* 0x400000000a107828 */ /* 0x000fcc0000000000 */
[----:B------:R-:W-:Y:S02]  /*27d0*/  DADD R12, R12, R8 ;  /* 0x000000000c0c7229 */ /* 0x000fe40000000008 */
[----:B------:R-:W-:-:S08]  /*27e0*/  DFMA R10, R10, 2, -R16 ;  /* 0x400000000a0a782b */ /* 0x000fd00000000810 */
[----:B------:R-:W-:Y:S01]  /*27f0*/  DFMA R12, R12, 2, R10 ;  /* 0x400000000c0c782b */ /* 0x000fe2000000000a */
[----:B------:R-:W-:Y:S02]  /*2800*/  IMAD.MOV.U32 R10, RZ, RZ, 0x652b82fe ;  /* 0x652b82feff0a7424 */ /* 0x000fe400078e00ff */
[----:B------:R-:W-:-:S05]  /*2810*/  IMAD.MOV.U32 R11, RZ, RZ, 0x3ff71547 ;  /* 0x3ff71547ff0b7424 */ /* 0x000fca00078e00ff */
[----:B------:R-:W-:-:S08]  /*2820*/  DADD R14, R16, R12 ;  /* 0x00000000100e7229 */ /* 0x000fd0000000000c */
[----:B------:R-:W-:Y:S02]  /*2830*/  DFMA R10, R14, R10, 6.75539944105574400000e+15 ;  /* 0x433800000e0a742b */ /* 0x000fe4000000000a */
[----:B------:R-:W-:Y:S01]  /*2840*/  FSETP.GEU.AND P0, PT, |R15|, 4.1917929649353027344, PT ;  /* 0x4086232b0f00780b */ /* 0x000fe20003f0e200 */
[----:B------:R-:W-:-:S05]  /*2850*/  DADD R16, R16, -R14 ;  /* 0x0000000010107229 */ /* 0x000fca000000080e */
[----:B------:R-:W-:-:S03]  /*2860*/  DADD R8, R10, -6.75539944105574400000e+15 ;  /* 0xc33800000a087429 */ /* 0x000fc60000000000 */
[----:B------:R-:W-:-:S05]  /*2870*/  DADD R12, R12, R16 ;  /* 0x000000000c0c7229 */ /* 0x000fca0000000010 */
[----:B------:R-:W-:Y:S01]  /*2880*/  DFMA R18, R8, -UR6, R14 ;  /* 0x8000000608127c2b */ /* 0x000fe2000800000e */
[----:B------:R-:W-:Y:S01]  /*2890*/  UMOV UR6, 0x3b39803f ;  /* 0x3b39803f00067882 */ /* 0x000fe20000000000 */
[----:B------:R-:W-:-:S06]  /*28a0*/  UMOV UR7, 0x3c7abc9e ;  /* 0x3c7abc9e00077882 */ /* 0x000fcc0000000000 */
[----:B------:R-:W-:Y:S01]  /*28b0*/  DFMA R18, R8, -UR6, R18 ;  /* 0x8000000608127c2b */ /* 0x000fe20008000012 */
[----:B------:R-:W-:Y:S01]  /*28c0*/  UMOV UR6, 0x69ce2bdf ;  /* 0x69ce2bdf00067882 */ /* 0x000fe20000000000 */
[----:B------:R-:W-:Y:S01]  /*28d0*/  MOV R8, 0xfca213ea ;  /* 0xfca213ea00087802 */ /* 0x000fe20000000f00 */
[----:B------:R-:W-:Y:S01]  /*28e0*/  IMAD.MOV.U32 R9, RZ, RZ, 0x3e928af3 ;  /* 0x3e928af3ff097424 */ /* 0x000fe200078e00ff */
[----:B------:R-:W-:-:S05]  /*28f0*/  UMOV UR7, 0x3e5ade15 ;  /* 0x3e5ade1500077882 */ /* 0x000fca0000000000 */
        /* <DEDUP_REMOVED lines=26> */
[----:B------:R-:W-:-:S10]  /*2aa0*/  DFMA R8, R18, R8, 1 ;  /* 0x3ff000001208742b */ /* 0x000fd40000000008 */
[----:B------:R-:W-:Y:S02]  /*2ab0*/  IMAD R17, R10, 0x100000, R9 ;  /* 0x001000000a117824 */ /* 0x000fe400078e0209 */
[----:B------:R-:W-:Y:S01]  /*2ac0*/  IMAD.MOV.U32 R16, RZ, RZ, R8 ;  /* 0x000000ffff107224 */ /* 0x000fe200078e0008 */
[----:B------:R-:W-:Y:S06]  /*2ad0*/  @!P0 BRA `(.L_x_103) ;  /* 0x0000000000308947 */ /* 0x000fec0003800000 */
[----:B------:R-:W-:Y:S01]  /*2ae0*/  FSETP.GEU.AND P1, PT, |R15|, 4.2275390625, PT ;  /* 0x408748000f00780b */ /* 0x000fe20003f2e200 */
[C---:B------:R-:W-:Y:S02]  /*2af0*/  DADD R16, R14.reuse, +INF ;  /* 0x7ff000000e107429 */ /* 0x040fe40000000000 */
[----:B------:R-:W-:-:S08]  /*2b00*/  DSETP.GEU.AND P0, PT, R14, RZ, PT ;  /* 0x000000ff0e00722a */ /* 0x000fd00003f0e000 */
[----:B------:R-:W-:Y:S02]  /*2b10*/  FSEL R16, R16, RZ, P0 ;  /* 0x000000ff10107208 */ /* 0x000fe40000000000 */
[----:B------:R-:W-:Y:S02]  /*2b20*/  @!P1 LEA.HI R11, R10, R10, RZ, 0x1 ;  /* 0x0000000a0a0b9211 */ /* 0x000fe400078f08ff */
[----:B------:R-:W-:Y:S02]  /*2b30*/  FSEL R17, R17, RZ, P0 ;  /* 0x000000ff11117208 */ /* 0x000fe40000000000 */
[----:B------:R-:W-:-:S04]  /*2b40*/  @!P1 SHF.R.S32.HI R11, RZ, 0x1, R11 ;  /* 0x00000001ff0b9819 */ /* 0x000fc8000001140b */
[----:B------:R-:W-:Y:S01]  /*2b50*/  @!P1 LEA R9, R11, R9, 0x14 ;  /* 0x000000090b099211 */ /* 0x000fe200078ea0ff */
[----:B------:R-:W-:-:S05]  /*2b60*/  @!P1 IMAD.IADD R10, R10, 0x1, -R11 ;  /* 0x000000010a0a9824 */ /* 0x000fca00078e0a0b */
[----:B------:R-:W-:Y:S01]  /*2b70*/  @!P1 LEA R11, R10, 0x3ff00000, 0x14 ;  /* 0x3ff000000a0b9811 */ /* 0x000fe200078ea0ff */
[----:B------:R-:W-:-:S06]  /*2b80*/  @!P1 IMAD.MOV.U32 R10, RZ, RZ, RZ ;  /* 0x000000ffff0a9224 */ /* 0x000fcc00078e00ff */
[----:B------:R-:W-:-:S11]  /*2b90*/  @!P1 DMUL R16, R8, R10 ;  /* 0x0000000a08109228 */ /* 0x000fd60000000000 */
.L_x_103:
[----:B------:R-:W-:Y:S01]  /*2ba0*/  DFMA R12, R12, R16, R16 ;  /* 0x000000100c0c722b */ /* 0x000fe20000000010 */
[----:B------:R-:W-:Y:S01]  /*2bb0*/  IMAD.MOV.U32 R8, RZ, RZ, R0 ;  /* 0x000000ffff087224 */ /* 0x000fe200078e0000 */
[----:B------:R-:W-:Y:S01]  /*2bc0*/  DSETP.NEU.AND P0, PT, |R16|, +INF , PT ;  /* 0x7ff000001000742a */ /* 0x000fe20003f0d200 */
[----:B------:R-:W-:-:S07]  /*2bd0*/  IMAD.MOV.U32 R9, RZ, RZ, 0x0 ;  /* 0x00000000ff097424 */ /* 0x000fce00078e00ff */
[----:B------:R-:W-:Y:S02]  /*2be0*/  FSEL R10, R16, R12, !P0 ;  /* 0x0000000c100a7208 */ /* 0x000fe40004000000 */
[----:B------:R-:W-:Y:S01]  /*2bf0*/  FSEL R11, R17, R13, !P0 ;  /* 0x0000000d110b7208 */ /* 0x000fe20004000000 */
[----:B------:R-:W-:Y:S06]  /*2c00*/  RET.REL.NODEC R8 `(_Z15initial_coffe3dfiPfS_S_S_i) ;  /* 0xffffffd008fc7950 */ /* 0x000fec0003c3ffff */
.L_x_104:
        /* <DEDUP_REMOVED lines=15> */
.L_x_201:


//--------------------- .text._Z8get_d03dfffiiiiPf --------------------------
	.section	.text._Z8get_d03dfffiiiiPf,"ax",@progbits
	.align	128
        .global         _Z8get_d03dfffiiiiPf
        .type           _Z8get_d03dfffiiiiPf,@function
        .size           _Z8get_d03dfffiiiiPf,(.L_x_202 - _Z8get_d03dfffiiiiPf)
        .other          _Z8get_d03dfffiiiiPf,@"STO_CUDA_ENTRY STV_DEFAULT"
_Z8get_d03dfffiiiiPf:
.text._Z8get_d03dfffiiiiPf:
[----:B------:R-:W-:Y:S08]  /*0000*/  LDC R1, c[0x0][0x37c] ;  /* 0x0000df00ff017b82 */ /* 0x000ff00000000800 */
[----:B------:R-:W0:Y:S01]  /*0010*/  LDC.64 R14, c[0x0][0x388] ;  /* 0x0000e200ff0e7b82 */ /* 0x000e220000000a00 */
[----:B------:R-:W0:Y:S07]  /*0020*/  LDCU.64 UR4, c[0x0][0x390] ;  /* 0x00007200ff0477ac */ /* 0x000e2e0008000a00 */
[----:B------:R-:W1:Y:S01]  /*0030*/  LDC.64 R8, c[0x0][0x3a0] ;  /* 0x0000e800ff087b82 */ /* 0x000e620000000a00 */
[----:B0-----:R-:W-:-:S04]  /*0040*/  IMAD R15, R15, UR4, RZ ;  /* 0x000000040f0f7c24 */ /* 0x001fc8000f8e02ff */
[----:B------:R-:W-:Y:S01]  /*0050*/  IMAD R15, R15, UR5, RZ ;  /* 0x000000050f0f7c24 */ /* 0x000fe2000f8e02ff */
[----:B------:R-:W0:Y:S04]  /*0060*/  LDCU.64 UR4, c[0x0][0x358] ;  /* 0x00006b00ff0477ac */ /* 0x000e280008000a00 */
[----:B------:R-:W-:-:S04]  /*0070*/  LEA.HI R15, R15, R15, RZ, 0x1 ;  /* 0x0000000f0f0f7211 */ /* 0x000fc800078f08ff */
[----:B------:R-:W-:-:S05]  /*0080*/  SHF.R.S32.HI R15, RZ, 0x1, R15 ;  /* 0x00000001ff0f7819 */ /* 0x000fca000001140f */
[----:B-1----:R-:W-:-:S05]  /*0090*/  IMAD.WIDE R8, R15, 0x4, R8 ;  /* 0x000000040f087825 */ /* 0x002fca00078e0208 */
[----:B0-----:R0:W2:Y:S01]  /*00a0*/  LDG.E R0, desc[UR4][R8.64] ;  /* 0x0000000408007981 */ /* 0x0010a2000c1e1900 */
[----:B------:R-:W1:Y:S01]  /*00b0*/  MUFU.RCP64H R5, 1.762939453125 ;  /* 0x3ffc350000057908 */ /* 0x000e620000001800 */
[----:B------:R-:W-:Y:S01]  /*00c0*/  IMAD.MOV.U32 R2, RZ, RZ, 0x0 ;  /* 0x00000000ff027424 */ /* 0x000fe200078e00ff */
[----:B------:R-:W-:Y:S01]  /*00d0*/  UMOV UR6, 0x3ae80f1e ;  /* 0x3ae80f1e00067882 */ /* 0x000fe20000000000 */
[----:B------:R-:W-:Y:S01]  /*00e0*/  IMAD.MOV.U32 R3, RZ, RZ, 0x3ffc3500 ;  /* 0x3ffc3500ff037424 */ /* 0x000fe200078e00ff */
[----:B------:R-:W-:Y:S01]  /*00f0*/  UMOV UR7, 0x3eb1380b ;  /* 0x3eb1380b00077882 */ /* 0x000fe20000000000 */
[----:B------:R-:W-:Y:S01]  /*0100*/  IMAD.MOV.U32 R4, RZ, RZ, RZ ;  /* 0x000000ffff047224 */ /* 0x000fe200078e00ff */
[----:B------:R-:W-:Y:S01]  /*0110*/  UMOV UR8, 0x0 ;  /* 0x0000000000087882 */ /* 0x000fe20000000000 */
[----:B------:R-:W-:Y:S01]  /*0120*/  IMAD.MOV.U32 R10, RZ, RZ, -0x748574fc ;  /* 0x8b7a8b04ff0a7424 */ /* 0x000fe200078e00ff */
[----:B------:R-:W3:Y:S01]  /*0130*/  MUFU.RCP64H R13, 3 ;  /* 0x40080000000d7908 */ /* 0x000ee20000001800 */
[----:B------:R-:W-:Y:S01]  /*0140*/  IMAD.MOV.U32 R11, RZ, RZ, 0x3ed0ee25 ;  /* 0x3ed0ee25ff0b7424 */ /* 0x000fe200078e00ff */
[----:B------:R-:W-:Y:S01]  /*0150*/  UMOV UR9, 0x40310000 ;  /* 0x4031000000097882 */ /* 0x000fe20000000000 */
[----:B------:R-:W-:Y:S01]  /*0160*/  IMAD.MOV.U32 R12, RZ, RZ, 0x1 ;  /* 0x00000001ff0c7424 */ /* 0x000fe200078e00ff */
[----:B-1----:R-:W-:-:S08]  /*0170*/  DFMA R2, R4, -R2, 1 ;  /* 0x3ff000000402742b */ /* 0x002fd00000000802 */
[----:B------:R-:W-:-:S08]  /*0180*/  DFMA R2, R2, R2, R2 ;  /* 0x000000020202722b */ /* 0x000fd00000000002 */
[----:B------:R-:W-:-:S08]  /*0190*/  DFMA R4, R4, R2, R4 ;  /* 0x000000020404722b */ /* 0x000fd00000000004 */
[----:B------:R-:W-:-:S08]  /*01a0*/  DMUL R2, R4, -0.237060546875 ;  /* 0xbfce580004027828 */ /* 0x000fd00000000000 */
[----:B------:R-:W-:-:S08]  /*01b0*/  DFMA R2, R4, -0.237060546875, R2 ;  /* 0xbfce58000402782b */ /* 0x000fd00000000002 */
[C---:B------:R-:W-:Y:S02]  /*01c0*/  DMUL R6, R2.reuse, R2 ;  /* 0x0000000202067228 */ /* 0x040fe40000000000 */
[----:B------:R-:W-:-:S06]  /*01d0*/  DADD R18, -R2, -0.237060546875 ;  /* 0xbfce580002127429 */ /* 0x000fcc0000000100 */
[----:B0-----:R-:W-:Y:S01]  /*01e0*/  DFMA R8, R6, UR6, R10 ;  /* 0x0000000606087c2b */ /* 0x001fe2000800000a */
[----:B------:R-:W-:Y:S01]  /*01f0*/  UMOV UR6, 0x9f02676f ;  /* 0x9f02676f00067882 */ /* 0x000fe20000000000 */
[----:B------:R-:W-:Y:S01]  /*0200*/  UMOV UR7, 0x3ef3b266 ;  /* 0x3ef3b26600077882 */ /* 0x000fe20000000000 */
[----:B------:R-:W-:Y:S01]  /*0210*/  IMAD.MOV.U32 R10, RZ, RZ, 0x0 ;  /* 0x00000000ff0a7424 */ /* 0x000fe200078e00ff */
[----:B------:R-:W-:Y:S01]  /*0220*/  DADD R18, R18, R18 ;  /* 0x0000000012127229 */ /* 0x000fe20000000012 */
[----:B------:R-:W-:-:S03]  /*0230*/  IMAD.MOV.U32 R11, RZ, RZ, 0x40080000 ;  /* 0x40080000ff0b7424 */ /* 0x000fc600078e00ff */
[----:B------:R-:W-:Y:S01]  /*0240*/  DFMA R8, R6, R8, UR6 ;  /* 0x0000000606087e2b */ /* 0x000fe20008000008 */
[----:B------:R-:W-:Y:S01]  /*0250*/  UMOV UR6, 0xa9ab0956 ;  /* 0xa9ab095600067882 */ /* 0x000fe20000000000 */
[----:B------:R-:W-:Y:S01]  /*0260*/  UMOV UR7, 0x3f1745cb ;  /* 0x3f1745cb00077882 */ /* 0x000fe20000000000 */
[----:B---3--:R-:W-:Y:S02]  /*0270*/  DFMA R22, R12, -R10, 1 ;  /* 0x3ff000000c16742b */ /* 0x008fe4000000080a */
[----:B------:R-:W-:-:S03]  /*0280*/  DFMA R18, -R2, -0.237060546875, R18 ;  /* 0xbfce58000212782b */ /* 0x000fc60000000112 */
[----:B------:R-:W-:Y:S01]  /*0290*/  DFMA R16, R6, R8, UR6 ;  /* 0x0000000606107e2b */ /* 0x000fe20008000008 */
[----:B------:R-:W-:Y:S01]  /*02a0*/  UMOV UR6, 0x2d1b5154 ;  /* 0x2d1b515400067882 */ /* 0x000fe20000000000 */
[----:B------:R-:W0:Y:S01]  /*02b0*/  LDC.64 R8, c[0x0][0x380] ;  /* 0x0000e000ff087b82 */ /* 0x000e220000000a00 */
[----:B------:R-:W-:Y:S01]  /*02c0*/  UMOV UR7, 0x3f3c71c7 ;  /* 0x3f3c71c700077882 */ /* 0x000fe20000000000 */
[----:B------:R-:W-:Y:S02]  /*02d0*/  DFMA R22, R22, R22, R22 ;  /* 0x000000161616722b */ /* 0x000fe40000000016 */
[----:B------:R-:W-:Y:S02]  /*02e0*/  DMUL R18, R4, R18 ;  /* 0x0000001204127228 */ /* 0x000fe40000000000 */
[----:B------:R-:W-:Y:S01]  /*02f0*/  DFMA R16, R6, R16, UR6 ;  /* 0x0000000606107e2b */ /* 0x000fe20008000010 */
[----:B------:R-:W-:Y:S01]  /*0300*/  UMOV UR6, 0x923be72d ;  /* 0x923be72d00067882 */ /* 0x000fe20000000000 */
[----:B------:R-:W-:-:S02]  /*0310*/  UMOV UR7, 0x3f624924 ;  /* 0x3f62492400077882 */ /* 0x000fc40000000000 */
[----:B------:R-:W-:-:S04]  /*0320*/  DFMA R12, R12, R22, R12 ;  /* 0x000000160c0c722b */ /* 0x000fc8000000000c */
[----:B------:R-:W-:Y:S01]  /*0330*/  DFMA R20, R6, R16, UR6 ;  /* 0x0000000606147e2b */ /* 0x000fe20008000010 */
[----:B------:R-:W-:Y:S01]  /*0340*/  UMOV UR6, 0x9999a3c4 ;  /* 0x9999a3c400067882 */ /* 0x000fe20000000000 */
[----:B------:R-:W-:Y:S01]  /*0350*/  UMOV UR7, 0x3f899999 ;  /* 0x3f89999900077882 */ /* 0x000fe20000000000 */
[----:B------:R-:W-:Y:S01]  /*0360*/  MOV R16, 0xfefa39ef ;  /* 0xfefa39ef00107802 */ /* 0x000fe20000000f00 */
[----:B------:R-:W-:-:S04]  /*0370*/  IMAD.MOV.U32 R17, RZ, RZ, 0x3fe62e42 ;  /* 0x3fe62e42ff117424 */ /* 0x000fc800078e00ff */
[----:B------:R-:W-:Y:S01]  /*0380*/  DFMA R20, R6, R20, UR6 ;  /* 0x0000000606147e2b */ /* 0x000fe20008000014 */
[----:B------:R-:W-:Y:S01]  /*0390*/  UMOV UR6, 0x55555554 ;  /* 0x5555555400067882 */ /* 0x000fe20000000000 */
[----:B0-----:R-:W-:Y:S01]  /*03a0*/  FADD R15, R8, R9 ;  /* 0x00000009080f7221 */ /* 0x001fe20000000000 */
[----:B------:R-:W-:Y:S01]  /*03b0*/  UMOV UR7, 0x3fb55555 ;  /* 0x3fb5555500077882 */ /* 0x000fe20000000000 */
[----:B------:R-:W-:Y:S02]  /*03c0*/  DFMA R8, R16, UR8, R2 ;  /* 0x0000000810087c2b */ /* 0x000fe40008000002 */
[----:B------:R-:W-:Y:S01]  /*03d0*/  FADD R22, R15, R14 ;  /* 0x0000000e0f167221 */ /* 0x000fe20000000000 */
[----:B------:R-:W-:Y:S02]  /*03e0*/  DFMA R14, R12, -R10, 1 ;  /* 0x3ff000000c0e742b */ /* 0x000fe4000000080a */
[----:B------:R-:W-:Y:S01]  /*03f0*/  DFMA R20, R6, R20, UR6 ;  /* 0x0000000606147e2b */ /* 0x000fe20008000014 */
[----:B------:R-:W0:Y:S01]  /*0400*/  F2F.F64.F32 R10, R22 ;  /* 0x00000016000a7310 */ /* 0x000e220000201800 */
[----:B------:R-:W1:Y:S01]  /*0410*/  LDCU UR6, c[0x0][0x398] ;  /* 0x00007300ff0677ac */ /* 0x000e620008000800 */
[----:B------:R-:W-:Y:S01]  /*0420*/  DFMA R4, -R16, 17, R8 ;  /* 0x403100001004782b */ /* 0x000fe20000000108 */
[----:B------:R-:W-:-:S02]  /*0430*/  IMAD.MOV.U32 R16, RZ, RZ, 0x3b39803f ;  /* 0x3b39803fff107424 */ /* 0x000fc400078e00ff */
[----:B------:R-:W-:Y:S01]  /*0440*/  DFMA R12, R12, R14, R12 ;  /* 0x0000000e0c0c722b */ /* 0x000fe2000000000c */
[----:B------:R-:W-:Y:S01]  /*0450*/  IMAD.MOV.U32 R17, RZ, RZ, 0x3c7abc9e ;  /* 0x3c7abc9eff117424 */ /* 0x000fe200078e00ff */
[----:B------:R-:W-:-:S03]  /*0460*/  DMUL R20, R6, R20 ;  /* 0x0000001406147228 */ /* 0x000fc60000000000 */
[----:B------:R-:W-:-:S05]  /*0470*/  DADD R4, -R2, R4 ;  /* 0x0000000002047229 */ /* 0x000fca0000000104 */
[----:B------:R-:W-:Y:S01]  /*0480*/  DFMA R18, R2, R20, R18 ;  /* 0x000000140212722b */ /* 0x000fe20000000012 */
[----:B0-----:R-:W-:Y:S01]  /*0490*/  FSETP.GEU.AND P1, PT, |R11|, 6.5827683646048100446e-37, PT ;  /* 0x036000000b00780b */ /* 0x001fe20003f2e200 */
[----:B------:R-:W-:-:S06]  /*04a0*/  DMUL R2, R10, R12 ;  /* 0x0000000c0a027228 */ /* 0x000fcc0000000000 */
[----:B------:R-:W-:Y:S02]  /*04b0*/  DADD R4, R18, -R4 ;  /* 0x0000000012047229 */ /* 0x000fe40000000804 */
[----:B------:R-:W-:-:S06]  /*04c0*/  DFMA R14, R2, -3, R10 ;  /* 0xc0080000020e782b */ /* 0x000fcc000000000a */
[----:B------:R-:W-:Y:S02]  /*04d0*/  DFMA R4, R16, UR8, R4 ;  /* 0x0000000810047c2b */ /* 0x000fe40008000004 */
[----:B------:R-:W-:Y:S01]  /*04e0*/  DFMA R2, R12, R14, R2 ;  /* 0x0000000e0c02722b */ /* 0x000fe20000000002 */
[----:B-1----:R-:W-:Y:S05]  /*04f0*/  I2F.F64 R12, UR6 ;  /* 0x00000006000c7d12 */ /* 0x002fea0008201c00 */
[----:B------:R-:W-:-:S04]  /*0500*/  DADD R4, R8, R4 ;  /* 0x0000000008047229 */ /* 0x000fc80000000004 */
[----:B------:R-:W-:-:S05]  /*0510*/  FFMA R8, RZ, 2.125, R3 ;  /* 0x40080000ff087823 */ /* 0x000fca0000000003 */
[----:B------:R-:W-:Y:S01]  /*0520*/  FSETP.GT.AND P0, PT, |R8|, 1.469367938527859385e-39, PT ;  /* 0x001000000800780b */ /* 0x000fe20003f04200 */
[----:B--2---:R-:W0:Y:S02]  /*0530*/  F2F.F64.F32 R6, R0 ;  /* 0x0000000000067310 */ /* 0x004e240000201800 */
[----:B0-----:R-:W-:-:S08]  /*0540*/  DMUL R6, R6, 10 ;  /* 0x4024000006067828 */ /* 0x001fd00000000000 */
[----:B------:R-:W-:Y:S02]  /*0550*/  DMUL R4, R4, R6 ;  /* 0x0000000604047228 */ /* 0x000fe40000000000 */
[----:B------:R-:W-:Y:S01]  /*0560*/  DADD R6, R12, R12 ;  /* 0x000000000c067229 */ /* 0x000fe2000000000c */
[----:B------:R-:W-:Y:S10]  /*0570*/  @P0 BRA P1, `(.L_x_105) ;  /* 0x0000000000200947 */ /* 0x000ff40000800000 */
[----:B------:R-:W-:Y:S01]  /*0580*/  IMAD.MOV.U32 R8, RZ, RZ, R10 ;  /* 0x000000ffff087224 */ /* 0x000fe200078e000a */
[----:B------:R-:W-:Y:S01]  /*0590*/  MOV R13, 0x40080000 ;  /* 0x40080000000d7802 */ /* 0x000fe20000000f00 */
[----:B------:R-:W-:Y:S01]  /*05a0*/  IMAD.MOV.U32 R9, RZ, RZ, R11 ;  /* 0x000000ffff097224 */ /* 0x000fe200078e000b */
[----:B------:R-:W-:Y:S01]  /*05b0*/  MOV R0, 0x5e0 ;  /* 0x000005e000007802 */ /* 0x000fe20000000f00 */
[----:B------:R-:W-:-:S07]  /*05c0*/  IMAD.MOV.U32 R12, RZ, RZ, RZ ;  /* 0x000000ffff0c7224 */ /* 0x000fce00078e00ff */
[----:B------:R-:W-:Y:S05]  /*05d0*/  CALL.REL.NOINC `($__internal_5_$__cuda_sm20_div_rn_f64_full) ;  /* 0x0000000000747944 */ /* 0x000fea0003c00000 */
[----:B------:R-:W-:Y:S02]  /*05e0*/  IMAD.MOV.U32 R2, RZ, RZ, R16 ;  /* 0x000000ffff027224 */ /* 0x000fe400078e0010 */
[----:B------:R-:W-:-:S07]  /*05f0*/  IMAD.MOV.U32 R3, RZ, RZ, R17 ;  /* 0x000000ffff037224 */ /* 0x000fce00078e0011 */
.L_x_105:
[----:B------:R-:W-:Y:S01]  /*0600*/  DMUL R6, R6, R2 ;  /* 0x0000000206067228 */ /* 0x000fe20000000000 */
[----:B------:R-:W-:Y:S01]  /*0610*/  FSETP.GEU.AND P1, PT, |R5|, 6.5827683646048100446e-37, PT ;  /* 0x036000000500780b */ /* 0x000fe20003f2e200 */
[----:B------:R-:W-:-:S04]  /*0620*/  IMAD.MOV.U32 R2, RZ, RZ, 0x1 ;  /* 0x00000001ff027424 */ /* 0x000fc800078e00ff */
[----:B------:R-:W0:Y:S02]  /*0630*/  MUFU.RCP64H R3, R7 ;  /* 0x0000000700037308 */ /* 0x000e240000001800 */
[----:B0-----:R-:W-:-:S08]  /*0640*/  DFMA R8, -R6, R2, 1 ;  /* 0x3ff000000608742b */ /* 0x001fd00000000102 */
[----:B------:R-:W-:-:S08]  /*0650*/  DFMA R8, R8, R8, R8 ;  /* 0x000000080808722b */ /* 0x000fd00000000008 */
[----:B------:R-:W-:-:S08]  /*0660*/  DFMA R8, R2, R8, R2 ;  /* 0x000000080208722b */ /* 0x000fd00000000002 */
[----:B------:R-:W-:-:S08]  /*0670*/  DFMA R2, -R6, R8, 1 ;  /* 0x3ff000000602742b */ /* 0x000fd00000000108 */
[----:B------:R-:W-:-:S08]  /*0680*/  DFMA R2, R8, R2, R8 ;  /* 0x000000020802722b */ /* 0x000fd00000000008 */
[----:B------:R-:W-:-:S08]  /*0690*/  DMUL R8, R4, R2 ;  /* 0x0000000204087228 */ /* 0x000fd00000000000 */
[----:B------:R-:W-:-:S08]  /*06a0*/  DFMA R10, -R6, R8, R4 ;  /* 0x00000008060a722b */ /* 0x000fd00000000104 */
[----:B------:R-:W-:-:S10]  /*06b0*/  DFMA R2, R2, R10, R8 ;  /* 0x0000000a0202722b */ /* 0x000fd40000000008 */
[----:B------:R-:W-:-:S05]  /*06c0*/  FFMA R0, RZ, R7, R3 ;  /* 0x00000007ff007223 */ /* 0x000fca0000000003 */
[----:B------:R-:W-:-:S13]  /*06d0*/  FSETP.GT.AND P0, PT, |R0|, 1.469367938527859385e-39, PT ;  /* 0x001000000000780b */ /* 0x000fda0003f04200 */
[----:B------:R-:W-:Y:S05]  /*06e0*/  @P0 BRA P1, `(.L_x_106) ;  /* 0x0000000000200947 */ /* 0x000fea0000800000 */
[----:B------:R-:W-:Y:S01]  /*06f0*/  IMAD.MOV.U32 R8, RZ, RZ, R4 ;  /* 0x000000ffff087224 */ /* 0x000fe200078e0004 */
[----:B------:R-:W-:Y:S01]  /*0700*/  MOV R13, R7 ;  /* 0x00000007000d7202 */ /* 0x000fe20000000f00 */
[----:B------:R-:W-:Y:S01]  /*0710*/  IMAD.MOV.U32 R9, RZ, RZ, R5 ;  /* 0x000000ffff097224 */ /* 0x000fe200078e0005 */
[----:B------:R-:W-:Y:S01]  /*0720*/  MOV R0, 0x750 ;  /* 0x0000075000007802 */ /* 0x000fe20000000f00 */
[----:B------:R-:W-:-:S07]  /*0730*/  IMAD.MOV.U32 R12, RZ, RZ, R6 ;  /* 0x000000ffff0c7224 */ /* 0x000fce00078e0006 */
[----:B------:R-:W-:Y:S05]  /*0740*/  CALL.REL.NOINC `($__internal_5_$__cuda_sm20_div_rn_f64_full) ;  /* 0x0000000000187944 */ /* 0x000fea0003c00000 */
[----:B------:R-:W-:Y:S02]  /*0750*/  IMAD.MOV.U32 R2, RZ, RZ, R16 ;  /* 0x000000ffff027224 */ /* 0x000fe400078e0010 */
[----:B------:R-:W-:-:S07]  /*0760*/  IMAD.MOV.U32 R3, RZ, RZ, R17 ;  /* 0x000000ffff037224 */ /* 0x000fce00078e0011 */
.L_x_106:
[----:B------:R-:W0:Y:S01]  /*0770*/  LDC.64 R4, c[0x4][RZ] ;  /* 0x01000000ff047b82 */ /* 0x000e220000000a00 */
[----:B------:R-:W0:Y:S02]  /*0780*/  F2F.F32.F64 R3, R2 ;  /* 0x0000000200037310 */ /* 0x000e240000301000 */
[----:B0-----:R-:W-:Y:S01]  /*0790*/  STG.E desc[UR4][R4.64], R3 ;  /* 0x0000000304007986 */ /* 0x001fe2000c101904 */
[----:B------:R-:W-:Y:S05]  /*07a0*/  EXIT ;  /* 0x000000000000794d */ /* 0x000fea0003800000 */
        .weak           $__internal_5_$__cuda_sm20_div_rn_f64_full
        .type           $__internal_5_$__cuda_sm20_div_rn_f64_full,@function
        .size           $__internal_5_$__cuda_sm20_div_rn_f64_full,(.L_x_202 - $__internal_5_$__cuda_sm20_div_rn_f64_full)
$__internal_5_$__cuda_sm20_div_rn_f64_full:
[C---:B------:R-:W-:Y:S01]  /*07b0*/  FSETP.GEU.AND P0, PT, |R13|.reuse, 1.469367938527859385e-39, PT ;  /* 0x001000000d00780b */ /* 0x040fe20003f0e200 */
[----:B------:R-:W-:Y:S01]  /*07c0*/  IMAD.MOV.U32 R14, RZ, RZ, 0x1 ;  /* 0x00000001ff0e7424 */ /* 0x000fe200078e00ff */
[C---:B------:R-:W-:Y:S01]  /*07d0*/  LOP3.LUT R10, R13.reuse, 0x800fffff, RZ, 0xc0, !PT ;  /* 0x800fffff0d0a7812 */ /* 0x040fe200078ec0ff */
[----:B------:R-:W-:Y:S01]  /*07e0*/  IMAD.MOV.U32 R17, RZ, RZ, 0x1ca00000 ;  /* 0x1ca00000ff117424 */ /* 0x000fe200078e00ff */
[----:B------:R-:W-:Y:S02]  /*07f0*/  LOP3.LUT R21, R13, 0x7ff00000, RZ, 0xc0, !PT ;  /* 0x7ff000000d157812 */ /* 0x000fe400078ec0ff */
[----:B------:R-:W-:Y:S01]  /*0800*/  LOP3.LUT R11, R10, 0x3ff00000, RZ, 0xfc, !PT ;  /* 0x3ff000000a0b7812 */ /* 0x000fe200078efcff */
[----:B------:R-:W-:Y:S01]  /*0810*/  IMAD.MOV.U32 R10, RZ, RZ, R12 ;  /* 0x000000ffff0a7224 */ /* 0x000fe200078e000c */
[----:B------:R-:W-:-:S04]  /*0820*/  LOP3.LUT R16, R9, 0x7ff00000, RZ, 0xc0, !PT ;  /* 0x7ff0000009107812 */ /* 0x000fc800078ec0ff */
[----:B------:R-:W-:Y:S01]  /*0830*/  ISETP.GE.U32.AND P1, PT, R16, R21, PT ;  /* 0x000000151000720c */ /* 0x000fe20003f26070 */
[----:B------:R-:W-:Y:S01]  /*0840*/  @!P0 DMUL R10, R12, 8.98846567431157953865e+307 ;  /* 0x7fe000000c0a8828 */ /* 0x000fe20000000000 */
[----:B------:R-:W-:-:S05]  /*0850*/  IMAD.MOV.U32 R22, RZ, RZ, R16 ;  /* 0x000000ffff167224 */ /* 0x000fca00078e0010 */
[----:B------:R-:W0:Y:S02]  /*0860*/  MUFU.RCP64H R15, R11 ;  /* 0x0000000b000f7308 */ /* 0x000e240000001800 */
[----:B0-----:R-:W-:-:S08]  /*0870*/  DFMA R2, R14, -R10, 1 ;  /* 0x3ff000000e02742b */ /* 0x001fd0000000080a */
[----:B------:R-:W-:-:S08]  /*0880*/  DFMA R2, R2, R2, R2 ;  /* 0x000000020202722b */ /* 0x000fd00000000002 */
[----:B------:R-:W-:Y:S01]  /*0890*/  DFMA R14, R14, R2, R14 ;  /* 0x000000020e0e722b */ /* 0x000fe2000000000e */
[----:B------:R-:W-:Y:S02]  /*08a0*/  SEL R3, R17, 0x63400000, !P1 ;  /* 0x6340000011037807 */ /* 0x000fe40004800000 */
[----:B------:R-:W-:Y:S02]  /*08b0*/  FSETP.GEU.AND P1, PT, |R9|, 1.469367938527859385e-39, PT ;  /* 0x001000000900780b */ /* 0x000fe40003f2e200 */
[----:B------:R-:W-:-:S03]  /*08c0*/  LOP3.LUT R3, R3, 0x800fffff, R9, 0xf8, !PT ;  /* 0x800fffff03037812 */ /* 0x000fc600078ef809 */
[----:B------:R-:W-:Y:S01]  /*08d0*/  DFMA R18, R14, -R10, 1 ;  /* 0x3ff000000e12742b */ /* 0x000fe2000000080a */
[----:B------:R-:W-:-:S07]  /*08e0*/  MOV R2, R8 ;  /* 0x0000000800027202 */ /* 0x000fce0000000f00 */
[----:B------:R-:W-:Y:S01]  /*08f0*/  DFMA R14, R14, R18, R14 ;  /* 0x000000120e0e722b */ /* 0x000fe2000000000e */
[----:B------:R-:W-:Y:S10]  /*0900*/  @P1 BRA `(.L_x_107) ;  /* 0x0000000000201947 */ /* 0x000ff40003800000 */
[----:B------:R-:W-:Y:S01]  /*0910*/  LOP3.LUT R19, R13, 0x7ff00000, RZ, 0xc0, !PT ;  /* 0x7ff000000d137812 */ /* 0x000fe200078ec0ff */
[----:B------:R-:W-:-:S03]  /*0920*/  IMAD.MOV.U32 R18, RZ, RZ, RZ ;  /* 0x000000ffff127224 */ /* 0x000fc600078e00ff */
[----:B------:R-:W-:-:S04]  /*0930*/  ISETP.GE.U32.AND P1, PT, R16, R19, PT ;  /* 0x000000131000720c */ /* 0x000fc80003f26070 */
[----:B------:R-:W-:-:S04]  /*0940*/  SEL R19, R17, 0x63400000, !P1 ;  /* 0x6340000011137807 */ /* 0x000fc80004800000 */
[----:B------:R-:W-:-:S04]  /*0950*/  LOP3.LUT R19, R19, 0x80000000, R9, 0xf8, !PT ;  /* 0x8000000013137812 */ /* 0x000fc800078ef809 */
[----:B------:R-:W-:-:S06]  /*0960*/  LOP3.LUT R19, R19, 0x100000, RZ, 0xfc, !PT ;  /* 0x0010000013137812 */ /* 0x000fcc00078efcff */
[----:B------:R-:W-:-:S10]  /*0970*/  DFMA R2, R2, 2, -R18 ;  /* 0x400000000202782b */ /* 0x000fd40000000812 */
[----:B------:R-:W-:-:S07]  /*0980*/  LOP3.LUT R22, R3, 0x7ff00000, RZ, 0xc0, !PT ;  /* 0x7ff0000003167812 */ /* 0x000fce00078ec0ff */
.L_x_107:
[----:B------:R-:W-:Y:S01]  /*0990*/  IMAD.MOV.U32 R23, RZ, RZ, R21 ;  /* 0x000000ffff177224 */ /* 0x000fe200078e0015 */
[----:B------:R-:W-:Y:S01]  /*09a0*/  @!P0 LOP3.LUT R23, R11, 0x7ff00000, RZ, 0xc0, !PT ;  /* 0x7ff000000b178812 */ /* 0x000fe200078ec0ff */
[----:B------:R-:W-:Y:S01]  /*09b0*/  VIADD R24, R22, 0xffffffff ;  /* 0xffffffff16187836 */ /* 0x000fe20000000000 */
[----:B------:R-:W-:-:S03]  /*09c0*/  DMUL R18, R14, R2 ;  /* 0x000000020e127228 */ /* 0x000fc60000000000 */
[----:B------:R-:W-:Y:S01]  /*09d0*/  VIADD R25, R23, 0xffffffff ;  /* 0xffffffff17197836 */ /* 0x000fe20000000000 */
[----:B------:R-:W-:-:S04]  /*09e0*/  ISETP.GT.U32.AND P0, PT, R24, 0x7feffffe, PT ;  /* 0x7feffffe1800780c */ /* 0x000fc80003f04070 */
[----:B------:R-:W-:Y:S01]  /*09f0*/  ISETP.GT.U32.OR P0, PT, R25, 0x7feffffe, P0 ;  /* 0x7feffffe1900780c */ /* 0x000fe20000704470 */
[----:B------:R-:W-:-:S08]  /*0a00*/  DFMA R20, R18, -R10, R2 ;  /* 0x8000000a1214722b */ /* 0x000fd00000000002 */
[----:B------:R-:W-:-:S04]  /*0a10*/  DFMA R14, R14, R20, R18 ;  /* 0x000000140e0e722b */ /* 0x000fc80000000012 */
[----:B------:R-:W-:Y:S07]  /*0a20*/  @P0 BRA `(.L_x_108) ;  /* 0x00000000006c0947 */ /* 0x000fee0003800000 */
[----:B------:R-:W-:-:S04]  /*0a30*/  LOP3.LUT R9, R13, 0x7ff00000, RZ, 0xc0, !PT ;  /* 0x7ff000000d097812 */ /* 0x000fc800078ec0ff */
[CC--:B------:R-:W-:Y:S02]  /*0a40*/  VIADDMNMX R8, R16.reuse, -R9.reuse, 0xb9600000, !PT ;  /* 0xb960000010087446 */ /* 0x0c0fe40007800909 */
[----:B------:R-:W-:Y:S02]  /*0a50*/  ISETP.GE.U32.AND P0, PT, R16, R9, PT ;  /* 0x000000091000720c */ /* 0x000fe40003f06070 */
[----:B------:R-:W-:Y:S02]  /*0a60*/  VIMNMX R8, PT, PT, R8, 0x46a00000, PT ;  /* 0x46a0000008087848 */ /* 0x000fe40003fe0100 */
[----:B------:R-:W-:-:S05]  /*0a70*/  SEL R17, R17, 0x63400000, !P0 ;  /* 0x6340000011117807 */ /* 0x000fca0004000000 */
[----:B------:R-:W-:Y:S01]  /*0a80*/  IMAD.IADD R18, R8, 0x1, -R17 ;  /* 0x0000000108127824 */ /* 0x000fe200078e0a11 */
[----:B------:R-:W-:-:S03]  /*0a90*/  MOV R8, RZ ;  /* 0x000000ff00087202 */ /* 0x000fc60000000f00 */
        /* <DEDUP_REMOVED lines=12> */
[----:B------:R-:W-:-:S06]  /*0b60*/  IMAD.MOV.U32 R2, RZ, RZ, RZ ;  /* 0x000000ffff027224 */ /* 0x000fcc00078e00ff */
[----:B------:R-:W-:-:S03]  /*0b70*/  DFMA R2, R16, -R2, R14 ;  /* 0x800000021002722b */ /* 0x000fc6000000000e */
[----:B------:R-:W-:-:S03]  /*0b80*/  LOP3.LUT R13, R9, R13, RZ, 0x3c, !PT ;  /* 0x0000000d090d7212 */ /* 0x000fc600078e3cff */
[----:B------:R-:W-:-:S04]  /*0b90*/  IADD3 R2, PT, PT, -R18, -0x43300000, RZ ;  /* 0xbcd0000012027810 */ /* 0x000fc80007ffe1ff */
[----:B------:R-:W-:-:S04]  /*0ba0*/  FSETP.NEU.AND P0, PT, |R3|, R2, PT ;  /* 0x000000020300720b */ /* 0x000fc80003f0d200 */
[----:B------:R-:W-:Y:S02]  /*0bb0*/  FSEL R16, R8, R16, !P0 ;  /* 0x0000001008107208 */ /* 0x000fe40004000000 */
[----:B------:R-:W-:Y:S01]  /*0bc0*/  FSEL R17, R13, R17, !P0 ;  /* 0x000000110d117208 */ /* 0x000fe20004000000 */
[----:B------:R-:W-:Y:S06]  /*0bd0*/  BRA `(.L_x_109) ;  /* 0x0000000000547947 */ /* 0x000fec0003800000 */
.L_x_108:
        /* <DEDUP_REMOVED lines=11> */
[----:B------:R-:W-:Y:S01]  /*0c90*/  @P0 LOP3.LUT R2, R17, 0x7ff00000, RZ, 0xfc, !PT ;  /* 0x7ff0000011020812 */ /* 0x000fe200078efcff */
[----:B------:R-:W-:Y:S01]  /*0ca0*/  @!P0 IMAD.MOV.U32 R16, RZ, RZ, RZ ;  /* 0x000000ffff108224 */ /* 0x000fe200078e00ff */
[----:B------:R-:W-:-:S03]  /*0cb0*/  @P0 MOV R16, RZ ;  /* 0x000000ff00100202 */ /* 0x000fc60000000f00 */
[----:B------:R-:W-:Y:S01]  /*0cc0*/  @P0 IMAD.MOV.U32 R17, RZ, RZ, R2 ;  /* 0x000000ffff110224 */ /* 0x000fe200078e0002 */
[----:B------:R-:W-:Y:S06]  /*0cd0*/  BRA `(.L_x_109) ;  /* 0x0000000000147947 */ /* 0x000fec0003800000 */
.L_x_111:
[----:B------:R-:W-:Y:S01]  /*0ce0*/  LOP3.LUT R17, R13, 0x80000, RZ, 0xfc, !PT ;  /* 0x000800000d117812 */ /* 0x000fe200078efcff */
[----:B------:R-:W-:Y:S01]  /*0cf0*/  IMAD.MOV.U32 R16, RZ, RZ, R12 ;  /* 0x000000ffff107224 */ /* 0x000fe200078e000c */
[----:B------:R-:W-:Y:S06]  /*0d00*/  BRA `(.L_x_109) ;  /* 0x0000000000087947 */ /* 0x000fec0003800000 */
.L_x_110:
[----:B------:R-:W-:Y:S01]  /*0d10*/  LOP3.LUT R17, R9, 0x80000, RZ, 0xfc, !PT ;  /* 0x0008000009117812 */ /* 0x000fe200078efcff */
[----:B------:R-:W-:-:S07]  /*0d20*/  IMAD.MOV.U32 R16, RZ, RZ, R8 ;  /* 0x000000ffff107224 */ /* 0x000fce00078e0008 */
.L_x_109:
[----:B------:R-:W-:Y:S02]  /*0d30*/  IMAD.MOV.U32 R2, RZ, RZ, R0 ;  /* 0x000000ffff027224 */ /* 0x000fe400078e0000 */
[----:B------:R-:W-:-:S04]  /*0d40*/  IMAD.MOV.U32 R3, RZ, RZ, 0x0 ;  /* 0x00000000ff037424 */ /* 0x000fc800078e00ff */
[----:B------:R-:W-:Y:S05]  /*0d50*/  RET.REL.NODEC R2 `(_Z8get_d03dfffiiiiPf) ;  /* 0xfffffff002a87950 */ /* 0x000fea0003c3ffff */
.L_x_112:
        /* <DEDUP_REMOVED lines=10> */
.L_x_202:


//--------------------- .text._Z15update_stress3diiiiiiffffPfS_S_S_S_S_iS_S_S_S_S_S_S_S_S_S_S_S_S_S_S_S_S_S_S_S_iiiiiiii --------------------------
	.section	.text._Z15update_stress3diiiiiiffffPfS_S_S_S_S_iS_S_S_S_S_S_S_S_S_S_S_S_S_S_S_S_S_S_S_S_iiiiiiii,"ax",@progbits
	.align	128
        .global         _Z15update_stress3diiiiiiffffPfS_S_S_S_S_iS_S_S_S_S_S_S_S_S_S_S_S_S_S_S_S_S_S_S_S_iiiiiiii
        .type           _Z15update_stress3diiiiiiffffPfS_S_S_S_S_iS_S_S_S_S_S_S_S_S_S_S_S_S_S_S_S_S_S_S_S_iiiiiiii,@function
        .size           _Z15update_stress3diiiiiiffffPfS_S_S_S_S_iS_S_S_S_S_S_S_S_S_S_S_S_S_S_S_S_S_S_S_S_iiiiiiii,(.L_x_206 - _Z15update_stress3diiiiiiffffPfS_S_S_S_S_iS_S_S_S_S_S_S_S_S_S_S_S_S_S_S_S_S_S_S_S_iiiiiiii)
        .other          _Z15update_stress3diiiiiiffffPfS_S_S_S_S_iS_S_S_S_S_S_S_S_S_S_S_S_S_S_S_S_S_S_S_S_iiiiiiii,@"STO_CUDA_ENTRY STV_DEFAULT"
_Z15update_stress3diiiiiiffffPfS_S_S_S_S_iS_S_S_S_S_S_S_S_S_S_S_S_S_S_S_S_S_S_S_S_iiiiiiii:
.text._Z15update_stress3diiiiiiffffPfS_S_S_S_S_iS_S_S_S_S_S_S_S_S_S_S_S_S_S_S_S_S_S_S_S_iiiiiiii:
[----:B------:R-:W0:Y:S08]  /*0000*/  LDC R1, c[0x0][0x37c] ;  /* 0x0000df00ff017b82 */ /* 0x000e300000000800 */
[----:B------:R-:W1:Y:S01]  /*0010*/  LDC.64 R8, c[0x0][0x398] ;  /* 0x0000e600ff087b82 */ /* 0x000e620000000a00 */
[----:B------:R-:W2:Y:S01]  /*0020*/  S2R R7, SR_TID.X ;  /* 0x0000000000077919 */ /* 0x000ea20000002100 */
[----:B0-----:R-:W-:-:S06]  /*0030*/  IADD3 R1, PT, PT, R1, -0x28, RZ ;  /* 0xffffffd801017810 */ /* 0x001fcc0007ffe0ff */
[----:B------:R-:W0:Y:S08]  /*0040*/  S2UR UR7, SR_CTAID.Y ;  /* 0x00000000000779c3 */ /* 0x000e300000002600 */
[----:B------:R-:W2:Y:S01]  /*0050*/  S2UR UR6, SR_CTAID.X ;  /* 0x00000000000679c3 */ /* 0x000ea20000002500 */
[----:B-1----:R-:W1:Y:S07]  /*0060*/  MUFU.RCP R0, R9 ;  /* 0x0000000900007308 */ /* 0x002e6e0000001000 */
[----:B------:R-:W2:Y:S01]  /*0070*/  LDC R4, c[0x0][0x360] ;  /* 0x0000d800ff047b82 */ /* 0x000ea20000000800 */
[----:B------:R-:W0:Y:S01]  /*0080*/  LDCU UR5, c[0x0][0x364] ;  /* 0x00006c80ff0577ac */ /* 0x000e220008000800 */
[----:B------:R-:W3:Y:S01]  /*0090*/  FCHK P0, R8, R9 ;  /* 0x0000000908007302 */ /* 0x000ee20000000000 */
[----:B-1----:R-:W-:Y:S01]  /*00a0*/  FFMA R3, R0, -R9, 1 ;  /* 0x3f80000000037423 */ /* 0x002fe20000000809 */
[----:B0-----:R-:W-:-:S03]  /*00b0*/  UIMAD UR7, UR7, UR5, URZ ;  /* 0x00000005070772a4 */ /* 0x001fc6000f8e02ff */
[----:B------:R-:W-:Y:S02]  /*00c0*/  FFMA R3, R0, R3, R0 ;  /* 0x0000000300037223 */ /* 0x000fe40000000000 */
[----:B------:R-:W0:Y:S02]  /*00d0*/  LDC R0, c[0x0][0x398] ;  /* 0x0000e600ff007b82 */ /* 0x000e240000000800 */
[----:B------:R-:W-:-:S04]  /*00e0*/  FFMA R5, R3, R8, RZ ;  /* 0x0000000803057223 */ /* 0x000fc800000000ff */
[----:B------:R-:W-:-:S04]  /*00f0*/  FFMA R2, R5, -R9, R8 ;  /* 0x8000000905027223 */ /* 0x000fc80000000008 */
[----:B------:R-:W-:-:S05]  /*0100*/  FFMA R2, R3, R2, R5 ;  /* 0x0000000203027223 */ /* 0x000fca0000000005 */
[----:B------:R-:W-:Y:S01]  /*0110*/  R2UR UR4, R2 ;  /* 0x00000000020472ca */ /* 0x000fe200000e0000 */
[----:B--2---:R-:W-:Y:S01]  /*0120*/  IMAD R2, R4, UR6, R7 ;  /* 0x0000000604027c24 */ /* 0x004fe2000f8e0207 */
[----:B---3--:R-:W-:-:S13]  /*0130*/  @!P0 BRA `(.L_x_113) ;  /* 0x0000000000108947 */ /* 0x008fda0003800000 */
[----:B------:R-:W1:Y:S01]  /*0140*/  LDC R3, c[0x0][0x39c] ;  /* 0x0000e700ff037b82 */ /* 0x000e620000000800 */
[----:B------:R-:W-:-:S07]  /*0150*/  MOV R4, 0x170 ;  /* 0x0000017000047802 */ /* 0x000fce0000000f00 */
[----:B01----:R-:W-:Y:S05]  /*0160*/  CALL.REL.NOINC `($__internal_8_$__cuda_sm3x_div_rn_noftz_f32_slowpath) ;  /* 0x0000003400347944 */ /* 0x003fea0003c00000 */
[----:B------:R-:W-:-:S05]  /*0170*/  UMOV UR4, UR6 ;  /* 0x0000000600047c82 */ /* 0x000fca0008000000 */
.L_x_113:
[----:B------:R-:W1:Y:S01]  /*0180*/  LDC R6, c[0x0][0x3a0] ;  /* 0x0000e800ff067b82 */ /* 0x000e620000000800 */
[----:B------:R-:W2:Y:S02]  /*0190*/  LDCU UR5, c[0x0][0x398] ;  /* 0x00007300ff0577ac */ /* 0x000ea40008000800 */
[----:B--2---:R-:W-:Y:S01]  /*01a0*/  MOV R7, UR5 ;  /* 0x0000000500077c02 */ /* 0x004fe20008000f00 */
[----:B-1----:R-:W1:Y:S08]  /*01b0*/  MUFU.RCP R3, R6 ;  /* 0x0000000600037308 */ /* 0x002e700000001000 */
[----:B------:R-:W2:Y:S01]  /*01c0*/  FCHK P0, R7, R6 ;  /* 0x0000000607007302 */ /* 0x000ea20000000000 */
[----:B-1----:R-:W-:-:S04]  /*01d0*/  FFMA R4, R3, -R6, 1 ;  /* 0x3f80000003047423 */ /* 0x002fc80000000806 */
[----:B------:R-:W-:-:S04]  /*01e0*/  FFMA R3, R3, R4, R3 ;  /* 0x0000000403037223 */ /* 0x000fc80000000003 */
[----:B------:R-:W-:-:S04]  /*01f0*/  FFMA R4, R3, UR5, RZ ;  /* 0x0000000503047c23 */ /* 0x000fc800080000ff */
[----:B------:R-:W-:-:S04]  /*0200*/  FFMA R5, R4, -R6, UR5 ;  /* 0x0000000504057e23 */ /* 0x000fc80008000806 */
[----:B------:R-:W-:-:S05]  /*0210*/  FFMA R5, R3, R5, R4 ;  /* 0x0000000503057223 */ /* 0x000fca0000000004 */
[----:B------:R-:W-:Y:S01]  /*0220*/  R2UR UR5, R5 ;  /* 0x00000000050572ca */ /* 0x000fe200000e0000 */
[----:B--2---:R-:W-:-:S14]  /*0230*/  @!P0 BRA `(.L_x_114) ;  /* 0x0000000000108947 */ /* 0x004fdc0003800000 */
[----:B------:R-:W1:Y:S01]  /*0240*/  LDC R3, c[0x0][0x3a0] ;  /* 0x0000e800ff037b82 */ /* 0x000e620000000800 */
[----:B------:R-:W-:-:S07]  /*0250*/  MOV R4, 0x270 ;  /* 0x0000027000047802 */ /* 0x000fce0000000f00 */
[----:B01----:R-:W-:Y:S05]  /*0260*/  CALL.REL.NOINC `($__internal_8_$__cuda_sm3x_div_rn_noftz_f32_slowpath) ;  /* 0x0000003000f47944 */ /* 0x003fea0003c00000 */
[----:B------:R-:W-:-:S05]  /*0270*/  UMOV UR5, UR6 ;  /* 0x0000000600057c82 */ /* 0x000fca0008000000 */
.L_x_114:
[----:B------:R-:W1:Y:S01]  /*0280*/  LDC R6, c[0x0][0x3a4] ;  /* 0x0000e900ff067b82 */ /* 0x000e620000000800 */
[----:B------:R-:W2:Y:S02]  /*0290*/  LDCU UR6, c[0x0][0x398] ;  /* 0x00007300ff0677ac */ /* 0x000ea40008000800 */
[----:B--2---:R-:W-:Y:S01]  /*02a0*/  IMAD.U32 R7, RZ, RZ, UR6 ;  /* 0x00000006ff077e24 */ /* 0x004fe2000f8e00ff */
        /* <DEDUP_REMOVED lines=12> */
.L_x_115:
[----:B------:R-:W1:Y:S02]  /*0370*/  LDCU UR14, c[0x0][0x390] ;  /* 0x00007200ff0e77ac */ /* 0x000e640008000800 */
[----:B-1----:R-:W-:-:S06]  /*0380*/  UISETP.GE.AND UP0, UPT, UR14, 0x1, UPT ;  /* 0x000000010e00788c */ /* 0x002fcc000bf06270 */
[----:B------:R-:W-:-:S13]  /*0390*/  PLOP3.LUT P0, PT, PT, PT, UP0, 0x80, 0x8 ;  /* 0x000000000008781c */ /* 0x000fda0003f0f008 */
[----:B------:R-:W-:Y:S05]  /*03a0*/  @!P0 EXIT ;  /* 0x000000000000894d */ /* 0x000fea0003800000 */
[----:B------:R-:W1:Y:S01]  /*03b0*/  S2R R9, SR_TID.Y ;  /* 0x0000000000097919 */ /* 0x000e620000002200 */
[----:B------:R-:W2:Y:S01]  /*03c0*/  LDCU UR10, c[0x0][0x3d8] ;  /* 0x00007b00ff0a77ac */ /* 0x000ea20008000800 */
[----:B------:R-:W3:Y:S01]  /*03d0*/  LDC.64 R20, c[0x0][0x448] ;  /* 0x00011200ff147b82 */ /* 0x000ee20000000a00 */
[----:B------:R-:W2:Y:S01]  /*03e0*/  LDCU.128 UR20, c[0x0][0x490] ;  /* 0x00009200ff1477ac */ /* 0x000ea20008000c00 */
[----:B------:R-:W4:Y:S06]  /*03f0*/  LDCU.128 UR16, c[0x0][0x480] ;  /* 0x00009000ff1077ac */ /* 0x000f2c0008000c00 */
[----:B------:R-:W5:Y:S01]  /*0400*/  LDC.64 R24, c[0x0][0x468] ;  /* 0x00011a00ff187b82 */ /* 0x000f620000000a00 */
[----:B------:R-:W0:Y:S01]  /*0410*/  LDCU UR28, c[0x0][0x38c] ;  /* 0x00007180ff1c77ac */ /* 0x000e220008000800 */
[----:B------:R-:W0:Y:S06]  /*0420*/  LDCU UR29, c[0x0][0x394] ;  /* 0x00007280ff1d77ac */ /* 0x000e2c0008000800 */
[----:B------:R-:W3:Y:S01]  /*0430*/  LDC.64 R22, c[0x0][0x460] ;  /* 0x00011800ff167b82 */ /* 0x000ee20000000a00 */
[----:B------:R-:W-:-:S02]  /*0440*/  UIADD3 UR26, UPT, UPT, UR14, -0x4, URZ ;  /* 0xfffffffc0e1a7890 */ /* 0x000fc4000fffe0ff */
[----:B--2---:R-:W-:Y:S02]  /*0450*/  UIADD3 UR9, UPT, UPT, UR10, UR20, URZ ;  /* 0x000000140a097290 */ /* 0x004fe4000fffe0ff */
[----:B------:R-:W-:-:S03]  /*0460*/  UISETP.NE.AND UP0, UPT, UR23, URZ, UPT ;  /* 0x000000ff1700728c */ /* 0x000fc6000bf05270 */
[----:B------:R-:W2:Y:S01]  /*0470*/  LDC.64 R18, c[0x0][0x440] ;  /* 0x00011000ff127b82 */ /* 0x000ea20000000a00 */
[----:B------:R-:W-:Y:S02]  /*0480*/  UIMAD UR9, UR22, UR21, UR9 ;  /* 0x00000015160972a4 */ /* 0x000fe4000f8e0209 */
[----:B----4-:R-:W-:Y:S01]  /*0490*/  UIADD3 UR8, UPT, UPT, UR10, UR16, URZ ;  /* 0x000000100a087290 */ /* 0x010fe2000fffe0ff */
[----:B------:R-:W4:Y:S01]  /*04a0*/  LDCU.64 UR24, c[0x0][0x358] ;  /* 0x00006b00ff1877ac */ /* 0x000f220008000a00 */
[----:B-1----:R-:W-:Y:S02]  /*04b0*/  IADD3 R3, PT, PT, R9, UR7, RZ ;  /* 0x0000000709037c10 */ /* 0x002fe4000fffe0ff */
[C---:B------:R-:W-:Y:S01]  /*04c0*/  IADD3 R4, PT, PT, R2.reuse, -UR9, RZ ;  /* 0x8000000902047c10 */ /* 0x040fe2000fffe0ff */
[----:B------:R-:W-:Y:S01]  /*04d0*/  UIMAD UR8, UR22, UR17, UR8 ;  /* 0x00000011160872a4 */ /* 0x000fe2000f8e0208 */
[----:B-----5:R-:W-:Y:S01]  /*04e0*/  IMAD.WIDE.U32 R24, R2, 0x4, R24 ;  /* 0x0000000402187825 */ /* 0x020fe200078e0018 */
[----:B------:R-:W-:-:S02]  /*04f0*/  UIADD3 UR9, UPT, UPT, UR10, UR18, URZ ;  /* 0x000000120a097290 */ /* 0x000fc4000fffe0ff */
[----:B0-----:R-:W-:Y:S01]  /*0500*/  UIADD3 UR27, UPT, UPT, UR29, -0x4, URZ ;  /* 0xfffffffc1d1b7890 */ /* 0x001fe2000fffe0ff */
[----:B------:R-:W-:Y:S01]  /*0510*/  IMAD R5, R4, R4, R4 ;  /* 0x0000000404057224 */ /* 0x000fe200078e0204 */
[----:B------:R-:W-:Y:S01]  /*0520*/  UIMAD UR9, UR22, UR19, UR9 ;  /* 0x00000013160972a4 */ /* 0x000fe2000f8e0209 */
[----:B------:R-:W-:Y:S01]  /*0530*/  VIADD R0, R3, -UR8 ;  /* 0x8000000803007c36 */ /* 0x000fe20008000000 */
[----:B------:R-:W-:Y:S01]  /*0540*/  UIADD3 UR8, UPT, UPT, UR28, -0x4, URZ ;  /* 0xfffffffc1c087890 */ /* 0x000fe2000fffe0ff */
[----:B---3--:R-:W-:Y:S01]  /*0550*/  IMAD.WIDE.U32 R22, R2, 0x4, R22 ;  /* 0x0000000402167825 */ /* 0x008fe200078e0016 */
[----:B------:R-:W-:-:S03]  /*0560*/  IADD3 R4, PT, PT, R4, R5, RZ ;  /* 0x0000000504047210 */ /* 0x000fc60007ffe0ff */
[-C--:B------:R-:W-:Y:S01]  /*0570*/  IMAD R5, R0, R0.reuse, R0 ;  /* 0x0000000000057224 */ /* 0x080fe200078e0200 */
[C---:B------:R-:W-:Y:S01]  /*0580*/  ISETP.GE.AND P0, PT, R3.reuse, UR8, PT ;  /* 0x0000000803007c0c */ /* 0x040fe2000bf06270 */
[----:B------:R-:W-:Y:S01]  /*0590*/  UIMAD UR8, UR14, UR28, URZ ;  /* 0x0000001c0e0872a4 */ /* 0x000fe2000f8e02ff */
[C---:B------:R-:W-:Y:S02]  /*05a0*/  IMAD.WIDE.U32 R20, R3.reuse, 0x4, R20 ;  /* 0x0000000403147825 */ /* 0x040fe400078e0014 */
[----:B------:R-:W-:Y:S01]  /*05b0*/  IADD3 R4, PT, PT, R4, R0, R5 ;  /* 0x0000000004047210 */ /* 0x000fe20007ffe005 */
[----:B------:R-:W-:Y:S01]  /*05c0*/  UIMAD UR12, UR8, UR29, -0x4 ;  /* 0xfffffffc080c74a4 */ /* 0x000fe2000f8e021d */
[C---:B------:R-:W-:Y:S01]  /*05d0*/  ISETP.GT.U32.AND P0, PT, R3.reuse, 0x3, !P0 ;  /* 0x000000030300780c */ /* 0x040fe20004704070 */
[----:B--2---:R-:W-:Y:S01]  /*05e0*/  IMAD.WIDE.U32 R18, R3, 0x4, R18 ;  /* 0x0000000403127825 */ /* 0x004fe200078e0012 */
[----:B----4-:R-:W-:Y:S11]  /*05f0*/  BRA.U !UP0, `(.L_x_116) ;  /* 0x0000001908387547 */ /* 0x010ff6000b800000 */
[----:B------:R-:W-:Y:S01]  /*0600*/  MOV R0, UR28 ;  /* 0x0000001c00007c02 */ /* 0x000fe20008000f00 */
[C-C-:B------:R-:W-:Y:S01]  /*0610*/  IMAD R16, R3.reuse, UR29, R2.reuse ;  /* 0x0000001d03107c24 */ /* 0x140fe2000f8e0202 */
[----:B------:R-:W-:Y:S01]  /*0620*/  IADD3 R7, PT, PT, R3, -UR28, RZ ;  /* 0x8000001c03077c10 */ /* 0x000fe2000fffe0ff */
[----:B------:R-:W-:Y:S01]  /*0630*/  UIADD3 UR13, UPT, UPT, -UR9, URZ, URZ ;  /* 0x000000ff090d7290 */ /* 0x000fe2000fffe1ff */
[----:B------:R-:W-:Y:S01]  /*0640*/  IADD3 R9, PT, PT, R0, UR7, R9 ;  /* 0x0000000700097c10 */ /* 0x000fe2000fffe009 */
[----:B------:R-:W-:Y:S01]  /*0650*/  IMAD R0, RZ, RZ, -UR28 ;  /* 0x8000001cff007e24 */ /* 0x000fe2000f8e02ff */
[----:B------:R-:W-:Y:S01]  /*0660*/  IADD3 R17, PT, PT, R4, 0x2, RZ ;  /* 0x0000000204117810 */ /* 0x000fe20007ffe0ff */
[--C-:B------:R-:W-:Y:S01]  /*0670*/  IMAD R7, R7, UR29, R2.reuse ;  /* 0x0000001d07077c24 */ /* 0x100fe2000f8e0202 */
[----:B------:R-:W-:Y:S01]  /*0680*/  IADD3 R16, PT, PT, R16, -0x2, RZ ;  /* 0xfffffffe10107810 */ /* 0x000fe20007ffe0ff */
[----:B------:R-:W-:Y:S01]  /*0690*/  IMAD R4, R9, UR29, R2 ;  /* 0x0000001d09047c24 */ /* 0x000fe2000f8e0202 */
[----:B------:R-:W-:Y:S01]  /*06a0*/  LEA R5, R0, R3, 0x1 ;  /* 0x0000000300057211 */ /* 0x000fe200078e08ff */
[----:B------:R-:W-:Y:S01]  /*06b0*/  VIADD R3, R3, 0xffffffff ;  /* 0xffffffff03037836 */ /* 0x000fe20000000000 */
[----:B------:R-:W-:-:S02]  /*06c0*/  UIADD3 UR7, UPT, UPT, -UR14, URZ, URZ ;  /* 0x000000ff0e077290 */ /* 0x000fc4000fffe1ff */
[----:B------:R-:W-:Y:S02]  /*06d0*/  UIMAD UR15, UR28, UR29, URZ ;  /* 0x0000001d1c0f72a4 */ /* 0x000fe4000f8e02ff */
[--C-:B------:R-:W-:Y:S01]  /*06e0*/  IMAD R6, R3, UR29, R2.reuse ;  /* 0x0000001d03067c24 */ /* 0x100fe2000f8e0202 */
[----:B------:R-:W0:Y:S01]  /*06f0*/  LDCU UR30, c[0x0][0x38c] ;  /* 0x00007180ff1e77ac */ /* 0x000e220008000800 */
[----:B------:R-:W-:Y:S01]  /*0700*/  IMAD R5, R5, UR29, R2 ;  /* 0x0000001d05057c24 */ /* 0x000fe2000f8e0202 */
[----:B------:R-:W1:Y:S01]  /*0710*/  LDCU.64 UR8, c[0x0][0x458] ;  /* 0x00008b00ff0877ac */ /* 0x000e620008000a00 */
[----:B------:R-:W2:Y:S01]  /*0720*/  LDCU.64 UR10, c[0x0][0x450] ;  /* 0x00008a00ff0a77ac */ /* 0x000ea20008000a00 */
[----:B------:R-:W3:Y:S01]  /*0730*/  LDCU.64 UR22, c[0x4][0x10] ;  /* 0x01000200ff1677ac */ /* 0x000ee20008000a00 */
[----:B------:R-:W4:Y:S01]  /*0740*/  LDCU.128 UR16, c[0x3][URZ] ;  /* 0x00c00000ff1077ac */ /* 0x000f220008000c00 */
[----:B------:R-:W-:-:S05]  /*0750*/  UMOV UR14, 0x1 ;  /* 0x00000001000e7882 */ /* 0x000fca0000000000 */
.L_x_134:
[----:B------:R-:W-:Y:S01]  /*0760*/  VIADD R3, R16, 0x2 ;  /* 0x0000000210037836 */ /* 0x000fe20000000000 */
[----:B------:R-:W-:Y:S04]  /*0770*/  BSSY.RECONVERGENT B0, `(.L_x_117) ;  /* 0x0000167000007945 */ /* 0x000fe80003800200 */
[----:B------:R-:W-:-:S04]  /*0780*/  ISETP.GE.AND P1, PT, R3, UR12, PT ;  /* 0x0000000c03007c0c */ /* 0x000fc8000bf26270 */
[----:B------:R-:W-:-:S13]  /*0790*/  ISETP.LT.OR P1, PT, R3, 0x4, P1 ;  /* 0x000000040300780c */ /* 0x000fda0000f21670 */
[----:B-----5:R-:W-:Y:S05]  /*07a0*/  @P1 BRA `(.L_x_118) ;  /* 0x00000014008c1947 */ /* 0x020fea0003800000 */
[----:B------:R-:W-:Y:S01]  /*07b0*/  UIMAD UR20, UR13, UR13, UR13 ;  /* 0x0000000d0d1472a4 */ /* 0x000fe2000f8e020d */
[----:B------:R-:W-:Y:S05]  /*07c0*/  BSSY.RECONVERGENT B1, `(.L_x_119) ;  /* 0x0000082000017945 */ /* 0x000fea0003800200 */
[----:B------:R-:W-:-:S04]  /*07d0*/  MOV R0, UR20 ;  /* 0x0000001400007c02 */ /* 0x000fc80008000f00 */
[----:B------:R-:W-:-:S04]  /*07e0*/  IADD3 R0, PT, PT, R17, UR13, R0 ;  /* 0x0000000d11007c10 */ /* 0x000fc8000fffe000 */
[----:B------:R-:W-:-:S04]  /*07f0*/  IADD3 R0, PT, PT, R0, 0x1, RZ ;  /* 0x0000000100007810 */ /* 0x000fc80007ffe0ff */
[----:B------:R-:W-:-:S13]  /*0800*/  ISETP.GT.U32.AND P1, PT, R0, 0xe1, PT ;  /* 0x000000e10000780c */ /* 0x000fda0003f24070 */
[----:B------:R-:W-:Y:S05]  /*0810*/  @P1 BRA `(.L_x_120) ;  /* 0x0000000400d81947 */ /* 0x000fea0003800000 */
[----:B------:R-:W-:Y:S01]  /*0820*/  ISETP.GE.U32.AND P1, PT, R0, 0x11, PT ;  /* 0x000000110000780c */ /* 0x000fe20003f26070 */
[----:B------:R-:W-:Y:S02]  /*0830*/  HFMA2 R27, -RZ, RZ, 0, 0 ;  /* 0x00000000ff1b7431 */ /* 0x000fe400000001ff */
[----:B------:R-:W-:-:S10]  /*0840*/  IMAD.MOV.U32 R10, RZ, RZ, RZ ;  /* 0x000000ffff0a7224 */ /* 0x000fd400078e00ff */
[----:B------:R-:W-:Y:S05]  /*0850*/  @!P1 BRA `(.L_x_121) ;  /* 0x0000000400e09947 */ /* 0x000fea0003800000 */
[----:B------:R-:W-:Y:S01]  /*0860*/  I2FP.F32.U32 R9, R0 ;  /* 0x0000000000097245 */ /* 0x000fe20000201000 */
[----:B------:R-:W-:Y:S03]  /*0870*/  BSSY.RECONVERGENT B2, `(.L_x_122) ;  /* 0x000000e000027945 */ /* 0x000fe60003800200 */
[----:B------:R-:W-:Y:S01]  /*0880*/  IADD3 R0, PT, PT, R9, -0xd000000, RZ ;  /* 0xf300000009007810 */ /* 0x000fe20007ffe0ff */
[----:B------:R0:W0:Y:S03]  /*0890*/  MUFU.RSQ R8, R9 ;  /* 0x0000000900087308 */ /* 0x0000260000001400 */
[----:B------:R-:W-:-:S13]  /*08a0*/  ISETP.GT.U32.AND P1, PT, R0, 0x727fffff, PT ;  /* 0x727fffff0000780c */ /* 0x000fda0003f24070 */
[----:B------:R-:W-:Y:S05]  /*08b0*/  @!P1 BRA `(.L_x_123) ;  /* 0x0000000000149947 */ /* 0x000fea0003800000 */
[----:B------:R-:W-:Y:S01]  /*08c0*/  IMAD.MOV.U32 R0, RZ, RZ, R9 ;  /* 0x000000ffff007224 */ /* 0x000fe200078e0009 */
[----:B0-----:R-:W-:-:S07]  /*08d0*/  MOV R8, 0x8f0 ;  /* 0x000008f000087802 */ /* 0x001fce0000000f00 */
[----:B-1234-:R-:W-:Y:S05]  /*08e0*/  CALL.REL.NOINC `($__internal_7_$__cuda_sm20_sqrt_rn_f32_slowpath) ;  /* 0x0000002c00007944 */ /* 0x01efea0003c00000 */
[----:B------:R-:W-:Y:S01]  /*08f0*/  MOV R0, R10 ;  /* 0x0000000a00007202 */ /* 0x000fe20000000f00 */
[----:B------:R-:W-:Y:S06]  /*0900*/  BRA `(.L_x_124) ;  /* 0x0000000000107947 */ /* 0x000fec0003800000 */
.L_x_123:
[----:B0-----:R-:W-:Y:S01]  /*0910*/  FMUL.FTZ R0, R9, R8 ;  /* 0x0000000809007220 */ /* 0x001fe20000410000 */
[----:B------:R-:W-:-:S03]  /*0920*/  FMUL.FTZ R8, R8, 0.5 ;  /* 0x3f00000008087820 */ /* 0x000fc60000410000 */
[----:B------:R-:W-:-:S04]  /*0930*/  FFMA R9, -R0, R0, R9 ;  /* 0x0000000000097223 */ /* 0x000fc80000000109 */
[----:B------:R-:W-:-:S07]  /*0940*/  FFMA R0, R9, R8, R0 ;  /* 0x0000000809007223 */ /* 0x000fce0000000000 */
.L_x_124:
[----:B-1234-:R-:W-:Y:S05]  /*0950*/  BSYNC.RECONVERGENT B2 ;  /* 0x0000000000027941 */ /* 0x01efea0003800200 */
.L_x_122:
[----:B------:R-:W0:Y:S01]  /*0960*/  MUFU.RCP64H R11, 44 ;  /* 0x40460000000b7908 */ /* 0x000e220000001800 */
[----:B------:R-:W-:Y:S02]  /*0970*/  HFMA2 R8, -RZ, RZ, 0, 0 ;  /* 0x00000000ff087431 */ /* 0x000fe400000001ff */
[----:B------:R-:W-:Y:S01]  /*0980*/  IMAD.MOV.U32 R9, RZ, RZ, 0x40460000 ;  /* 0x40460000ff097424 */ /* 0x000fe200078e00ff */
[----:B------:R-:W-:Y:S01]  /*0990*/  MOV R10, 0x1 ;  /* 0x00000001000a7802 */ /* 0x000fe20000000f00 */
[----:B------:R-:W-:Y:S01]  /*09a0*/  FADD R0, R0, -4 ;  /* 0xc080000000007421 */ /* 0x000fe20000000000 */
[----:B------:R-:W-:Y:S03]  /*09b0*/  BSSY.RECONVERGENT B2, `(.L_x_125) ;  /* 0x0000011000027945 */ /* 0x000fe60003800200 */
[----:B------:R-:W1:Y:S01]  /*09c0*/  F2F.F64.F32 R26, R0 ;  /* 0x00000000001a7310 */ /* 0x000e620000201800 */
[----:B0-----:R-:W-:-:S02]  /*09d0*/  DFMA R12, R10, -R8, 1 ;  /* 0x3ff000000a0c742b */ /* 0x001fc40000000808 */
[----:B-1----:R-:W-:-:S06]  /*09e0*/  DMUL R26, R26, 4 ;  /* 0x401000001a1a7828 */ /* 0x002fcc0000000000 */
[----:B------:R-:W-:-:S08]  /*09f0*/  DFMA R12, R12, R12, R12 ;  /* 0x0000000c0c0c722b */ /* 0x000fd0000000000c */
[----:B------:R-:W-:Y:S01]  /*0a00*/  DFMA R12, R10, R12, R10 ;  /* 0x0000000c0a0c722b */ /* 0x000fe2000000000a */
[----:B------:R-:W-:-:S07]  /*0a10*/  FSETP.GEU.AND P2, PT, |R27|, 6.5827683646048100446e-37, PT ;  /* 0x036000001b00780b */ /* 0x000fce0003f4e200 */
[----:B------:R-:W-:-:S08]  /*0a20*/  DFMA R8, R12, -R8, 1 ;  /* 0x3ff000000c08742b */ /* 0x000fd00000000808 */
[----:B------:R-:W-:-:S08]  /*0a30*/  DFMA R8, R12, R8, R12 ;  /* 0x000000080c08722b */ /* 0x000fd0000000000c */
[----:B------:R-:W-:-:S08]  /*0a40*/  DMUL R10, R26, R8 ;  /* 0x000000081a0a7228 */ /* 0x000fd00000000000 */
[----:B------:R-:W-:-:S08]  /*0a50*/  DFMA R12, R10, -44, R26 ;  /* 0xc04600000a0c782b */ /* 0x000fd0000000001a */
[----:B------:R-:W-:-:S10]  /*0a60*/  DFMA R10, R8, R12, R10 ;  /* 0x0000000c080a722b */ /* 0x000fd4000000000a */
[----:B------:R-:W-:-:S05]  /*0a70*/  FFMA R8, RZ, 3.09375, R11 ;  /* 0x40460000ff087823 */ /* 0x000fca000000000b */
[----:B------:R-:W-:-:S13]  /*0a80*/  FSETP.GT.AND P1, PT, |R8|, 1.469367938527859385e-39, PT ;  /* 0x001000000800780b */ /* 0x000fda0003f24200 */
[----:B------:R-:W-:Y:S05]  /*0a90*/  @P1 BRA P2, `(.L_x_126) ;  /* 0x0000000000081947 */ /* 0x000fea0001000000 */
[----:B------:R-:W-:-:S07]  /*0aa0*/  MOV R31, 0xac0 ;  /* 0x00000ac0001f7802 */ /* 0x000fce0000000f00 */
[----:B------:R-:W-:Y:S05]  /*0ab0*/  CALL.REL.NOINC `($__internal_6_$__cuda_sm20_div_rn_f64_full) ;  /* 0x0000002400407944 */ /* 0x000fea0003c00000 */
.L_x_126:
[----:B------:R-:W-:Y:S05]  /*0ac0*/  BSYNC.RECONVERGENT B2 ;  /* 0x0000000000027941 */ /* 0x000fea0003800200 */
.L_x_125:
[----:B------:R-:W-:Y:S01]  /*0ad0*/  UMOV UR20, 0x542fe938 ;  /* 0x542fe93800147882 */ /* 0x000fe20000000000 */
[----:B------:R-:W-:Y:S01]  /*0ae0*/  UMOV UR21, 0x400921fb ;  /* 0x400921fb00157882 */ /* 0x000fe20000000000 */
[----:B------:R-:W-:Y:S01]  /*0af0*/  BSSY.RECONVERGENT B3, `(.L_x_127) ;  /* 0x000001d000037945 */ /* 0x000fe20003800200 */
[----:B------:R-:W-:-:S08]  /*0b00*/  DMUL R10, R10, UR20 ;  /* 0x000000140a0a7c28 */ /* 0x000fd00008000000 */
[----:B------:R-:W-:-:S14]  /*0b10*/  DSETP.NEU.AND P1, PT, |R10|, +INF , PT ;  /* 0x7ff000000a00742a */ /* 0x000fdc0003f2d200 */
[----:B------:R-:W-:Y:S01]  /*0b20*/  @!P1 DMUL R28, RZ, R10 ;  /* 0x0000000aff1c9228 */ /* 0x000fe20000000000 */
[----:B------:R-:W-:Y:S01]  /*0b30*/  @!P1 MOV R0, 0x1 ;  /* 0x0000000100009802 */ /* 0x000fe20000000f00 */
[----:B------:R-:W-:Y:S09]  /*0b40*/  @!P1 BRA `(.L_x_128) ;  /* 0x00000000005c9947 */ /* 0x000ff20003800000 */
[----:B------:R-:W-:Y:S01]  /*0b50*/  UMOV UR20, 0x6dc9c883 ;  /* 0x6dc9c88300147882 */ /* 0x000fe20000000000 */
[----:B------:R-:W-:Y:S01]  /*0b60*/  UMOV UR21, 0x3fe45f30 ;  /* 0x3fe45f3000157882 */ /* 0x000fe20000000000 */
[C---:B------:R-:W-:Y:S01]  /*0b70*/  DSETP.GE.AND P1, PT, |R10|.reuse, 2.14748364800000000000e+09, PT ;  /* 0x41e000000a00742a */ /* 0x040fe20003f26200 */
[----:B------:R-:W-:Y:S01]  /*0b80*/  BSSY.RECONVERGENT B2, `(.L_x_129) ;  /* 0x0000012000027945 */ /* 0x000fe20003800200 */
[----:B------:R-:W-:Y:S01]  /*0b90*/  DMUL R8, R10, UR20 ;  /* 0x000000140a087c28 */ /* 0x000fe20008000000 */
[----:B------:R-:W-:Y:S01]  /*0ba0*/  UMOV UR20, 0x54442d18 ;  /* 0x54442d1800147882 */ /* 0x000fe20000000000 */
[----:B------:R-:W-:-:S04]  /*0bb0*/  UMOV UR21, 0x3ff921fb ;  /* 0x3ff921fb00157882 */ /* 0x000fc80000000000 */
[----:B------:R-:W0:Y:S08]  /*0bc0*/  F2I.F64 R0, R8 ;  /* 0x0000000800007311 */ /* 0x000e300000301100 */
[----:B0-----:R-:W0:Y:S02]  /*0bd0*/  I2F.F64 R28, R0 ;  /* 0x00000000001c7312 */ /* 0x001e240000201c00 */
[----:B0-----:R-:W-:Y:S01]  /*0be0*/  DFMA R12, R28, -UR20, R10 ;  /* 0x800000141c0c7c2b */ /* 0x001fe2000800000a */
[----:B------:R-:W-:Y:S01]  /*0bf0*/  UMOV UR20, 0x33145c00 ;  /* 0x33145c0000147882 */ /* 0x000fe20000000000 */
[----:B------:R-:W-:-:S06]  /*0c00*/  UMOV UR21, 0x3c91a626 ;  /* 0x3c91a62600157882 */ /* 0x000fcc0000000000 */
[----:B------:R-:W-:Y:S01]  /*0c10*/  DFMA R12, R28, -UR20, R12 ;  /* 0x800000141c0c7c2b */ /* 0x000fe2000800000c */
[----:B------:R-:W-:Y:S01]  /*0c20*/  UMOV UR20, 0x252049c0 ;  /* 0x252049c000147882 */ /* 0x000fe20000000000 */
[----:B------:R-:W-:-:S06]  /*0c30*/  UMOV UR21, 0x397b839a ;  /* 0x397b839a00157882 */ /* 0x000fcc0000000000 */
[----:B------:R-:W-:Y:S01]  /*0c40*/  DFMA R28, R28, -UR20, R12 ;  /* 0x800000141c1c7c2b */ /* 0x000fe2000800000c */
[----:B------:R-:W-:Y:S10]  /*0c50*/  @!P1 BRA `(.L_x_130) ;  /* 0x0000000000109947 */ /* 0x000ff40003800000 */
[----:B------:R-:W-:-:S07]  /*0c60*/  MOV R8, 0xc80 ;  /* 0x00000c8000087802 */ /* 0x000fce0000000f00 */
[----:B------:R-:W-:Y:S05]  /*0c70*/  CALL.REL.NOINC `($_Z15update_stress3diiiiiiffffPfS_S_S_S_S_iS_S_S_S_S_S_S_S_S_S_S_S_S_S_S_S_S_S_S_S_iiiiiiii$__internal_trig_reduction_slowpathd) ;  /* 0x0000003000107944 */ /* 0x000fea0003c00000 */
[----:B------:R-:W-:Y:S01]  /*0c80*/  IMAD.MOV.U32 R28, RZ, RZ, R30 ;  /* 0x000000ffff1c7224 */ /* 0x000fe200078e001e */
[----:B------:R-:W-:-:S07]  /*0c90*/  MOV R29, R31 ;  /* 0x0000001f001d7202 */ /* 0x000fce0000000f00 */
.L_x_130:
[----:B------:R-:W-:Y:S05]  /*0ca0*/  BSYNC.RECONVERGENT B2 ;  /* 0x0000000000027941 */ /* 0x000fea0003800200 */
.L_x_129:
[----:B------:R-:W-:-:S07]  /*0cb0*/  IADD3 R0, PT, PT, R0, 0x1, RZ ;  /* 0x0000000100007810 */ /* 0x000fce0007ffe0ff */
.L_x_128:
[----:B------:R-:W-:Y:S05]  /*0cc0*/  BSYNC.RECONVERGENT B3 ;  /* 0x0000000000037941 */ /* 0x000fea0003800200 */
.L_x_127:
[----:B------:R-:W-:-:S05]  /*0cd0*/  IMAD.SHL.U32 R8, R0, 0x40, RZ ;  /* 0x0000004000087824 */ /* 0x000fca00078e00ff */
[----:B------:R-:W-:-:S04]  /*0ce0*/  LOP3.LUT R8, R8, 0x40, RZ, 0xc0, !PT ;  /* 0x0000004008087812 */ /* 0x000fc800078ec0ff */
[----:B------:R-:W-:-:S04]  /*0cf0*/  IADD3 R34, P1, PT, R8, UR22, RZ ;  /* 0x0000001608227c10 */ /* 0x000fc8000ff3e0ff */
[----:B------:R-:W-:-:S05]  /*0d00*/  IADD3.X R35, PT, PT, RZ, UR23, RZ, P1, !PT ;  /* 0x00000017ff237c10 */ /* 0x000fca0008ffe4ff */
[----:B------:R-:W2:Y:S01]  /*0d10*/  LDG.E.128.CONSTANT R12, desc[UR24][R34.64] ;  /* 0x00000018220c7981 */ /* 0x000ea2000c1e9d00 */
[----:B------:R-:W-:Y:S01]  /*0d20*/  LOP3.LUT R8, R0, 0x1, RZ, 0xc0, !PT ;  /* 0x0000000100087812 */ /* 0x000fe200078ec0ff */
[----:B------:R-:W-:Y:S01]  /*0d30*/  HFMA2 R30, -RZ, RZ, 0.00974273681640625, -2.12192535400390625e-05 ;  /* 0x20fd8164ff1e7431 */ /* 0x000fe200000001ff */
[----:B------:R-:W-:Y:S02]  /*0d40*/  DMUL R26, R28, R28 ;  /* 0x0000001c1c1a7228 */ /* 0x000fe40000000000 */
[----:B------:R-:W-:Y:S01]  /*0d50*/  ISETP.NE.U32.AND P1, PT, R8, 0x1, PT ;  /* 0x000000010800780c */ /* 0x000fe20003f25070 */
[----:B------:R-:W-:-:S05]  /*0d60*/  IMAD.MOV.U32 R8, RZ, RZ, 0x3da8ff83 ;  /* 0x3da8ff83ff087424 */ /* 0x000fca00078e00ff */
[----:B------:R-:W-:Y:S02]  /*0d70*/  FSEL R31, -R8, 0.11223486810922622681, !P1 ;  /* 0x3de5db65081f7808 */ /* 0x000fe40004800100 */
[----:B------:R-:W-:Y:S01]  /*0d80*/  FSEL R30, R30, -8.06006814911005101289e+34, !P1 ;  /* 0xf9785eba1e1e7808 */ /* 0x000fe20004800000 */
[----:B------:R-:W3:Y:S05]  /*0d90*/  LDG.E.128.CONSTANT R8, desc[UR24][R34.64+0x10] ;  /* 0x0000101822087981 */ /* 0x000eea000c1e9d00 */
[C---:B--2---:R-:W-:Y:S01]  /*0da0*/  DFMA R12, R26.reuse, R30, R12 ;  /* 0x0000001e1a0c722b */ /* 0x044fe2000000000c */
[----:B------:R-:W0:Y:S07]  /*0db0*/  LDC.64 R30, c[0x0][0x478] ;  /* 0x00011e00ff1e7b82 */ /* 0x000e2e0000000a00 */
[----:B------:R-:W-:-:S02]  /*0dc0*/  DFMA R32, R26, R12, R14 ;  /* 0x0000000c1a20722b */ /* 0x000fc4000000000e */
[----:B------:R-:W2:Y:S01]  /*0dd0*/  LDG.E.128.CONSTANT R12, desc[UR24][R34.64+0x20] ;  /* 0x00002018220c7981 */ /* 0x000ea2000c1e9d00 */
[----:B0-----:R-:W-:-:S05]  /*0de0*/  IMAD.WIDE.U32 R30, R3, 0x4, R30 ;  /* 0x00000004031e7825 */ /* 0x001fca00078e001e */
[----:B------:R0:W4:Y:S02]  /*0df0*/  LDG.E R34, desc[UR24][R30.64] ;  /* 0x000000181e227981 */ /* 0x000124000c1e1900 */
[----:B0-----:R-:W0:Y:S02]  /*0e00*/  LDC.64 R30, c[0x0][0x470] ;  /* 0x00011c00ff1e7b82 */ /* 0x001e240000000a00 */
[----:B0-----:R-:W-:-:S06]  /*0e10*/  IMAD.WIDE.U32 R30, R3, 0x4, R30 ;  /* 0x00000004031e7825 */ /* 0x001fcc00078e001e */
[----:B------:R-:W5:Y:S01]  /*0e20*/  LDG.E R30, desc[UR24][R30.64] ;  /* 0x000000181e1e7981 */ /* 0x000f62000c1e1900 */
[----:B---3--:R-:W-:-:S08]  /*0e30*/  DFMA R8, R26, R32, R8 ;  /* 0x000000201a08722b */ /* 0x008fd00000000008 */
[----:B------:R-:W-:-:S08]  /*0e40*/  DFMA R8, R26, R8, R10 ;  /* 0x000000081a08722b */ /* 0x000fd0000000000a */
[----:B--2---:R-:W-:-:S08]  /*0e50*/  DFMA R8, R26, R8, R12 ;  /* 0x000000081a08722b */ /* 0x004fd0000000000c */
[----:B------:R-:W-:-:S08]  /*0e60*/  DFMA R8, R26, R8, R14 ;  /* 0x000000081a08722b */ /* 0x000fd0000000000e */
[----:B------:R-:W-:Y:S02]  /*0e70*/  DFMA R28, R8, R28, R28 ;  /* 0x0000001c081c722b */ /* 0x000fe4000000001c */
[----:B------:R-:W-:Y:S01]  /*0e80*/  DFMA R8, R26, R8, 1 ;  /* 0x3ff000001a08742b */ /* 0x000fe20000000008 */
[----:B----4-:R-:W0:Y:S09]  /*0e90*/  F2F.F64.F32 R34, R34 ;  /* 0x0000002200227310 */ /* 0x010e320000201800 */
[----:B------:R-:W-:-:S02]  /*0ea0*/  FSEL R10, R8, R28, !P1 ;  /* 0x0000001c080a7208 */ /* 0x000fc40004800000 */
[----:B------:R-:W-:Y:S02]  /*0eb0*/  FSEL R11, R9, R29, !P1 ;  /* 0x0000001d090b7208 */ /* 0x000fe40004800000 */
[----:B------:R-:W-:-:S04]  /*0ec0*/  LOP3.LUT P1, RZ, R0, 0x2, RZ, 0xc0, !PT ;  /* 0x0000000200ff7812 */ /* 0x000fc8000782c0ff */
[----:B------:R-:W-:-:S10]  /*0ed0*/  DADD R8, RZ, -R10 ;  /* 0x00000000ff087229 */ /* 0x000fd4000000080a */
[----:B------:R-:W-:Y:S02]  /*0ee0*/  FSEL R8, R10, R8, !P1 ;  /* 0x000000080a087208 */ /* 0x000fe40004800000 */
[----:B------:R-:W-:-:S06]  /*0ef0*/  FSEL R9, R11, R9, !P1 ;  /* 0x000000090b097208 */ /* 0x000fcc0004800000 */
[----:B------:R-:W-:Y:S01]  /*0f00*/  DADD R8, -R8, 1 ;  /* 0x3ff0000008087429 */ /* 0x000fe20000000100 */
[----:B-----5:R-:W1:Y:S07]  /*0f10*/  F2F.F64.F32 R30, R30 ;  /* 0x0000001e001e7310 */ /* 0x020e6e0000201800 */
[----:B------:R-:W-:-:S08]  /*0f20*/  DMUL R8, R8, 0.5 ;  /* 0x3fe0000008087828 */ /* 0x000fd00000000000 */
[C---:B0-----:R-:W-:Y:S02]  /*0f30*/  DMUL R10, R8.reuse, R34 ;  /* 0x00000022080a7228 */ /* 0x041fe40000000000 */
[----:B-1----:R-:W-:-:S08]  /*0f40*/  DMUL R8, R8, R30 ;  /* 0x0000001e08087228 */ /* 0x002fd00000000000 */
[----:B------:R0:W1:Y:S08]  /*0f50*/  F2F.F32.F64 R10, R10 ;  /* 0x0000000a000a7310 */ /* 0x0000700000301000 */
[----:B------:R0:W2:Y:S01]  /*0f60*/  F2F.F32.F64 R27, R8 ;  /* 0x00000008001b7310 */ /* 0x0000a20000301000 */
[----:B------:R-:W-:Y:S05]  /*0f70*/  BRA `(.L_x_121) ;  /* 0x0000000000187947 */ /* 0x000fea0003800000 */
.L_x_120:
[----:B------:R-:W0:Y:S08]  /*0f80*/  LDC.64 R8, c[0x0][0x478] ;  /* 0x00011e00ff087b82 */ /* 0x000e300000000a00 */
[----:B------:R-:W1:Y:S01]  /*0f90*/  LDC.64 R10, c[0x0][0x470] ;  /* 0x00011c00ff0a7b82 */ /* 0x000e620000000a00 */
[----:B0-----:R-:W-:-:S04]  /*0fa0*/  IMAD.WIDE.U32 R8, R3, 0x4, R8 ;  /* 0x0000000403087825 */ /* 0x001fc800078e0008 */
[----:B-1----:R-:W-:Y:S02]  /*0fb0*/  IMAD.WIDE.U32 R12, R3, 0x4, R10 ;  /* 0x00000004030c7825 */ /* 0x002fe400078e000a */
[----:B------:R0:W5:Y:S04]  /*0fc0*/  LDG.E R10, desc[UR24][R8.64] ;  /* 0x00000018080a7981 */ /* 0x000168000c1e1900 */
[----:B------:R0:W5:Y:S02]  /*0fd0*/  LDG.E R27, desc[UR24][R12.64] ;  /* 0x000000180c1b7981 */ /* 0x000164000c1e1900 */
.L_x_121:
[----:B01234-:R-:W-:Y:S05]  /*0fe0*/  BSYNC.RECONVERGENT B1 ;  /* 0x0000000000017941 */ /* 0x01ffea0003800200 */
.L_x_119:
[----:B------:R-:W-:-:S06]  /*0ff0*/  UIADD3 UR20, UPT, UPT, UR14, -0x1, URZ ;  /* 0xffffffff0e147890 */ /* 0x000fcc000fffe0ff */
[----:B------:R-:W-:Y:S02]  /*1000*/  MOV R0, UR20 ;  /* 0x0000001400007c02 */ /* 0x000fe40008000f00 */
[----:B------:R-:W-:Y:S02]  /*1010*/  MOV R8, UR20 ;  /* 0x0000001400087c02 */ /* 0x000fe40008000f00 */
[----:B------:R-:W-:-:S04]  /*1020*/  ISETP.LT.U32.OR P1, PT, R0, 0x4, !P0 ;  /* 0x000000040000780c */ /* 0x000fc80004721470 */
[----:B------:R-:W-:-:S04]  /*1030*/  ISETP.GE.OR P1, PT, R8, UR26, P1 ;  /* 0x0000001a08007c0c */ /* 0x000fc80008f26670 */
[----:B------:R-:W-:-:S04]  /*1040*/  ISETP.LT.OR P1, PT, R2, 0x4, P1 ;  /* 0x000000040200780c */ /* 0x000fc80000f21670 */
[----:B------:R-:W-:-:S13]  /*1050*/  ISETP.GE.OR P1, PT, R2, UR27, P1 ;  /* 0x0000001b02007c0c */ /* 0x000fda0008f26670 */
[----:B------:R-:W-:Y:S05]  /*1060*/  @P1 BRA `(.L_x_118) ;  /* 0x0000000c005c1947 */ /* 0x000fea0003800000 */
[----:B------:R-:W0:Y:S08]  /*1070*/  LDC.64 R12, c[0x0][0x3b0] ;  /* 0x0000ec00ff0c7b82 */ /* 0x000e300000000a00 */
[----:B------:R-:W1:Y:S08]  /*1080*/  LDC.64 R14, c[0x0][0x3a8] ;  /* 0x0000ea00ff0e7b82 */ /* 0x000e700000000a00 */
[----:B------:R-:W2:Y:S01]  /*1090*/  LDC R33, c[0x0][0x394] ;  /* 0x0000e500ff217b82 */ /* 0x000ea20000000800 */
[----:B0-----:R-:W-:-:S04]  /*10a0*/  IMAD.WIDE.U32 R36, R3, 0x4, R12 ;  /* 0x0000000403247825 */ /* 0x001fc800078e000c */
[--C-:B------:R-:W-:Y:S01]  /*10b0*/  IMAD.WIDE R30, R7, 0x4, R12.reuse ;  /* 0x00000004071e7825 */ /* 0x100fe200078e020c */
[----:B------:R0:W3:Y:S03]  /*10c0*/  LDG.E R26, desc[UR24][R36.64] ;  /* 0x00000018241a7981 */ /* 0x0000e6000c1e1900 */
[--C-:B------:R-:W-:Y:S01]  /*10d0*/  IMAD.WIDE R28, R4, 0x4, R12.reuse ;  /* 0x00000004041c7825 */ /* 0x100fe200078e020c */
[----:B------:R-:W3:Y:S03]  /*10e0*/  LDG.E R35, desc[UR24][R30.64] ;  /* 0x000000181e237981 */ /* 0x000ee6000c1e1900 */
[----:B------:R-:W-:Y:S01]  /*10f0*/  IMAD.WIDE R12, R5, 0x4, R12 ;  /* 0x00000004050c7825 */ /* 0x000fe200078e020c */
[----:B------:R4:W2:Y:S04]  /*1100*/  LDG.E R11, desc[UR24][R28.64] ;  /* 0x000000181c0b7981 */ /* 0x0008a8000c1e1900 */
[----:B------:R-:W2:Y:S01]  /*1110*/  LDG.E R32, desc[UR24][R12.64] ;  /* 0x000000180c207981 */ /* 0x000ea2000c1e1900 */
[----:B-1----:R-:W-:-:S03]  /*1120*/  IMAD.WIDE.U32 R8, R3, 0x4, R14 ;  /* 0x0000000403087825 */ /* 0x002fc600078e000e */
[----:B------:R-:W2:Y:S01]  /*1130*/  LDG.E R36, desc[UR24][R20.64] ;  /* 0x0000001814247981 */ /* 0x000ea2000c1e1900 */
[----:B------:R-:W-:-:S03]  /*1140*/  IMAD.WIDE R14, R6, 0x4, R14 ;  /* 0x00000004060e7825 */ /* 0x000fc600078e020e */
[----:B------:R1:W2:Y:S04]  /*1150*/  LDG.E R0, desc[UR24][R8.64] ;  /* 0x0000001808007981 */ /* 0x0002a8000c1e1900 */
[----:B------:R2:W2:Y:S01]  /*1160*/  LDG.E R34, desc[UR24][R14.64] ;  /* 0x000000180e227981 */ /* 0x0004a2000c1e1900 */
[----:B0-----:R-:W-:-:S04]  /*1170*/  IMAD.U32 R37, RZ, RZ, UR15 ;  /* 0x0000000fff257e24 */ /* 0x001fc8000f8e00ff */
[----:B----4-:R-:W-:-:S04]  /*1180*/  IMAD.WIDE R28, R37, 0x4, R28 ;  /* 0x00000004251c7825 */ /* 0x010fc800078e021c */
[----:B-1----:R-:W-:Y:S02]  /*1190*/  IMAD.WIDE R8, R37, 0x4, R28 ;  /* 0x0000000425087825 */ /* 0x002fe400078e021c */
[----:B------:R-:W4:Y:S02]  /*11a0*/  LDG.E R29, desc[UR24][R28.64] ;  /* 0x000000181c1d7981 */ /* 0x000f24000c1e1900 */
[----:B---3--:R-:W-:Y:S02]  /*11b0*/  FADD R35, R26, -R35 ;  /* 0x800000231a237221 */ /* 0x008fe40000000000 */
[----:B------:R0:W3:Y:S01]  /*11c0*/  LDG.E R26, desc[UR24][R8.64] ;  /* 0x00000018081a7981 */ /* 0x0000e2000c1e1900 */
[----:B--2---:R-:W-:Y:S01]  /*11d0*/  FADD R32, R11, -R32 ;  /* 0x800000200b207221 */ /* 0x004fe20000000000 */
[----:B------:R-:W-:Y:S01]  /*11e0*/  FFMA R11, R35, UR16, RZ ;  /* 0x00000010230b7c23 */ /* 0x000fe200080000ff */
[----:B------:R-:W-:-:S03]  /*11f0*/  SHF.L.U32 R35, R33, 0x1, RZ ;  /* 0x0000000121237819 */ /* 0x000fc600000006ff */
[----:B------:R-:W-:Y:S01]  /*1200*/  FFMA R11, R32, UR17, R11 ;  /* 0x00000011200b7c23 */ /* 0x000fe2000800000b */
[C---:B------:R-:W-:Y:S01]  /*1210*/  IADD3 R32, PT, PT, -R35.reuse, RZ, RZ ;  /* 0x000000ff23207210 */ /* 0x040fe20007ffe1ff */
[----:B------:R-:W-:-:S04]  /*1220*/  IMAD.WIDE R14, R35, 0x4, R14 ;  /* 0x00000004230e7825 */ /* 0x000fc800078e020e */
[----:B------:R-:W-:-:S04]  /*1230*/  IMAD R35, R33, -0x3, RZ ;  /* 0xfffffffd21237824 */ /* 0x000fc800078e02ff */
[----:B0-----:R-:W-:-:S04]  /*1240*/  IMAD.WIDE R8, R35, 0x4, R14 ;  /* 0x0000000423087825 */ /* 0x001fc800078e020e */
[----:B------:R-:W-:Y:S02]  /*1250*/  FADD R0, R0, -R34 ;  /* 0x8000002200007221 */ /* 0x000fe40000000000 */
[----:B------:R-:W2:Y:S04]  /*1260*/  LDG.E R34, desc[UR24][R14.64] ;  /* 0x000000180e227981 */ /* 0x000ea8000c1e1900 */
[----:B------:R-:W2:Y:S01]  /*1270*/  LDG.E R35, desc[UR24][R8.64] ;  /* 0x0000001808237981 */ /* 0x000ea2000c1e1900 */
[----:B------:R-:W-:-:S04]  /*1280*/  IMAD R37, R32, UR30, RZ ;  /* 0x0000001e20257c24 */ /* 0x000fc8000f8e02ff */
[----:B------:R-:W-:-:S04]  /*1290*/  IMAD.WIDE R12, R37, 0x4, R12 ;  /* 0x00000004250c7825 */ /* 0x000fc800078e020c */
[----:B------:R-:W-:Y:S01]  /*12a0*/  IMAD.WIDE R30, R37, 0x4, R30 ;  /* 0x00000004251e7825 */ /* 0x000fe200078e021e */
[----:B------:R0:W3:Y:S03]  /*12b0*/  LDG.E R28, desc[UR24][R12.64] ;  /* 0x000000180c1c7981 */ /* 0x0000e6000c1e1900 */
[----:B------:R-:W-:Y:S02]  /*12c0*/  IMAD.U32 R37, R33, -0x4, RZ ;  /* 0xfffffffc21257824 */ /* 0x000fe400078e00ff */
[----:B------:R-:W4:Y:S02]  /*12d0*/  LDG.E R30, desc[UR24][R30.64] ;  /* 0x000000181e1e7981 */ /* 0x000f24000c1e1900 */
[----:B0-----:R-:W-:-:S04]  /*12e0*/  IMAD.WIDE R12, R37, 0x4, R14 ;  /* 0x00000004250c7825 */ /* 0x001fc800078e020e */
[C---:B------:R-:W-:Y:S02]  /*12f0*/  IMAD.WIDE R14, R33.reuse, 0x4, R14 ;  /* 0x00000004210e7825 */ /* 0x040fe400078e020e */
[----:B------:R-:W3:Y:S02]  /*1300*/  LDG.E R12, desc[UR24][R12.64] ;  /* 0x000000180c0c7981 */ /* 0x000ee4000c1e1900 */
[----:B------:R-:W-:Y:S02]  /*1310*/  IMAD.WIDE R8, R32, 0x4, R8 ;  /* 0x0000000420087825 */ /* 0x000fe400078e0208 */
[----:B------:R0:W3:Y:S02]  /*1320*/  LDG.E R13, desc[UR24][R14.64] ;  /* 0x000000180e0d7981 */ /* 0x0000e4000c1e1900 */
[----:B0-----:R-:W-:-:S04]  /*1330*/  IMAD.WIDE R14, R33, 0x4, R14 ;  /* 0x00000004210e7825 */ /* 0x001fc800078e020e */
[----:B------:R-:W-:Y:S01]  /*1340*/  FFMA R0, R0, UR16, RZ ;  /* 0x0000001000007c23 */ /* 0x000fe200080000ff */
[----:B------:R-:W0:Y:S01]  /*1350*/  LDC.64 R32, c[0x0][0x3d0] ;  /* 0x0000f400ff207b82 */ /* 0x000e220000000a00 */
[----:B--2---:R-:W-:Y:S02]  /*1360*/  FADD R31, R34, -R35 ;  /* 0x80000023221f7221 */ /* 0x004fe40000000000 */
[----:B------:R-:W2:Y:S04]  /*1370*/  LDG.E R34, desc[UR24][R14.64] ;  /* 0x000000180e227981 */ /* 0x000ea8000c1e1900 */
[----:B------:R1:W2:Y:S02]  /*1380*/  LDG.E R35, desc[UR24][R8.64] ;  /* 0x0000001808237981 */ /* 0x0002a4000c1e1900 */
[----:B-1----:R-:W1:Y:S01]  /*1390*/  LDC.64 R8, c[0x0][0x3b8] ;  /* 0x0000ee00ff087b82 */ /* 0x002e620000000a00 */
[----:B----4-:R-:W-:Y:S01]  /*13a0*/  FADD R30, R29, -R30 ;  /* 0x8000001e1d1e7221 */ /* 0x010fe20000000000 */
[----:B------:R-:W-:Y:S01]  /*13b0*/  FFMA R0, R31, UR17, R0 ;  /* 0x000000111f007c23 */ /* 0x000fe20008000000 */
[----:B---3--:R-:W-:-:S02]  /*13c0*/  FADD R26, R26, -R28 ;  /* 0x8000001c1a1a7221 */ /* 0x008fc40000000000 */
[----:B------:R-:W-:Y:S01]  /*13d0*/  FFMA R11, R30, UR18, R11 ;  /* 0x000000121e0b7c23 */ /* 0x000fe2000800000b */
[----:B0-----:R-:W-:Y:S01]  /*13e0*/  IMAD.WIDE.U32 R32, R3, 0x4, R32 ;  /* 0x0000000403207825 */ /* 0x001fe200078e0020 */
[----:B------:R-:W3:Y:S03]  /*13f0*/  LDG.E R30, desc[UR24][R18.64] ;  /* 0x00000018121e7981 */ /* 0x000ee6000c1e1900 */
[----:B------:R-:W-:Y:S01]  /*1400*/  FADD R29, R13, -R12 ;  /* 0x8000000c0d1d7221 */ /* 0x000fe20000000000 */
[----:B------:R-:W-:-:S03]  /*1410*/  IADD3 R13, PT, PT, R16, 0x1, RZ ;  /* 0x00000001100d7810 */ /* 0x000fc60007ffe0ff */
[----:B------:R-:W-:Y:S02]  /*1420*/  FFMA R0, R29, UR18, R0 ;  /* 0x000000121d007c23 */ /* 0x000fe40008000000 */
[----:B-1----:R-:W-:-:S04]  /*1430*/  IMAD.WIDE.U32 R14, R13, 0x4, R8 ;  /* 0x000000040d0e7825 */ /* 0x002fc800078e0008 */
[----:B------:R-:W-:-:S04]  /*1440*/  VIADD R29, R16, 0xfffffffe ;  /* 0xfffffffe101d7836 */ /* 0x000fc80000000000 */
[----:B------:R-:W-:-:S04]  /*1450*/  IMAD.WIDE.U32 R28, R29, 0x4, R8 ;  /* 0x000000041d1c7825 */ /* 0x000fc800078e0008 */
[----:B------:R-:W-:Y:S01]  /*1460*/  FFMA R26, R26, UR19, R11 ;  /* 0x000000131a1a7c23 */ /* 0x000fe2000800000b */
[----:B------:R-:W4:Y:S01]  /*1470*/  LDG.E R12, desc[UR24][R28.64] ;  /* 0x000000181c0c7981 */ /* 0x000f22000c1e1900 */
[----:B--2---:R-:W-:Y:S01]  /*1480*/  FADD R31, R34, -R35 ;  /* 0x80000023221f7221 */ /* 0x004fe20000000000 */
[----:B------:R-:W-:-:S03]  /*1490*/  IADD3 R35, PT, PT, R16, -0x1, RZ ;  /* 0xffffffff10237810 */ /* 0x000fc60007ffe0ff */
[----:B------:R-:W-:Y:S02]  /*14a0*/  FFMA R13, R31, UR19, R0 ;  /* 0x000000131f0d7c23 */ /* 0x000fe40008000000 */
[----:B------:R0:W2:Y:S01]  /*14b0*/  LDG.E R0, desc[UR24][R14.64] ;  /* 0x000000180e007981 */ /* 0x0000a2000c1e1900 */
[----:B------:R-:W-:-:S03]  /*14c0*/  IMAD.WIDE.U32 R34, R35, 0x4, R8 ;  /* 0x0000000423227825 */ /* 0x000fc600078e0008 */
[----:B------:R-:W3:Y:S04]  /*14d0*/  LDG.E R31, desc[UR24][R32.64] ;  /* 0x00000018201f7981 */ /* 0x000ee8000c1e1900 */
[----:B------:R-:W4:Y:S01]  /*14e0*/  LDG.E R34, desc[UR24][R34.64] ;  /* 0x0000001822227981 */ /* 0x000f22000c1e1900 */
[----:B0-----:R-:W-:-:S04]  /*14f0*/  IMAD.WIDE.U32 R14, R16, 0x4, R8 ;  /* 0x00000004100e7825 */ /* 0x001fc800078e0008 */
[C---:B------:R-:W-:Y:S02]  /*1500*/  IMAD.WIDE.U32 R8, R3.reuse, 0x4, R8 ;  /* 0x0000000403087825 */ /* 0x040fe400078e0008 */
[----:B------:R-:W4:Y:S04]  /*1510*/  LDG.E R14, desc[UR24][R14.64] ;  /* 0x000000180e0e7981 */ /* 0x000f28000c1e1900 */
[----:B------:R-:W2:Y:S04]  /*1520*/  LDG.E R35, desc[UR24][R8.64] ;  /* 0x0000001808237981 */ /* 0x000ea8000c1e1900 */
[----:B------:R-:W4:Y:S04]  /*1530*/  LDG.E R29, desc[UR24][R8.64+0x8] ;  /* 0x00000818081d7981 */ /* 0x000f28000c1e1900 */
[----:B------:R-:W4:Y:S04]  /*1540*/  LDG.E R15, desc[UR24][R8.64+0x4] ;  /* 0x00000418080f7981 */ /* 0x000f28000c1e1900 */
[----:B------:R0:W4:Y:S02]  /*1550*/  LDG.E R11, desc[UR24][R8.64+0xc] ;  /* 0x00000c18080b7981 */ /* 0x000124000c1e1900 */
[----:B0-----:R-:W0:Y:S02]  /*1560*/  LDC.64 R8, c[0x0][0x3e8] ;  /* 0x0000fa00ff087b82 */ /* 0x001e240000000a00 */
[----:B0-----:R-:W-:-:S05]  /*1570*/  IMAD.WIDE.U32 R8, R3, 0x4, R8 ;  /* 0x0000000403087825 */ /* 0x001fca00078e0008 */
[----:B------:R0:W4:Y:S01]  /*1580*/  LDG.E R37, desc[UR24][R8.64] ;  /* 0x0000001808257981 */ /* 0x000122000c1e1900 */
[----:B------:R-:W-:-:S05]  /*1590*/  MOV R28, 0x40000000 ;  /* 0x40000000001c7802 */ /* 0x000fca0000000f00 */
[----:B-----5:R-:W-:Y:S01]  /*15a0*/  FFMA R10, R10, R28, 1 ;  /* 0x3f8000000a0a7423 */ /* 0x020fe2000000001c */
[----:B0-----:R-:W-:Y:S01]  /*15b0*/  MOV R8, UR10 ;  /* 0x0000000a00087c02 */ /* 0x001fe20008000f00 */
[----:B------:R-:W-:Y:S02]  /*15c0*/  IMAD.U32 R9, RZ, RZ, UR11 ;  /* 0x0000000bff097e24 */ /* 0x000fe4000f8e00ff */
[----:B---3--:R-:W-:-:S04]  /*15d0*/  FMUL R30, R30, R31 ;  /* 0x0000001f1e1e7220 */ /* 0x008fc80000400000 */
[----:B------:R-:W-:-:S04]  /*15e0*/  FMUL R31, R31, R30 ;  /* 0x0000001e1f1f7220 */ /* 0x000fc80000400000 */
[----:B------:R-:W-:-:S04]  /*15f0*/  FMUL R31, R31, R10 ;  /* 0x0000000a1f1f7220 */ /* 0x000fc80000400000 */
[----:B------:R-:W-:-:S04]  /*1600*/  FMUL R30, R31, UR4 ;  /* 0x000000041f1e7c20 */ /* 0x000fc80008400000 */
[----:B------:R-:W-:Y:S01]  /*1610*/  FMUL R31, R13, R30 ;  /* 0x0000001e0d1f7220 */ /* 0x000fe20000400000 */
[----:B--2---:R-:W-:-:S03]  /*1620*/  FADD R0, R35, -R0 ;  /* 0x8000000023007221 */ /* 0x004fc60000000000 */
[----:B----4-:R-:W-:Y:S02]  /*1630*/  FFMA R37, R36, R37, -R31 ;  /* 0x0000002524257223 */ /* 0x010fe4000000081f */
[----:B------:R-:W0:Y:S02]  /*1640*/  LDC.64 R30, c[0x0][0x3e0] ;  /* 0x0000f800ff1e7b82 */ /* 0x000e240000000a00 */
[----:B0-----:R-:W-:-:S05]  /*1650*/  IMAD.WIDE.U32 R30, R3, 0x4, R30 ;  /* 0x00000004031e7825 */ /* 0x001fca00078e001e */
[----:B------:R0:W-:Y:S04]  /*1660*/  STG.E desc[UR24][R30.64], R37 ;  /* 0x000000251e007986 */ /* 0x0001e8000c101918 */
[----:B------:R-:W2:Y:S04]  /*1670*/  LDG.E R8, desc[UR24][R8.64] ;  /* 0x0000001808087981 */ /* 0x000ea8000c1e1900 */
[----:B------:R-:W2:Y:S01]  /*1680*/  LDG.E R35, desc[UR24][R32.64] ;  /* 0x0000001820237981 */ /* 0x000ea2000c1e1900 */
[----:B------:R-:W-:Y:S01]  /*1690*/  FADD R14, R15, -R14 ;  /* 0x8000000e0f0e7221 */ /* 0x000fe20000000000 */
[----:B--2---:R-:W-:-:S02]  /*16a0*/  FMUL R36, R8, R35 ;  /* 0x0000002308247220 */ /* 0x004fc40000400000 */
[----:B------:R-:W1:Y:S02]  /*16b0*/  LDC.64 R8, c[0x0][0x3f8] ;  /* 0x0000fe00ff087b82 */ /* 0x000e640000000a00 */
[----:B------:R-:W-:-:S04]  /*16c0*/  FMUL R35, R35, R36 ;  /* 0x0000002423237220 */ /* 0x000fc80000400000 */
[----:B------:R-:W-:Y:S01]  /*16d0*/  FMUL R35, R10, R35 ;  /* 0x000000230a237220 */ /* 0x000fe20000400000 */
[----:B-1----:R-:W-:-:S05]  /*16e0*/  IMAD.WIDE.U32 R8, R3, 0x4, R8 ;  /* 0x0000000403087825 */ /* 0x002fca00078e0008 */
[----:B------:R1:W2:Y:S02]  /*16f0*/  LDG.E R15, desc[UR24][R8.64] ;  /* 0x00000018080f7981 */ /* 0x0002a4000c1e1900 */
[----:B-1----:R-:W-:Y:S02]  /*1700*/  MOV R8, UR8 ;  /* 0x0000000800087c02 */ /* 0x002fe40008000f00 */
[----:B------:R-:W-:-:S05]  /*1710*/  MOV R9, UR9 ;  /* 0x0000000900097c02 */ /* 0x000fca0008000f00 */
[----:B------:R1:W2:Y:S01]  /*1720*/  LDG.E R10, desc[UR24][R8.64] ;  /* 0x00000018080a7981 */ /* 0x0002a2000c1e1900 */
[----:B------:R-:W-:-:S04]  /*1730*/  FMUL R35, R35, UR5 ;  /* 0x0000000523237c20 */ /* 0x000fc80008400000 */
[----:B------:R-:W-:Y:S01]  /*1740*/  FMUL R35, R26, R35 ;  /* 0x000000231a237220 */ /* 0x000fe20000400000 */
[----:B-1----:R-:W1:Y:S01]  /*1750*/  LDC.64 R8, c[0x0][0x408] ;  /* 0x00010200ff087b82 */ /* 0x002e620000000a00 */
[----:B------:R-:W-:Y:S01]  /*1760*/  FADD R29, R29, -R34 ;  /* 0x800000221d1d7221 */ /* 0x000fe20000000000 */
[----:B-1----:R-:W-:-:S04]  /*1770*/  IMAD.WIDE.U32 R8, R3, 0x4, R8 ;  /* 0x0000000403087825 */ /* 0x002fc800078e0008 */
[----:B--2---:R-:W-:Y:S01]  /*1780*/  FFMA R10, R10, R15, -R35 ;  /* 0x0000000f0a0a7223 */ /* 0x004fe20000000823 */
[----:B------:R-:W-:-:S04]  /*1790*/  FFMA R15, R0, UR16, RZ ;  /* 0x00000010000f7c23 */ /* 0x000fc800080000ff */
[----:B------:R-:W-:Y:S02]  /*17a0*/  FFMA R0, R14, UR17, R15 ;  /* 0x000000110e007c23 */ /* 0x000fe4000800000f */
[----:B------:R-:W1:Y:S02]  /*17b0*/  LDC.64 R14, c[0x0][0x3f0] ;  /* 0x0000fc00ff0e7b82 */ /* 0x000e640000000a00 */
[----:B-1----:R-:W-:-:S05]  /*17c0*/  IMAD.WIDE.U32 R14, R3, 0x4, R14 ;  /* 0x00000004030e7825 */ /* 0x002fca00078e000e */
[----:B------:R1:W-:Y:S04]  /*17d0*/  STG.E desc[UR24][R14.64], R10 ;  /* 0x0000000a0e007986 */ /* 0x0003e8000c101918 */
[----:B------:R-:W2:Y:S04]  /*17e0*/  LDG.E R36, desc[UR24][R22.64] ;  /* 0x0000001816247981 */ /* 0x000ea8000c1e1900 */
[----:B------:R-:W2:Y:S04]  /*17f0*/  LDG.E R34, desc[UR24][R32.64] ;  /* 0x0000001820227981 */ /* 0x000ea8000c1e1900 */
[----:B------:R-:W3:Y:S04]  /*1800*/  LDG.E R8, desc[UR24][R8.64] ;  /* 0x0000001808087981 */ /* 0x000ee8000c1e1900 */
[----:B0-----:R-:W3:Y:S01]  /*1810*/  LDG.E R37, desc[UR24][R24.64] ;  /* 0x0000001818257981 */ /* 0x001ee2000c1e1900 */
[----:B------:R-:W-:Y:S01]  /*1820*/  FFMA R35, R27, R28, 1 ;  /* 0x3f8000001b237423 */ /* 0x000fe2000000001c */
[----:B------:R-:W-:-:S03]  /*1830*/  FADD R12, R11, -R12 ;  /* 0x8000000c0b0c7221 */ /* 0x000fc60000000000 */
[----:B------:R-:W-:Y:S02]  /*1840*/  VIADD R11, R35, 0xf3000000 ;  /* 0xf3000000230b7836 */ /* 0x000fe40000000000 */
[----:B------:R-:W-:-:S03]  /*1850*/  FFMA R27, R29, UR18, R0 ;  /* 0x000000121d1b7c23 */ /* 0x000fc60008000000 */
[----:B------:R-:W-:Y:S01]  /*1860*/  ISETP.GT.U32.AND P1, PT, R11, 0x727fffff, PT ;  /* 0x727fffff0b00780c */ /* 0x000fe20003f24070 */
[----:B------:R1:W0:Y:S01]  /*1870*/  MUFU.RSQ R0, R35 ;  /* 0x0000002300007308 */ /* 0x0002220000001400 */
[----:B------:R-:W-:Y:S01]  /*1880*/  BSSY.RECONVERGENT B1, `(.L_x_131) ;  /* 0x000000f000017945 */ /* 0x000fe20003800200 */
[----:B------:R-:W-:Y:S01]  /*1890*/  FFMA R27, R12, UR19, R27 ;  /* 0x000000130c1b7c23 */ /* 0x000fe2000800001b */
[----:B--2---:R-:W-:-:S04]  /*18a0*/  FMUL R29, R36, R34 ;  /* 0x00000022241d7220 */ /* 0x004fc80000400000 */
[----:B------:R-:W-:Y:S01]  /*18b0*/  FMUL R29, R34, R29 ;  /* 0x0000001d221d7220 */ /* 0x000fe20000400000 */
[----:B---3--:R-:W-:-:S04]  /*18c0*/  FMUL R28, R37, R8 ;  /* 0x00000008251c7220 */ /* 0x008fc80000400000 */
[----:B01----:R-:W-:Y:S05]  /*18d0*/  @!P1 BRA `(.L_x_132) ;  /* 0x0000000000149947 */ /* 0x003fea0003800000 */
[----:B------:R-:W-:Y:S02]  /*18e0*/  MOV R0, R35 ;  /* 0x0000002300007202 */ /* 0x000fe40000000f00 */
[----:B------:R-:W-:-:S07]  /*18f0*/  MOV R8, 0x1910 ;  /* 0x0000191000087802 */ /* 0x000fce0000000f00 */
[----:B------:R-:W-:Y:S05]  /*1900*/  CALL.REL.NOINC `($__internal_7_$__cuda_sm20_sqrt_rn_f32_slowpath) ;  /* 0x0000001800f87944 */ /* 0x000fea0003c00000 */
[----:B------:R-:W-:Y:S01]  /*1910*/  MOV R0, R10 ;  /* 0x0000000a00007202 */ /* 0x000fe20000000f00 */
[----:B------:R-:W-:Y:S06]  /*1920*/  BRA `(.L_x_133) ;  /* 0x0000000000107947 */ /* 0x000fec0003800000 */
.L_x_132:
[----:B------:R-:W-:Y:S01]  /*1930*/  FMUL.FTZ R8, R35, R0 ;  /* 0x0000000023087220 */ /* 0x000fe20000410000 */
[----:B------:R-:W-:-:S03]  /*1940*/  FMUL.FTZ R0, R0, 0.5 ;  /* 0x3f00000000007820 */ /* 0x000fc60000410000 */
[----:B------:R-:W-:-:S04]  /*1950*/  FFMA R35, -R8, R8, R35 ;  /* 0x0000000808237223 */ /* 0x000fc80000000123 */
[----:B------:R-:W-:-:S07]  /*1960*/  FFMA R0, R35, R0, R8 ;  /* 0x0000000023007223 */ /* 0x000fce0000000008 */
.L_x_133:
[----:B------:R-:W-:Y:S05]  /*1970*/  BSYNC.RECONVERGENT B1 ;  /* 0x0000000000017941 */ /* 0x000fea0003800200 */
.L_x_131:
[----:B------:R-:W0:Y:S01]  /*1980*/  LDC.64 R8, c[0x0][0x400] ;  /* 0x00010000ff087b82 */ /* 0x000e220000000a00 */
[----:B------:R-:W-:-:S04]  /*1990*/  FMUL R29, R29, R0 ;  /* 0x000000001d1d7220 */ /* 0x000fc80000400000 */
[----:B------:R-:W-:-:S03]  /*19a0*/  FMUL R29, R29, UR6 ;  /* 0x000000061d1d7c20 */ /* 0x000fc60008400000 */
[----:B------:R-:W1:Y:S01]  /*19b0*/  LDC.64 R10, c[0x0][0x418] ;  /* 0x00010600ff0a7b82 */ /* 0x000e620000000a00 */
[----:B------:R-:W-:Y:S01]  /*19c0*/  FFMA R35, -R27, R29, R28 ;  /* 0x0000001d1b237223 */ /* 0x000fe2000000011c */
[----:B0-----:R-:W-:-:S05]  /*19d0*/  IMAD.WIDE.U32 R8, R3, 0x4, R8 ;  /* 0x0000000403087825 */ /* 0x001fca00078e0008 */
[----:B------:R0:W-:Y:S04]  /*19e0*/  STG.E desc[UR24][R8.64], R35 ;  /* 0x0000002308007986 */ /* 0x0001e8000c101918 */
[----:B------:R-:W2:Y:S04]  /*19f0*/  LDG.E R29, desc[UR24][R18.64] ;  /* 0x00000018121d7981 */ /* 0x000ea8000c1e1900 */
[----:B------:R-:W2:Y:S01]  /*1a00*/  LDG.E R12, desc[UR24][R32.64] ;  /* 0x00000018200c7981 */ /* 0x000ea2000c1e1900 */
[----:B-1----:R-:W-:-:S03]  /*1a10*/  IMAD.WIDE.U32 R10, R3, 0x4, R10 ;  /* 0x00000004030a7825 */ /* 0x002fc600078e000a */
[----:B------:R-:W3:Y:S04]  /*1a20*/  LDG.E R34, desc[UR24][R20.64] ;  /* 0x0000001814227981 */ /* 0x000ee8000c1e1900 */
[----:B------:R1:W3:Y:S02]  /*1a30*/  LDG.E R11, desc[UR24][R10.64] ;  /* 0x000000180a0b7981 */ /* 0x0002e4000c1e1900 */
[----:B-1----:R-:W-:Y:S02]  /*1a40*/  IMAD.U32 R10, RZ, RZ, UR10 ;  /* 0x0000000aff0a7e24 */ /* 0x002fe4000f8e00ff */
[----:B--2---:R-:W-:Y:S02]  /*1a50*/  FMUL R37, R29, R12 ;  /* 0x0000000c1d257220 */ /* 0x004fe40000400000 */
[----:B------:R-:W1:Y:S02]  /*1a60*/  LDC.64 R28, c[0x0][0x410] ;  /* 0x00010400ff1c7b82 */ /* 0x000e640000000a00 */
[----:B------:R-:W-:-:S04]  /*1a70*/  FMUL R37, R12, R37 ;  /* 0x000000250c257220 */ /* 0x000fc80000400000 */
[----:B------:R-:W-:-:S04]  /*1a80*/  FMUL R37, R37, R0 ;  /* 0x0000000025257220 */ /* 0x000fc80000400000 */
[----:B------:R-:W-:-:S04]  /*1a90*/  FMUL R12, R37, UR4 ;  /* 0x00000004250c7c20 */ /* 0x000fc80008400000 */
[----:B------:R-:W-:-:S04]  /*1aa0*/  FMUL R13, R13, R12 ;  /* 0x0000000c0d0d7220 */ /* 0x000fc80000400000 */
[----:B---3--:R-:W-:Y:S01]  /*1ab0*/  FFMA R36, R34, R11, -R13 ;  /* 0x0000000b22247223 */ /* 0x008fe2000000080d */
[----:B------:R-:W-:Y:S01]  /*1ac0*/  MOV R11, UR11 ;  /* 0x0000000b000b7c02 */ /* 0x000fe20008000f00 */
[----:B------:R-:W2:Y:S01]  /*1ad0*/  LDC.64 R12, c[0x0][0x428] ;  /* 0x00010a00ff0c7b82 */ /* 0x000ea20000000a00 */
[----:B-1----:R-:W-:-:S05]  /*1ae0*/  IMAD.WIDE.U32 R28, R3, 0x4, R28 ;  /* 0x00000004031c7825 */ /* 0x002fca00078e001c */
[----:B------:R1:W-:Y:S04]  /*1af0*/  STG.E desc[UR24][R28.64], R36 ;  /* 0x000000241c007986 */ /* 0x0003e8000c101918 */
[----:B------:R3:W4:Y:S04]  /*1b00*/  LDG.E R34, desc[UR24][R10.64] ;  /* 0x000000180a227981 */ /* 0x000728000c1e1900 */
[----:B0-----:R-:W4:Y:S01]  /*1b10*/  LDG.E R35, desc[UR24][R32.64] ;  /* 0x0000001820237981 */ /* 0x001f22000c1e1900 */
[----:B---3--:R-:W-:Y:S01]  /*1b20*/  MOV R10, UR8 ;  /* 0x00000008000a7c02 */ /* 0x008fe20008000f00 */
[----:B--2---:R-:W-:-:S04]  /*1b30*/  IMAD.WIDE.U32 R12, R3, 0x4, R12 ;  /* 0x00000004030c7825 */ /* 0x004fc800078e000c */
[----:B------:R-:W-:Y:S02]  /*1b40*/  IMAD.U32 R11, RZ, RZ, UR9 ;  /* 0x00000009ff0b7e24 */ /* 0x000fe4000f8e00ff */
[----:B------:R-:W2:Y:S04]  /*1b50*/  LDG.E R12, desc[UR24][R12.64] ;  /* 0x000000180c0c7981 */ /* 0x000ea8000c1e1900 */
[----:B------:R0:W2:Y:S02]  /*1b60*/  LDG.E R37, desc[UR24][R10.64] ;  /* 0x000000180a257981 */ /* 0x0000a4000c1e1900 */
[----:B0-----:R-:W0:Y:S02]  /*1b70*/  LDC.64 R10, c[0x0][0x420] ;  /* 0x00010800ff0a7b82 */ /* 0x001e240000000a00 */
[----:B0-----:R-:W-:-:S04]  /*1b80*/  IMAD.WIDE.U32 R10, R3, 0x4, R10 ;  /* 0x00000004030a7825 */ /* 0x001fc800078e000a */
[----:B----4-:R-:W-:-:S04]  /*1b90*/  FMUL R34, R34, R35 ;  /* 0x0000002322227220 */ /* 0x010fc80000400000 */
[----:B------:R-:W-:-:S04]  /*1ba0*/  FMUL R35, R35, R34 ;  /* 0x0000002223237220 */ /* 0x000fc80000400000 */
[----:B------:R-:W-:-:S04]  /*1bb0*/  FMUL R35, R35, R0 ;  /* 0x0000000023237220 */ /* 0x000fc80000400000 */
[----:B------:R-:W-:-:S04]  /*1bc0*/  FMUL R35, R35, UR5 ;  /* 0x0000000523237c20 */ /* 0x000fc80008400000 */
[----:B------:R-:W-:Y:S02]  /*1bd0*/  FMUL R26, R26, R35 ;  /* 0x000000231a1a7220 */ /* 0x000fe40000400000 */
[----:B------:R-:W0:Y:S02]  /*1be0*/  LDC.64 R34, c[0x0][0x438] ;  /* 0x00010e00ff227b82 */ /* 0x000e240000000a00 */
[----:B--2---:R-:W-:-:S05]  /*1bf0*/  FFMA R37, R37, R12, -R26 ;  /* 0x0000000c25257223 */ /* 0x004fca000000081a */
[----:B------:R2:W-:Y:S01]  /*1c00*/  STG.E desc[UR24][R10.64], R37 ;  /* 0x000000250a007986 */ /* 0x0005e2000c101918 */
[----:B------:R-:W3:Y:S03]  /*1c10*/  LDC.64 R12, c[0x0][0x430] ;  /* 0x00010c00ff0c7b82 */ /* 0x000ee60000000a00 */
[----:B------:R-:W4:Y:S04]  /*1c20*/  LDG.E R32, desc[UR24][R32.64] ;  /* 0x0000001820207981 */ /* 0x000f28000c1e1900 */
[----:B------:R-:W4:Y:S04]  /*1c30*/  LDG.E R26, desc[UR24][R22.64] ;  /* 0x00000018161a7981 */ /* 0x000f28000c1e1900 */
[----:B------:R-:W5:Y:S01]  /*1c40*/  LDG.E R0, desc[UR24][R24.64] ;  /* 0x0000001818007981 */ /* 0x000f62000c1e1900 */
[----:B0-----:R-:W-:-:S06]  /*1c50*/  IMAD.WIDE.U32 R34, R3, 0x4, R34 ;  /* 0x0000000403227825 */ /* 0x001fcc00078e0022 */
[----:B------:R-:W5:Y:S01]  /*1c60*/  LDG.E R35, desc[UR24][R34.64] ;  /* 0x0000001822237981 */ /* 0x000f62000c1e1900 */
[----:B---3--:R-:W-:-:S04]  /*1c70*/  IMAD.WIDE.U32 R12, R3, 0x4, R12 ;  /* 0x00000004030c7825 */ /* 0x008fc800078e000c */
[----:B----4-:R-:W-:-:S04]  /*1c80*/  FMUL R26, R26, R32 ;  /* 0x000000201a1a7220 */ /* 0x010fc80000400000 */
[----:B------:R-:W-:-:S04]  /*1c90*/  FMUL R26, R32, R26 ;  /* 0x0000001a201a7220 */ /* 0x000fc80000400000 */
[----:B------:R-:W-:-:S04]  /*1ca0*/  FMUL R26, R26, UR6 ;  /* 0x000000061a1a7c20 */ /* 0x000fc80008400000 */
[----:B------:R-:W-:-:S04]  /*1cb0*/  FMUL R27, R27, R26 ;  /* 0x0000001a1b1b7220 */ /* 0x000fc80000400000 */
[----:B-----5:R-:W-:Y:S02]  /*1cc0*/  FFMA R33, R0, R35, -R27 ;  /* 0x0000002300217223 */ /* 0x020fe4000000081b */
[----:B------:R-:W0:Y:S03]  /*1cd0*/  LDC.64 R26, c[0x0][0x3c0] ;  /* 0x0000f000ff1a7b82 */ /* 0x000e260000000a00 */
[----:B------:R3:W-:Y:S04]  /*1ce0*/  STG.E desc[UR24][R12.64], R33 ;  /* 0x000000210c007986 */ /* 0x0007e8000c101918 */
[----:B------:R-:W4:Y:S04]  /*1cf0*/  LDG.E R30, desc[UR24][R30.64] ;  /* 0x000000181e1e7981 */ /* 0x000f28000c1e1900 */
[----:B------:R-:W4:Y:S04]  /*1d00*/  LDG.E R15, desc[UR24][R14.64] ;  /* 0x000000180e0f7981 */ /* 0x000f28000c1e1900 */
[----:B------:R-:W5:Y:S01]  /*1d10*/  LDG.E R9, desc[UR24][R8.64] ;  /* 0x0000001808097981 */ /* 0x000f62000c1e1900 */
[----:B0-----:R-:W-:-:S04]  /*1d20*/  IMAD.WIDE.U32 R26, R3, 0x4, R26 ;  /* 0x00000004031a7825 */ /* 0x001fc800078e001a */
[----:B----4-:R-:W-:Y:S02]  /*1d30*/  FADD R0, R30, R15 ;  /* 0x0000000f1e007221 */ /* 0x010fe40000000000 */
[----:B------:R-:W0:Y:S02]  /*1d40*/  LDC.64 R30, c[0x0][0x3c8] ;  /* 0x0000f200ff1e7b82 */ /* 0x000e240000000a00 */
[----:B-----5:R-:W-:-:S05]  /*1d50*/  FADD R35, R0, R9 ;  /* 0x0000000900237221 */ /* 0x020fca0000000000 */
[----:B------:R4:W-:Y:S04]  /*1d60*/  STG.E desc[UR24][R26.64], R35 ;  /* 0x000000231a007986 */ /* 0x0009e8000c101918 */
[----:B-1----:R-:W5:Y:S04]  /*1d70*/  LDG.E R28, desc[UR24][R28.64] ;  /* 0x000000181c1c7981 */ /* 0x002f68000c1e1900 */
[----:B--2---:R-:W5:Y:S04]  /*1d80*/  LDG.E R11, desc[UR24][R10.64] ;  /* 0x000000180a0b7981 */ /* 0x004f68000c1e1900 */
[----:B---3--:R-:W2:Y:S01]  /*1d90*/  LDG.E R13, desc[UR24][R12.64] ;  /* 0x000000180c0d7981 */ /* 0x008ea2000c1e1900 */
[----:B0-----:R-:W-:-:S04]  /*1da0*/  IMAD.WIDE.U32 R8, R3, 0x4, R30 ;  /* 0x0000000403087825 */ /* 0x001fc800078e001e */
[----:B-----5:R-:W-:-:S04]  /*1db0*/  FADD R0, R28, R11 ;  /* 0x0000000b1c007221 */ /* 0x020fc80000000000 */
[----:B--2---:R-:W-:-:S05]  /*1dc0*/  FADD R3, R0, R13 ;  /* 0x0000000d00037221 */ /* 0x004fca0000000000 */
[----:B------:R4:W-:Y:S02]  /*1dd0*/  STG.E desc[UR24][R8.64], R3 ;  /* 0x0000000308007986 */ /* 0x0009e4000c101918 */
.L_x_118:
[----:B01234-:R-:W-:Y:S05]  /*1de0*/  BSYNC.RECONVERGENT B0 ;  /* 0x0000000000007941 */ /* 0x01ffea0003800200 */
.L_x_117:
[----:B------:R-:W-:Y:S01]  /*1df0*/  UIADD3 UR10, UP0, UPT, UR10, 0x4, URZ ;  /* 0x000000040a0a7890 */ /* 0x000fe2000ff1e0ff */
[----:B------:R-:W-:Y:S01]  /*1e00*/  IADD3 R16, PT, PT, R16, UR15, RZ ;  /* 0x0000000f10107c10 */ /* 0x000fe2000fffe0ff */
[----:B------:R-:W-:Y:S01]  /*1e10*/  UIADD3 UR7, UPT, UPT, UR7, 0x1, URZ ;  /* 0x0000000107077890 */ /* 0x000fe2000fffe0ff */
[----:B------:R-:W-:Y:S01]  /*1e20*/  IADD3 R7, PT, PT, R7, UR15, RZ ;  /* 0x0000000f07077c10 */ /* 0x000fe2000fffe0ff */
[----:B------:R-:W-:Y:S01]  /*1e30*/  UIADD3.X UR11, UPT, UPT, URZ, UR11, URZ, UP0, !UPT ;  /* 0x0000000bff0b7290 */ /* 0x000fe200087fe4ff */
[----:B------:R-:W-:Y:S01]  /*1e40*/  VIADD R6, R6, UR15 ;  /* 0x0000000f06067c36 */ /* 0x000fe20008000000 */
[----:B------:R-:W-:Y:S01]  /*1e50*/  UISETP.NE.AND UP0, UPT, UR7, URZ, UPT ;  /* 0x000000ff0700728c */ /* 0x000fe2000bf05270 */
[----:B------:R-:W-:Y:S01]  /*1e60*/  IADD3 R5, PT, PT, R5, UR15, RZ ;  /* 0x0000000f05057c10 */ /* 0x000fe2000fffe0ff */
[----:B------:R-:W-:Y:S01]  /*1e70*/  UIADD3 UR8, UP1, UPT, UR8, 0x4, URZ ;  /* 0x0000000408087890 */ /* 0x000fe2000ff3e0ff */
[----:B------:R-:W-:Y:S01]  /*1e80*/  IADD3 R4, PT, PT, R4, UR15, RZ ;  /* 0x0000000f04047c10 */ /* 0x000fe2000fffe0ff */
[----:B------:R-:W-:-:S02]  /*1e90*/  UIADD3 UR13, UPT, UPT, UR13, 0x1, URZ ;  /* 0x000000010d0d7890 */ /* 0x000fc4000fffe0ff */
[----:B------:R-:W-:Y:S02]  /*1ea0*/  UIADD3 UR14, UPT, UPT, UR14, 0x1, URZ ;  /* 0x000000010e0e7890 */ /* 0x000fe4000fffe0ff */
[----:B------:R-:W-:Y:S01]  /*1eb0*/  UIADD3.X UR9, UPT, UPT, URZ, UR9, URZ, UP1, !UPT ;  /* 0x00000009ff097290 */ /* 0x000fe20008ffe4ff */
[----:B------:R-:W-:Y:S11]  /*1ec0*/  BRA.U UP0, `(.L_x_134) ;  /* 0xffffffe900247547 */ /* 0x000ff6000b83ffff */
[----:B------:R-:W-:Y:S05]  /*1ed0*/  EXIT ;  /* 0x000000000000794d */ /* 0x000fea0003800000 */
.L_x_116:
[----:B------:R-:W-:Y:S01]  /*1ee0*/  IMAD.U32 R0, RZ, RZ, UR28 ;  /* 0x0000001cff007e24 */ /* 0x000fe2000f8e00ff */
[C---:B------:R-:W-:Y:S01]  /*1ef0*/  IADD3 R5, PT, PT, R3.reuse, -UR28, RZ ;  /* 0x8000001c03057c10 */ /* 0x040fe2000fffe0ff */
[C-C-:B------:R-:W-:Y:S01]  /*1f00*/  IMAD R13, R3.reuse, UR29, R2.reuse ;  /* 0x0000001d030d7c24 */ /* 0x140fe2000f8e0202 */
[----:B------:R-:W-:Y:S01]  /*1f10*/  IADD3 R17, PT, PT, R3, -0x1, RZ ;  /* 0xffffffff03117810 */ /* 0x000fe20007ffe0ff */
[----:B------:R-:W-:Y:S01]  /*1f20*/  UIMAD UR18, UR28, UR29, URZ ;  /* 0x0000001d1c1272a4 */ /* 0x000fe2000f8e02ff */
[----:B------:R-:W-:Y:S01]  /*1f30*/  IADD3 R9, PT, PT, R0, UR7, R9 ;  /* 0x0000000700097c10 */ /* 0x000fe2000fffe009 */
[----:B------:R-:W-:Y:S01]  /*1f40*/  VIADD R13, R13, 0xfffffffe ;  /* 0xfffffffe0d0d7836 */ /* 0x000fe20000000000 */
[----:B------:R-:W-:Y:S01]  /*1f50*/  IADD3 R0, PT, PT, RZ, -UR28, RZ ;  /* 0x8000001cff007c10 */ /* 0x000fe2000fffe0ff */
[--C-:B------:R-:W-:Y:S01]  /*1f60*/  IMAD R16, R5, UR29, R2.reuse ;  /* 0x0000001d05107c24 */ /* 0x100fe2000f8e0202 */
[----:B------:R-:W0:Y:S01]  /*1f70*/  LDCU UR19, c[0x0][0x38c] ;  /* 0x00007180ff1377ac */ /* 0x000e220008000800 */
[----:B------:R-:W-:-:S02]  /*1f80*/  IMAD R17, R17, UR29, R2 ;  /* 0x0000001d11117c24 */ /* 0x000fc4000f8e0202 */
[----:B------:R-:W-:Y:S02]  /*1f90*/  IMAD R7, R0, 0x2, R3 ;  /* 0x0000000200077824 */ /* 0x000fe400078e0203 */
[----:B------:R-:W-:Y:S02]  /*1fa0*/  HFMA2 R3, -RZ, RZ, 0, 0 ;  /* 0x00000000ff037431 */ /* 0x000fe400000001ff */
[--C-:B------:R-:W-:Y:S01]  /*1fb0*/  IMAD R27, R9, UR29, R2.reuse ;  /* 0x0000001d091b7c24 */ /* 0x100fe2000f8e0202 */
[----:B------:R-:W1:Y:S01]  /*1fc0*/  LDCU.64 UR8, c[0x0][0x458] ;  /* 0x00008b00ff0877ac */ /* 0x000e620008000a00 */
[----:B------:R-:W-:Y:S01]  /*1fd0*/  IMAD R26, R7, UR29, R2 ;  /* 0x0000001d071a7c24 */ /* 0x000fe2000f8e0202 */
[----:B------:R-:W2:Y:S01]  /*1fe0*/  LDCU.64 UR10, c[0x0][0x450] ;  /* 0x00008a00ff0a77ac */ /* 0x000ea20008000a00 */
[----:B------:R-:W3:Y:S01]  /*1ff0*/  LDCU.128 UR20, c[0x3][URZ] ;  /* 0x00c00000ff1477ac */ /* 0x000ee20008000c00 */
[----:B------:R-:W-:-:S12]  /*2000*/  UIADD3 UR7, UPT, UPT, -UR14, URZ, URZ ;  /* 0x000000ff0e077290 */ /* 0x000fd8000fffe1ff */
.L_x_140:
[----:B----4-:R-:W-:Y:S01]  /*2010*/  IADD3 R28, PT, PT, R13, 0x2, RZ ;  /* 0x000000020d1c7810 */ /* 0x010fe20007ffe0ff */
[----:B------:R-:W-:Y:S03]  /*2020*/  BSSY.RECONVERGENT B0, `(.L_x_135) ;  /* 0x00000e6000007945 */ /* 0x000fe60003800200 */
[----:B------:R-:W-:-:S04]  /*2030*/  ISETP.GE.AND P1, PT, R28, UR12, PT ;  /* 0x0000000c1c007c0c */ /* 0x000fc8000bf26270 */
[----:B------:R-:W-:-:S13]  /*2040*/  ISETP.LT.OR P1, PT, R28, 0x4, P1 ;  /* 0x000000041c00780c */ /* 0x000fda0000f21670 */
[----:B------:R-:W-:Y:S05]  /*2050*/  @P1 BRA `(.L_x_136) ;  /* 0x0000000c00881947 */ /* 0x000fea0003800000 */
[----:B------:R-:W-:-:S04]  /*2060*/  ISETP.GT.U32.AND P1, PT, R3, 0x3, P0 ;  /* 0x000000030300780c */ /* 0x000fc80000724070 */
[----:B------:R-:W-:-:S04]  /*2070*/  ISETP.LT.AND P1, PT, R3, UR26, P1 ;  /* 0x0000001a03007c0c */ /* 0x000fc80008f21270 */
[----:B------:R-:W-:-:S04]  /*2080*/  ISETP.GT.AND P1, PT, R2, 0x3, P1 ;  /* 0x000000030200780c */ /* 0x000fc80000f24270 */
[----:B------:R-:W-:-:S13]  /*2090*/  ISETP.LT.AND P1, PT, R2, UR27, P1 ;  /* 0x0000001b02007c0c */ /* 0x000fda0008f21270 */
[----:B------:R-:W-:Y:S05]  /*20a0*/  @!P1 BRA `(.L_x_136) ;  /* 0x0000000c00749947 */ /* 0x000fea0003800000 */
[----:B------:R-:W4:Y:S08]  /*20b0*/  LDC.64 R32, c[0x0][0x3b0] ;  /* 0x0000ec00ff207b82 */ /* 0x000f300000000a00 */
[----:B------:R-:W5:Y:S08]  /*20c0*/  LDC.64 R6, c[0x0][0x3a8] ;  /* 0x0000ea00ff067b82 */ /* 0x000f700000000a00 */
[----:B------:R-:W0:Y:S01]  /*20d0*/  LDC R10, c[0x0][0x394] ;  /* 0x0000e500ff0a7b82 */ /* 0x000e220000000800 */
[----:B----4-:R-:W-:-:S04]  /*20e0*/  IMAD.WIDE.U32 R14, R28, 0x4, R32 ;  /* 0x000000041c0e7825 */ /* 0x010fc800078e0020 */
[--C-:B------:R-:W-:Y:S02]  /*20f0*/  IMAD.WIDE R36, R16, 0x4, R32.reuse ;  /* 0x0000000410247825 */ /* 0x100fe400078e0220 */
[----:B------:R4:W2:Y:S02]  /*2100*/  LDG.E R14, desc[UR24][R14.64] ;  /* 0x000000180e0e7981 */ /* 0x0008a4000c1e1900 */
[--C-:B------:R-:W-:Y:S02]  /*2110*/  IMAD.WIDE R30, R27, 0x4, R32.reuse ;  /* 0x000000041b1e7825 */ /* 0x100fe400078e0220 */
[----:B------:R-:W2:Y:S02]  /*2120*/  LDG.E R12, desc[UR24][R36.64] ;  /* 0x00000018240c7981 */ /* 0x000ea4000c1e1900 */
[----:B------:R-:W-:Y:S02]  /*2130*/  IMAD.WIDE R32, R26, 0x4, R32 ;  /* 0x000000041a207825 */ /* 0x000fe400078e0220 */
[----:B------:R1:W3:Y:S04]  /*2140*/  LDG.E R0, desc[UR24][R30.64] ;  /* 0x000000181e007981 */ /* 0x0002e8000c1e1900 */
[----:B------:R-:W3:Y:S01]  /*2150*/  LDG.E R11, desc[UR24][R32.64] ;  /* 0x00000018200b7981 */ /* 0x000ee2000c1e1900 */
[----:B-----5:R-:W-:-:S04]  /*2160*/  IMAD.WIDE.U32 R4, R28, 0x4, R6 ;  /* 0x000000041c047825 */ /* 0x020fc800078e0006 */
[----:B------:R-:W-:Y:S01]  /*2170*/  IMAD.WIDE R6, R17, 0x4, R6 ;  /* 0x0000000411067825 */ /* 0x000fe200078e0206 */
[----:B------:R-:W5:Y:S04]  /*2180*/  LDG.E R9, desc[UR24][R4.64] ;  /* 0x0000001804097981 */ /* 0x000f68000c1e1900 */
[----:B------:R1:W5:Y:S01]  /*2190*/  LDG.E R8, desc[UR24][R6.64] ;  /* 0x0000001806087981 */ /* 0x000362000c1e1900 */
[----:B----4-:R-:W-:Y:S01]  /*21a0*/  MOV R15, UR18 ;  /* 0x00000012000f7c02 */ /* 0x010fe20008000f00 */
[----:B0-----:R-:W-:-:S04]  /*21b0*/  IMAD.SHL.U32 R29, R10, 0x2, RZ ;  /* 0x000000020a1d7824 */ /* 0x001fc800078e00ff */
[----:B-1----:R-:W-:-:S04]  /*21c0*/  IMAD.WIDE R30, R15, 0x4, R30 ;  /* 0x000000040f1e7825 */ /* 0x002fc800078e021e */
[----:B------:R-:W-:-:S04]  /*21d0*/  IMAD.WIDE R6, R29, 0x4, R6 ;  /* 0x000000041d067825 */ /* 0x000fc800078e0206 */
[----:B------:R-:W-:Y:S02]  /*21e0*/  IMAD.WIDE R4, R15, 0x4, R30 ;  /* 0x000000040f047825 */ /* 0x000fe400078e021e */
[----:B------:R-:W4:Y:S02]  /*21f0*/  LDG.E R30, desc[UR24][R30.64] ;  /* 0x000000181e1e7981 */ /* 0x000f24000c1e1900 */
[C---:B------:R-:W-:Y:S02]  /*2200*/  IMAD R35, R10.reuse, -0x3, RZ ;  /* 0xfffffffd0a237824 */ /* 0x040fe400078e02ff */
[----:B------:R0:W4:Y:S02]  /*2210*/  LDG.E R15, desc[UR24][R4.64] ;  /* 0x00000018040f7981 */ /* 0x000124000c1e1900 */
[----:B0-----:R-:W-:Y:S01]  /*2220*/  IMAD.WIDE R4, R35, 0x4, R6 ;  /* 0x0000000423047825 */ /* 0x001fe200078e0206 */
[----:B------:R-:W-:-:S05]  /*2230*/  LEA R35, -R10, RZ, 0x2 ;  /* 0x000000ff0a237211 */ /* 0x000fca00078e11ff */
[----:B------:R-:W-:-:S04]  /*2240*/  IMAD.WIDE R34, R35, 0x4, R6 ;  /* 0x0000000423227825 */ /* 0x000fc800078e0206 */
[----:B--2---:R-:W-:Y:S01]  /*2250*/  FADD R12, R14, -R12 ;  /* 0x8000000c0e0c7221 */ /* 0x004fe20000000000 */
[----:B---3--:R-:W-:-:S03]  /*2260*/  FADD R0, R0, -R11 ;  /* 0x8000000b00007221 */ /* 0x008fc60000000000 */
[----:B------:R-:W-:Y:S02]  /*2270*/  FFMA R11, R12, UR20, RZ ;  /* 0x000000140c0b7c23 */ /* 0x000fe400080000ff */
[----:B------:R0:W2:Y:S02]  /*2280*/  LDG.E R12, desc[UR24][R6.64] ;  /* 0x00000018060c7981 */ /* 0x0000a4000c1e1900 */
[----:B------:R-:W-:Y:S01]  /*2290*/  FFMA R11, R0, UR21, R11 ;  /* 0x00000015000b7c23 */ /* 0x000fe2000800000b */
[----:B------:R-:W-:Y:S02]  /*22a0*/  IADD3 R0, PT, PT, -R29, RZ, RZ ;  /* 0x000000ff1d007210 */ /* 0x000fe40007ffe1ff */
[----:B------:R1:W2:Y:S01]  /*22b0*/  LDG.E R29, desc[UR24][R4.64] ;  /* 0x00000018041d7981 */ /* 0x0002a2000c1e1900 */
[----:B-----5:R-:W-:Y:S02]  /*22c0*/  FADD R8, R9, -R8 ;  /* 0x8000000809087221 */ /* 0x020fe40000000000 */
[----:B------:R-:W-:-:S02]  /*22d0*/  IMAD R9, R0, UR19, RZ ;  /* 0x0000001300097c24 */ /* 0x000fc4000f8e02ff */
[----:B0-----:R-:W-:-:S04]  /*22e0*/  IMAD.WIDE R6, R10, 0x4, R6 ;  /* 0x000000040a067825 */ /* 0x001fc800078e0206 */
[----:B------:R-:W-:-:S04]  /*22f0*/  IMAD.WIDE R36, R9, 0x4, R36 ;  /* 0x0000000409247825 */ /* 0x000fc800078e0224 */
[----:B------:R-:W-:Y:S02]  /*2300*/  IMAD.WIDE R32, R9, 0x4, R32 ;  /* 0x0000000409207825 */ /* 0x000fe400078e0220 */
[----:B------:R-:W3:Y:S02]  /*2310*/  LDG.E R9, desc[UR24][R34.64] ;  /* 0x0000001822097981 */ /* 0x000ee4000c1e1900 */
[----:B-1----:R-:W-:Y:S02]  /*2320*/  IMAD.WIDE R4, R0, 0x4, R4 ;  /* 0x0000000400047825 */ /* 0x002fe400078e0204 */
[----:B------:R-:W4:Y:S04]  /*2330*/  LDG.E R36, desc[UR24][R36.64] ;  /* 0x0000001824247981 */ /* 0x000f28000c1e1900 */
[----:B------:R0:W3:Y:S04]  /*2340*/  LDG.E R35, desc[UR24][R6.64] ;  /* 0x0000001806237981 */ /* 0x0000e8000c1e1900 */
[----:B------:R1:W5:Y:S01]  /*2350*/  LDG.E R34, desc[UR24][R4.64] ;  /* 0x0000001804227981 */ /* 0x000362000c1e1900 */
[----:B0-----:R-:W-:-:S03]  /*2360*/  IMAD.WIDE R6, R10, 0x4, R6 ;  /* 0x000000040a067825 */ /* 0x001fc600078e0206 */
[----:B------:R-:W4:Y:S01]  /*2370*/  LDG.E R10, desc[UR24][R32.64] ;  /* 0x00000018200a7981 */ /* 0x000f22000c1e1900 */
[----:B-1----:R-:W0:Y:S03]  /*2380*/  LDC.64 R4, c[0x0][0x3d0] ;  /* 0x0000f400ff047b82 */ /* 0x002e260000000a00 */
[----:B------:R1:W5:Y:S01]  /*2390*/  LDG.E R0, desc[UR24][R6.64] ;  /* 0x0000001806007981 */ /* 0x000362000c1e1900 */
[----:B------:R-:W-:-:S03]  /*23a0*/  FFMA R8, R8, UR20, RZ ;  /* 0x0000001408087c23 */ /* 0x000fc600080000ff */
[----:B------:R-:W4:Y:S01]  /*23b0*/  LDG.E R32, desc[UR24][R20.64] ;  /* 0x0000001814207981 */ /* 0x000f22000c1e1900 */
[----:B-1----:R-:W1:Y:S01]  /*23c0*/  LDC.64 R6, c[0x0][0x478] ;  /* 0x00011e00ff067b82 */ /* 0x002e620000000a00 */
[----:B0-----:R-:W-:-:S05]  /*23d0*/  IMAD.WIDE.U32 R4, R28, 0x4, R4 ;  /* 0x000000041c047825 */ /* 0x001fca00078e0004 */
[----:B------:R-:W4:Y:S01]  /*23e0*/  LDG.E R14, desc[UR24][R4.64] ;  /* 0x00000018040e7981 */ /* 0x000f22000c1e1900 */
[----:B-1----:R-:W-:-:S05]  /*23f0*/  IMAD.WIDE.U32 R6, R28, 0x4, R6 ;  /* 0x000000041c067825 */ /* 0x002fca00078e0006 */
[----:B------:R0:W4:Y:S02]  /*2400*/  LDG.E R33, desc[UR24][R6.64] ;  /* 0x0000001806217981 */ /* 0x000124000c1e1900 */
[----:B0-----:R-:W0:Y:S02]  /*2410*/  LDC.64 R6, c[0x0][0x3e8] ;  /* 0x0000fa00ff067b82 */ /* 0x001e240000000a00 */
[----:B0-----:R-:W-:-:S05]  /*2420*/  IMAD.WIDE.U32 R6, R28, 0x4, R6 ;  /* 0x000000041c067825 */ /* 0x001fca00078e0006 */
[----:B------:R0:W4:Y:S01]  /*2430*/  LDG.E R31, desc[UR24][R6.64] ;  /* 0x00000018061f7981 */ /* 0x000122000c1e1900 */
[----:B--2---:R-:W-:-:S03]  /*2440*/  FADD R29, R12, -R29 ;  /* 0x8000001d0c1d7221 */ /* 0x004fc60000000000 */
[----:B------:R-:W2:Y:S01]  /*2450*/  LDG.E R12, desc[UR24][R18.64] ;  /* 0x00000018120c7981 */ /* 0x000ea2000c1e1900 */
[----:B------:R-:W-:Y:S01]  /*2460*/  FFMA R29, R29, UR21, R8 ;  /* 0x000000151d1d7c23 */ /* 0x000fe20008000008 */
[----:B---3--:R-:W-:Y:S02]  /*2470*/  FADD R35, R35, -R9 ;  /* 0x8000000923237221 */ /* 0x008fe40000000000 */
[----:B------:R-:W0:Y:S02]  /*2480*/  LDC.64 R8, c[0x0][0x3b8] ;  /* 0x0000ee00ff087b82 */ /* 0x000e240000000a00 */
[----:B------:R-:W-:Y:S01]  /*2490*/  FFMA R35, R35, UR22, R29 ;  /* 0x0000001623237c23 */ /* 0x000fe2000800001d */
[----:B------:R-:W-:Y:S02]  /*24a0*/  VIADD R29, R13, 0x1 ;  /* 0x000000010d1d7836 */ /* 0x000fe40000000000 */
[----:B-----5:R-:W-:Y:S02]  /*24b0*/  FADD R0, R0, -R34 ;  /* 0x8000002200007221 */ /* 0x020fe40000000000 */
[----:B0-----:R-:W-:-:S04]  /*24c0*/  IMAD.WIDE.U32 R6, R29, 0x4, R8 ;  /* 0x000000041d067825 */ /* 0x001fc800078e0008 */
[----:B------:R-:W-:Y:S02]  /*24d0*/  FFMA R29, R0, UR23, R35 ;  /* 0x00000017001d7c23 */ /* 0x000fe40008000023 */
[----:B------:R0:W3:Y:S02]  /*24e0*/  LDG.E R0, desc[UR24][R6.64] ;  /* 0x0000001806007981 */ /* 0x0000e4000c1e1900 */
[----:B0-----:R-:W-:-:S05]  /*24f0*/  IMAD.WIDE.U32 R6, R28, 0x4, R8 ;  /* 0x000000041c067825 */ /* 0x001fca00078e0008 */
[----:B------:R-:W3:Y:S01]  /*2500*/  LDG.E R35, desc[UR24][R6.64] ;  /* 0x0000001806237981 */ /* 0x000ee2000c1e1900 */
[----:B----4-:R-:W-:Y:S01]  /*2510*/  FADD R30, R30, -R36 ;  /* 0x800000241e1e7221 */ /* 0x010fe20000000000 */
[----:B------:R-:W-:Y:S02]  /*2520*/  FADD R15, R15, -R10 ;  /* 0x8000000a0f0f7221 */ /* 0x000fe40000000000 */
[----:B------:R-:W4:Y:S01]  /*2530*/  LDG.E R34, desc[UR24][R6.64+0x4] ;  /* 0x0000041806227981 */ /* 0x000f22000c1e1900 */
[----:B------:R-:W-:Y:S01]  /*2540*/  FFMA R30, R30, UR22, R11 ;  /* 0x000000161e1e7c23 */ /* 0x000fe2000800000b */
[----:B------:R-:W-:-:S05]  /*2550*/  IADD3 R11, PT, PT, R13, -0x1, RZ ;  /* 0xffffffff0d0b7810 */ /* 0x000fca0007ffe0ff */
[----:B------:R-:W-:-:S04]  /*2560*/  IMAD.WIDE.U32 R10, R11, 0x4, R8 ;  /* 0x000000040b0a7825 */ /* 0x000fc800078e0008 */
[----:B------:R-:W-:Y:S02]  /*2570*/  FFMA R30, R15, UR23, R30 ;  /* 0x000000170f1e7c23 */ /* 0x000fe4000800001e */
[----:B------:R-:W5:Y:S01]  /*2580*/  LDG.E R10, desc[UR24][R10.64] ;  /* 0x000000180a0a7981 */ /* 0x000f62000c1e1900 */
[----:B--2---:R-:W-:Y:S01]  /*2590*/  FMUL R37, R12, R14 ;  /* 0x0000000e0c257220 */ /* 0x004fe20000400000 */
[----:B------:R-:W-:-:S03]  /*25a0*/  MOV R12, 0x40000000 ;  /* 0x40000000000c7802 */ /* 0x000fc60000000f00 */
[----:B------:R-:W-:Y:S02]  /*25b0*/  FMUL R14, R14, R37 ;  /* 0x000000250e0e7220 */ /* 0x000fe40000400000 */
[----:B------:R-:W-:-:S04]  /*25c0*/  FFMA R33, R33, R12, 1 ;  /* 0x3f80000021217423 */ /* 0x000fc8000000000c */
[----:B------:R-:W-:-:S04]  /*25d0*/  FMUL R14, R14, R33 ;  /* 0x000000210e0e7220 */ /* 0x000fc80000400000 */
[----:B------:R-:W-:-:S04]  /*25e0*/  FMUL R14, R14, UR4 ;  /* 0x000000040e0e7c20 */ /* 0x000fc80008400000 */
[----:B------:R-:W-:-:S04]  /*25f0*/  FMUL R37, R29, R14 ;  /* 0x0000000e1d257220 */ /* 0x000fc80000400000 */
[----:B------:R-:W-:Y:S01]  /*2600*/  FFMA R14, R32, R31, -R37 ;  /* 0x0000001f200e7223 */ /* 0x000fe20000000825 */
[----:B------:R-:W-:Y:S01]  /*2610*/  VIADD R37, R13, 0xfffffffe ;  /* 0xfffffffe0d257836 */ /* 0x000fe20000000000 */
[----:B------:R-:W5:Y:S03]  /*2620*/  LDG.E R31, desc[UR24][R6.64+0x8] ;  /* 0x00000818061f7981 */ /* 0x000f66000c1e1900 */
[--C-:B------:R-:W-:Y:S01]  /*2630*/  IMAD.WIDE.U32 R36, R37, 0x4, R8.reuse ;  /* 0x0000000425247825 */ /* 0x100fe200078e0008 */
[----:B------:R0:W2:Y:S03]  /*2640*/  LDG.E R32, desc[UR24][R6.64+0xc] ;  /* 0x00000c1806207981 */ /* 0x0000a6000c1e1900 */
[----:B------:R-:W-:Y:S01]  /*2650*/  IMAD.WIDE.U32 R8, R13, 0x4, R8 ;  /* 0x000000040d087825 */ /* 0x000fe200078e0008 */
[----:B------:R-:W2:Y:S04]  /*2660*/  LDG.E R11, desc[UR24][R36.64] ;  /* 0x00000018240b7981 */ /* 0x000ea8000c1e1900 */
[----:B------:R1:W4:Y:S01]  /*2670*/  LDG.E R15, desc[UR24][R8.64] ;  /* 0x00000018080f7981 */ /* 0x000322000c1e1900 */
[----:B0-----:R-:W0:Y:S08]  /*2680*/  LDC.64 R6, c[0x0][0x3e0] ;  /* 0x0000f800ff067b82 */ /* 0x001e300000000a00 */
[----:B-1----:R-:W1:Y:S01]  /*2690*/  LDC.64 R8, c[0x0][0x470] ;  /* 0x00011c00ff087b82 */ /* 0x002e620000000a00 */
[----:B0-----:R-:W-:-:S04]  /*26a0*/  IMAD.WIDE.U32 R6, R28, 0x4, R6 ;  /* 0x000000041c067825 */ /* 0x001fc800078e0006 */
[----:B-1----:R-:W-:-:S04]  /*26b0*/  IMAD.WIDE.U32 R8, R28, 0x4, R8 ;  /* 0x000000041c087825 */ /* 0x002fc800078e0008 */
[----:B---3--:R-:W-:Y:S02]  /*26c0*/  FADD R0, R35, -R0 ;  /* 0x8000000023007221 */ /* 0x008fe40000000000 */
[----:B------:R0:W3:Y:S04]  /*26d0*/  LDG.E R35, desc[UR24][R8.64] ;  /* 0x0000001808237981 */ /* 0x0000e8000c1e1900 */
[----:B------:R1:W-:Y:S04]  /*26e0*/  STG.E desc[UR24][R6.64], R14 ;  /* 0x0000000e06007986 */ /* 0x0003e8000c101918 */
[----:B------:R-:W5:Y:S01]  /*26f0*/  LDG.E R37, desc[UR24][R4.64] ;  /* 0x0000001804257981 */ /* 0x000f62000c1e1900 */
[----:B0-----:R-:W-:-:S02]  /*2700*/  MOV R8, UR10 ;  /* 0x0000000a00087c02 */ /* 0x001fc40008000f00 */
[----:B------:R-:W-:-:S05]  /*2710*/  MOV R9, UR11 ;  /* 0x0000000b00097c02 */ /* 0x000fca0008000f00 */
[----:B------:R0:W5:Y:S02]  /*2720*/  LDG.E R36, desc[UR24][R8.64] ;  /* 0x0000001808247981 */ /* 0x000164000c1e1900 */
[----:B0-----:R-:W0:Y:S02]  /*2730*/  LDC.64 R8, c[0x0][0x3f8] ;  /* 0x0000fe00ff087b82 */ /* 0x001e240000000a00 */
[----:B0-----:R-:W-:-:S04]  /*2740*/  IMAD.WIDE.U32 R8, R28, 0x4, R8 ;  /* 0x000000041c087825 */ /* 0x001fc800078e0008 */
[----:B----4-:R-:W-:Y:S02]  /*2750*/  FADD R15, R34, -R15 ;  /* 0x8000000f220f7221 */ /* 0x010fe40000000000 */
[----:B------:R0:W4:Y:S02]  /*2760*/  LDG.E R34, desc[UR24][R8.64] ;  /* 0x0000001808227981 */ /* 0x000124000c1e1900 */
[----:B0-----:R-:W-:Y:S01]  /*2770*/  IMAD.U32 R8, RZ, RZ, UR8 ;  /* 0x00000008ff087e24 */ /* 0x001fe2000f8e00ff */
[----:B------:R-:W-:Y:S01]  /*2780*/  MOV R9, UR9 ;  /* 0x0000000900097c02 */ /* 0x000fe20008000f00 */
[----:B-----5:R-:W-:-:S04]  /*2790*/  FMUL R36, R36, R37 ;  /* 0x0000002524247220 */ /* 0x020fc80000400000 */
[----:B------:R-:W-:-:S04]  /*27a0*/  FMUL R36, R37, R36 ;  /* 0x0000002425247220 */ /* 0x000fc80000400000 */
[----:B------:R-:W-:Y:S02]  /*27b0*/  FMUL R36, R33, R36 ;  /* 0x0000002421247220 */ /* 0x000fe40000400000 */
[----:B------:R0:W4:Y:S02]  /*27c0*/  LDG.E R33, desc[UR24][R8.64] ;  /* 0x0000001808217981 */ /* 0x000124000c1e1900 */
[----:B------:R-:W-:Y:S01]  /*27d0*/  FMUL R37, R36, UR5 ;  /* 0x0000000524257c20 */ /* 0x000fe20008400000 */
[----:B------:R-:W-:-:S03]  /*27e0*/  FFMA R0, R0, UR20, RZ ;  /* 0x0000001400007c23 */ /* 0x000fc600080000ff */
[----:B-1----:R-:W-:Y:S01]  /*27f0*/  FMUL R14, R30, R37 ;  /* 0x000000251e0e7220 */ /* 0x002fe20000400000 */
[----:B------:R-:W-:Y:S01]  /*2800*/  FFMA R0, R15, UR21, R0 ;  /* 0x000000150f007c23 */ /* 0x000fe20008000000 */
[----:B0-----:R-:W0:Y:S01]  /*2810*/  LDC.64 R8, c[0x0][0x408] ;  /* 0x00010200ff087b82 */ /* 0x001e220000000a00 */
[----:B------:R-:W-:Y:S01]  /*2820*/  FADD R31, R31, -R10 ;  /* 0x8000000a1f1f7221 */ /* 0x000fe20000000000 */
[----:B0-----:R-:W-:-:S04]  /*2830*/  IMAD.WIDE.U32 R8, R28, 0x4, R8 ;  /* 0x000000041c087825 */ /* 0x001fc800078e0008 */
[----:B----4-:R-:W-:Y:S02]  /*2840*/  FFMA R33, R33, R34, -R14 ;  /* 0x0000002221217223 */ /* 0x010fe4000000080e */
[----:B------:R-:W0:Y:S02]  /*2850*/  LDC.64 R14, c[0x0][0x3f0] ;  /* 0x0000fc00ff0e7b82 */ /* 0x000e240000000a00 */
[----:B0-----:R-:W-:-:S05]  /*2860*/  IMAD.WIDE.U32 R14, R28, 0x4, R14 ;  /* 0x000000041c0e7825 */ /* 0x001fca00078e000e */
[----:B------:R0:W-:Y:S04]  /*2870*/  STG.E desc[UR24][R14.64], R33 ;  /* 0x000000210e007986 */ /* 0x0001e8000c101918 */
[----:B------:R-:W0:Y:S04]  /*2880*/  LDG.E R34, desc[UR24][R22.64] ;  /* 0x0000001816227981 */ /* 0x000e28000c1e1900 */
[----:B------:R-:W0:Y:S04]  /*2890*/  LDG.E R10, desc[UR24][R4.64] ;  /* 0x00000018040a7981 */ /* 0x000e28000c1e1900 */
[----:B------:R-:W4:Y:S04]  /*28a0*/  LDG.E R8, desc[UR24][R8.64] ;  /* 0x0000001808087981 */ /* 0x000f28000c1e1900 */
[----:B------:R-:W4:Y:S01]  /*28b0*/  LDG.E R37, desc[UR24][R24.64] ;  /* 0x0000001818257981 */ /* 0x000f22000c1e1900 */
[----:B---3--:R-:W-:Y:S01]  /*28c0*/  FFMA R35, R35, R12, 1 ;  /* 0x3f80000023237423 */ /* 0x008fe2000000000c */
[----:B--2---:R-:W-:-:S04]  /*28d0*/  FADD R32, R32, -R11 ;  /* 0x8000000b20207221 */ /* 0x004fc80000000000 */
[----:B------:R-:W-:Y:S01]  /*28e0*/  IADD3 R11, PT, PT, R35, -0xd000000, RZ ;  /* 0xf3000000230b7810 */ /* 0x000fe20007ffe0ff */
[----:B------:R-:W-:-:S03]  /*28f0*/  FFMA R31, R31, UR22, R0 ;  /* 0x000000161f1f7c23 */ /* 0x000fc60008000000 */
[----:B------:R-:W-:Y:S01]  /*2900*/  ISETP.GT.U32.AND P1, PT, R11, 0x727fffff, PT ;  /* 0x727fffff0b00780c */ /* 0x000fe20003f24070 */
[----:B------:R1:W2:Y:S01]  /*2910*/  MUFU.RSQ R0, R35 ;  /* 0x0000002300007308 */ /* 0x0002a20000001400 */
[----:B------:R-:W-:Y:S01]  /*2920*/  BSSY.RECONVERGENT B1, `(.L_x_137) ;  /* 0x000000f000017945 */ /* 0x000fe20003800200 */
[----:B------:R-:W-:Y:S01]  /*2930*/  FFMA R31, R32, UR23, R31 ;  /* 0x00000017201f7c23 */ /* 0x000fe2000800001f */
[----:B0-----:R-:W-:-:S04]  /*2940*/  FMUL R33, R34, R10 ;  /* 0x0000000a22217220 */ /* 0x001fc80000400000 */
[----:B------:R-:W-:Y:S01]  /*2950*/  FMUL R33, R10, R33 ;  /* 0x000000210a217220 */ /* 0x000fe20000400000 */
[----:B----4-:R-:W-:-:S04]  /*2960*/  FMUL R32, R37, R8 ;  /* 0x0000000825207220 */ /* 0x010fc80000400000 */
[----:B-12---:R-:W-:Y:S05]  /*2970*/  @!P1 BRA `(.L_x_138) ;  /* 0x0000000000149947 */ /* 0x006fea0003800000 */
[----:B------:R-:W-:Y:S01]  /*2980*/  IMAD.MOV.U32 R0, RZ, RZ, R35 ;  /* 0x000000ffff007224 */ /* 0x000fe200078e0023 */
[----:B------:R-:W-:-:S07]  /*2990*/  MOV R8, 0x29b0 ;  /* 0x000029b000087802 */ /* 0x000fce0000000f00 */
[----:B------:R-:W-:Y:S05]  /*29a0*/  CALL.REL.NOINC `($__internal_7_$__cuda_sm20_sqrt_rn_f32_slowpath) ;  /* 0x0000000800d07944 */ /* 0x000fea0003c00000 */
[----:B------:R-:W-:Y:S01]  /*29b0*/  MOV R0, R10 ;  /* 0x0000000a00007202 */ /* 0x000fe20000000f00 */
[----:B------:R-:W-:Y:S06]  /*29c0*/  BRA `(.L_x_139) ;  /* 0x0000000000107947 */ /* 0x000fec0003800000 */
.L_x_138:
[----:B------:R-:W-:Y:S01]  /*29d0*/  FMUL.FTZ R8, R35, R0 ;  /* 0x0000000023087220 */ /* 0x000fe20000410000 */
[----:B------:R-:W-:-:S03]  /*29e0*/  FMUL.FTZ R0, R0, 0.5 ;  /* 0x3f00000000007820 */ /* 0x000fc60000410000 */
[----:B------:R-:W-:-:S04]  /*29f0*/  FFMA R35, -R8, R8, R35 ;  /* 0x0000000808237223 */ /* 0x000fc80000000123 */
[----:B------:R-:W-:-:S07]  /*2a00*/  FFMA R0, R35, R0, R8 ;  /* 0x0000000023007223 */ /* 0x000fce0000000008 */
.L_x_139:
[----:B------:R-:W-:Y:S05]  /*2a10*/  BSYNC.RECONVERGENT B1 ;  /* 0x0000000000017941 */ /* 0x000fea0003800200 */
.L_x_137:
        /* <DEDUP_REMOVED lines=12> */
[----:B-1----:R-:W-:Y:S01]  /*2ae0*/  MOV R10, UR10 ;  /* 0x0000000a000a7c02 */ /* 0x002fe20008000f00 */
[----:B--2---:R-:W-:Y:S02]  /*2af0*/  FMUL R37, R35, R12 ;  /* 0x0000000c23257220 */ /* 0x004fe40000400000 */
[----:B------:R-:W1:Y:S02]  /*2b00*/  LDC.64 R34, c[0x0][0x410] ;  /* 0x00010400ff227b82 */ /* 0x000e640000000a00 */
[----:B------:R-:W-:-:S04]  /*2b10*/  FMUL R37, R12, R37 ;  /* 0x000000250c257220 */ /* 0x000fc80000400000 */
[----:B------:R-:W-:-:S04]  /*2b20*/  FMUL R37, R37, R0 ;  /* 0x0000000025257220 */ /* 0x000fc80000400000 */
[----:B------:R-:W-:-:S04]  /*2b30*/  FMUL R12, R37, UR4 ;  /* 0x00000004250c7c20 */ /* 0x000fc80008400000 */
[----:B------:R-:W-:-:S04]  /*2b40*/  FMUL R29, R29, R12 ;  /* 0x0000000c1d1d7220 */ /* 0x000fc80000400000 */
[----:B---3--:R-:W-:Y:S02]  /*2b50*/  FFMA R37, R32, R11, -R29 ;  /* 0x0000000b20257223 */ /* 0x008fe4000000081d */
[----:B0-----:R-:W0:Y:S01]  /*2b60*/  LDC.64 R32, c[0x0][0x428] ;  /* 0x00010a00ff207b82 */ /* 0x001e220000000a00 */
[----:B------:R-:W-:Y:S02]  /*2b70*/  IMAD.U32 R11, RZ, RZ, UR11 ;  /* 0x0000000bff0b7e24 */ /* 0x000fe4000f8e00ff */
[----:B-1----:R-:W-:-:S05]  /*2b80*/  IMAD.WIDE.U32 R34, R28, 0x4, R34 ;  /* 0x000000041c227825 */ /* 0x002fca00078e0022 */
[----:B------:R1:W-:Y:S04]  /*2b90*/  STG.E desc[UR24][R34.64], R37 ;  /* 0x0000002522007986 */ /* 0x0003e8000c101918 */
[----:B------:R2:W3:Y:S04]  /*2ba0*/  LDG.E R12, desc[UR24][R10.64] ;  /* 0x000000180a0c7981 */ /* 0x0004e8000c1e1900 */
[----:B------:R-:W3:Y:S01]  /*2bb0*/  LDG.E R29, desc[UR24][R4.64] ;  /* 0x00000018041d7981 */ /* 0x000ee2000c1e1900 */
[----:B-1----:R-:W1:Y:S01]  /*2bc0*/  LDC.64 R36, c[0x0][0x438] ;  /* 0x00010e00ff247b82 */ /* 0x002e620000000a00 */
[----:B0-----:R-:W-:Y:S01]  /*2bd0*/  IMAD.WIDE.U32 R32, R28, 0x4, R32 ;  /* 0x000000041c207825 */ /* 0x001fe200078e0020 */
[----:B--2---:R-:W-:-:S02]  /*2be0*/  MOV R10, UR8 ;  /* 0x00000008000a7c02 */ /* 0x004fc40008000f00 */
[----:B------:R-:W-:-:S03]  /*2bf0*/  MOV R11, UR9 ;  /* 0x00000009000b7c02 */ /* 0x000fc60008000f00 */
[----:B------:R-:W2:Y:S04]  /*2c00*/  LDG.E R32, desc[UR24][R32.64] ;  /* 0x0000001820207981 */ /* 0x000ea8000c1e1900 */
[----:B------:R0:W2:Y:S02]  /*2c10*/  LDG.E R33, desc[UR24][R10.64] ;  /* 0x000000180a217981 */ /* 0x0000a4000c1e1900 */
[----:B0-----:R-:W0:Y:S01]  /*2c20*/  LDC.64 R10, c[0x0][0x420] ;  /* 0x00010800ff0a7b82 */ /* 0x001e220000000a00 */
[----:B-1----:R-:W-:-:S04]  /*2c30*/  IMAD.WIDE.U32 R36, R28, 0x4, R36 ;  /* 0x000000041c247825 */ /* 0x002fc800078e0024 */
[----:B0-----:R-:W-:-:S04]  /*2c40*/  IMAD.WIDE.U32 R10, R28, 0x4, R10 ;  /* 0x000000041c0a7825 */ /* 0x001fc800078e000a */
[----:B---3--:R-:W-:-:S04]  /*2c50*/  FMUL R12, R12, R29 ;  /* 0x0000001d0c0c7220 */ /* 0x008fc80000400000 */
[----:B------:R-:W-:-:S04]  /*2c60*/  FMUL R29, R29, R12 ;  /* 0x0000000c1d1d7220 */ /* 0x000fc80000400000 */
[----:B------:R-:W-:-:S04]  /*2c70*/  FMUL R29, R29, R0 ;  /* 0x000000001d1d7220 */ /* 0x000fc80000400000 */
[----:B------:R-:W-:-:S04]  /*2c80*/  FMUL R29, R29, UR5 ;  /* 0x000000051d1d7c20 */ /* 0x000fc80008400000 */
[----:B------:R-:W-:-:S04]  /*2c90*/  FMUL R30, R30, R29 ;  /* 0x0000001d1e1e7220 */ /* 0x000fc80000400000 */
[----:B--2---:R-:W-:-:S05]  /*2ca0*/  FFMA R29, R33, R32, -R30 ;  /* 0x00000020211d7223 */ /* 0x004fca000000081e */
[----:B------:R0:W-:Y:S04]  /*2cb0*/  STG.E desc[UR24][R10.64], R29 ;  /* 0x0000001d0a007986 */ /* 0x0001e8000c101918 */
[----:B------:R1:W2:Y:S04]  /*2cc0*/  LDG.E R0, desc[UR24][R4.64] ;  /* 0x0000001804007981 */ /* 0x0002a8000c1e1900 */
[----:B------:R-:W2:Y:S04]  /*2cd0*/  LDG.E R33, desc[UR24][R22.64] ;  /* 0x0000001816217981 */ /* 0x000ea8000c1e1900 */
[----:B------:R-:W3:Y:S01]  /*2ce0*/  LDG.E R37, desc[UR24][R36.64] ;  /* 0x0000001824257981 */ /* 0x000ee2000c1e1900 */
[----:B-1----:R-:W1:Y:S03]  /*2cf0*/  LDC.64 R4, c[0x0][0x430] ;  /* 0x00010c00ff047b82 */ /* 0x002e660000000a00 */
[----:B------:R-:W3:Y:S01]  /*2d00*/  LDG.E R12, desc[UR24][R24.64] ;  /* 0x00000018180c7981 */ /* 0x000ee2000c1e1900 */
[----:B--2---:R-:W-:-:S04]  /*2d10*/  FMUL R33, R33, R0 ;  /* 0x0000000021217220 */ /* 0x004fc80000400000 */
[----:B------:R-:W-:-:S04]  /*2d20*/  FMUL R33, R0, R33 ;  /* 0x0000002100217220 */ /* 0x000fc80000400000 */
[----:B------:R-:W-:-:S04]  /*2d30*/  FMUL R0, R33, UR6 ;  /* 0x0000000621007c20 */ /* 0x000fc80008400000 */
[----:B------:R-:W-:Y:S01]  /*2d40*/  FMUL R33, R31, R0 ;  /* 0x000000001f217220 */ /* 0x000fe20000400000 */
[----:B-1----:R-:W-:Y:S02]  /*2d50*/  IMAD.WIDE.U32 R30, R28, 0x4, R4 ;  /* 0x000000041c1e7825 */ /* 0x002fe400078e0004 */
[----:B------:R-:W1:Y:S02]  /*2d60*/  LDC.64 R4, c[0x0][0x3c0] ;  /* 0x0000f000ff047b82 */ /* 0x000e640000000a00 */
[----:B---3--:R-:W-:-:S05]  /*2d70*/  FFMA R33, R12, R37, -R33 ;  /* 0x000000250c217223 */ /* 0x008fca0000000821 */
[----:B------:R2:W-:Y:S04]  /*2d80*/  STG.E desc[UR24][R30.64], R33 ;  /* 0x000000211e007986 */ /* 0x0005e8000c101918 */
[----:B------:R-:W3:Y:S04]  /*2d90*/  LDG.E R6, desc[UR24][R6.64] ;  /* 0x0000001806067981 */ /* 0x000ee8000c1e1900 */
[----:B------:R-:W3:Y:S04]  /*2da0*/  LDG.E R15, desc[UR24][R14.64] ;  /* 0x000000180e0f7981 */ /* 0x000ee8000c1e1900 */
[----:B------:R-:W4:Y:S01]  /*2db0*/  LDG.E R9, desc[UR24][R8.64] ;  /* 0x0000001808097981 */ /* 0x000f22000c1e1900 */
[----:B-1----:R-:W-:-:S04]  /*2dc0*/  IMAD.WIDE.U32 R4, R28, 0x4, R4 ;  /* 0x000000041c047825 */ /* 0x002fc800078e0004 */
[----:B---3--:R-:W-:Y:S02]  /*2dd0*/  FADD R0, R6, R15 ;  /* 0x0000000f06007221 */ /* 0x008fe40000000000 */
[----:B------:R-:W1:Y:S02]  /*2de0*/  LDC.64 R6, c[0x0][0x3c8] ;  /* 0x0000f200ff067b82 */ /* 0x000e640000000a00 */
[----:B----4-:R-:W-:-:S05]  /*2df0*/  FADD R37, R0, R9 ;  /* 0x0000000900257221 */ /* 0x010fca0000000000 */
[----:B------:R4:W-:Y:S04]  /*2e00*/  STG.E desc[UR24][R4.64], R37 ;  /* 0x0000002504007986 */ /* 0x0009e8000c101918 */
[----:B------:R-:W3:Y:S04]  /*2e10*/  LDG.E R34, desc[UR24][R34.64] ;  /* 0x0000001822227981 */ /* 0x000ee8000c1e1900 */
[----:B0-----:R-:W3:Y:S04]  /*2e20*/  LDG.E R11, desc[UR24][R10.64] ;  /* 0x000000180a0b7981 */ /* 0x001ee8000c1e1900 */
[----:B--2---:R-:W2:Y:S01]  /*2e30*/  LDG.E R31, desc[UR24][R30.64] ;  /* 0x000000181e1f7981 */ /* 0x004ea2000c1e1900 */
[----:B-1----:R-:W-:-:S04]  /*2e40*/  IMAD.WIDE.U32 R28, R28, 0x4, R6 ;  /* 0x000000041c1c7825 */ /* 0x002fc800078e0006 */
[----:B---3--:R-:W-:-:S04]  /*2e50*/  FADD R0, R34, R11 ;  /* 0x0000000b22007221 */ /* 0x008fc80000000000 */
[----:B--2---:R-:W-:-:S05]  /*2e60*/  FADD R7, R0, R31 ;  /* 0x0000001f00077221 */ /* 0x004fca0000000000 */
[----:B------:R4:W-:Y:S02]  /*2e70*/  STG.E desc[UR24][R28.64], R7 ;  /* 0x000000071c007986 */ /* 0x0009e4000c101918 */
.L_x_136:
[----:B0123--:R-:W-:Y:S05]  /*2e80*/  BSYNC.RECONVERGENT B0 ;  /* 0x0000000000007941 */ /* 0x00ffea0003800200 */
.L_x_135:
[----:B------:R-:W-:Y:S02]  /*2e90*/  UIADD3 UR13, UPT, UPT, UR7, 0x1, URZ ;  /* 0x00000001070d7890 */ /* 0x000fe4000fffe0ff */
[----:B------:R-:W-:Y:S02]  /*2ea0*/  UIADD3 UR16, UP0, UPT, UR10, 0x4, URZ ;  /* 0x000000040a107890 */ /* 0x000fe4000ff1e0ff */
[----:B------:R-:W-:Y:S02]  /*2eb0*/  UIADD3 UR14, UP1, UPT, UR8, 0x4, URZ ;  /* 0x00000004080e7890 */ /* 0x000fe4000ff3e0ff */
[----:B------:R-:W-:Y:S01]  /*2ec0*/  ISETP.NE.AND P1, PT, RZ, UR13, PT ;  /* 0x0000000dff007c0c */ /* 0x000fe2000bf25270 */
[----:B------:R-:W-:Y:S02]  /*2ed0*/  UIADD3.X UR17, UPT, UPT, URZ, UR11, URZ, UP0, !UPT ;  /* 0x0000000bff117290 */ /* 0x000fe400087fe4ff */
[----:B------:R-:W-:-:S10]  /*2ee0*/  UIADD3.X UR15, UPT, UPT, URZ, UR9, URZ, UP1, !UPT ;  /* 0x00000009ff0f7290 */ /* 0x000fd40008ffe4ff */
[----:B------:R-:W-:Y:S05]  /*2ef0*/  @!P1 EXIT ;  /* 0x000000000000994d */ /* 0x000fea0003800000 */
[----:B------:R-:W-:Y:S01]  /*2f00*/  VIADD R3, R3, 0x1 ;  /* 0x0000000103037836 */ /* 0x000fe20000000000 */
[----:B------:R-:W-:Y:S01]  /*2f10*/  IADD3 R13, PT, PT, R13, UR18, RZ ;  /* 0x000000120d0d7c10 */ /* 0x000fe2000fffe0ff */
[----:B------:R-:W-:Y:S01]  /*2f20*/  VIADD R17, R17, UR18 ;  /* 0x0000001211117c36 */ /* 0x000fe20008000000 */
[----:B------:R-:W-:Y:S01]  /*2f30*/  IADD3 R16, PT, PT, R16, UR18, RZ ;  /* 0x0000001210107c10 */ /* 0x000fe2000fffe0ff */
[----:B------:R-:W-:Y:S01]  /*2f40*/  UMOV UR7, UR13 ;  /* 0x0000000d00077c82 */ /* 0x000fe20008000000 */
[----:B------:R-:W-:Y:S01]  /*2f50*/  IADD3 R26, PT, PT, R26, UR18, RZ ;  /* 0x000000121a1a7c10 */ /* 0x000fe2000fffe0ff */
[----:B------:R-:W-:Y:S01]  /*2f60*/  UMOV UR10, UR16 ;  /* 0x00000010000a7c82 */ /* 0x000fe20008000000 */
[----:B------:R-:W-:Y:S01]  /*2f70*/  IADD3 R27, PT, PT, R27, UR18, RZ ;  /* 0x000000121b1b7c10 */ /* 0x000fe2000fffe0ff */
[----:B------:R-:W-:Y:S01]  /*2f80*/  UMOV UR11, UR17 ;  /* 0x00000011000b7c82 */ /* 0x000fe20008000000 */
[----:B------:R-:W-:Y:S01]  /*2f90*/  UMOV UR8, UR14 ;  /* 0x0000000e00087c82 */ /* 0x000fe20008000000 */
[----:B------:R-:W-:Y:S01]  /*2fa0*/  UMOV UR9, UR15 ;  /* 0x0000000f00097c82 */ /* 0x000fe20008000000 */
[----:B------:R-:W-:Y:S05]  /*2fb0*/  BRA `(.L_x_140) ;  /* 0xfffffff000147947 */ /* 0x000fea000383ffff */
        .weak           $__internal_6_$__cuda_sm20_div_rn_f64_full
        .type           $__internal_6_$__cuda_sm20_div_rn_f64_full,@function
        .size           $__internal_6_$__cuda_sm20_div_rn_f64_full,($__internal_7_$__cuda_sm20_sqrt_rn_f32_slowpath - $__internal_6_$__cuda_sm20_div_rn_f64_full)
$__internal_6_$__cuda_sm20_div_rn_f64_full:
[----:B------:R-:W-:Y:S02]  /*2fc0*/  HFMA2 R9, -RZ, RZ, 1.990234375, 0 ;  /* 0x3ff60000ff097431 */ /* 0x000fe400000001ff */
[----:B------:R-:W-:Y:S01]  /*2fd0*/  IMAD.MOV.U32 R8, RZ, RZ, 0x0 ;  /* 0x00000000ff087424 */ /* 0x000fe200078e00ff */
[----:B------:R-:W-:Y:S01]  /*2fe0*/  MOV R12, 0x1 ;  /* 0x00000001000c7802 */ /* 0x000fe20000000f00 */
[----:B------:R-:W-:Y:S01]  /*2ff0*/  IMAD.MOV.U32 R10, RZ, RZ, R26 ;  /* 0x000000ffff0a7224 */ /* 0x000fe200078e001a */
[----:B------:R-:W-:Y:S01]  /*3000*/  MOV R11, R27 ;  /* 0x0000001b000b7202 */ /* 0x000fe20000000f00 */
[----:B------:R-:W-:Y:S01]  /*3010*/  BSSY.RECONVERGENT B3, `(.L_x_141) ;  /* 0x0000048000037945 */ /* 0x000fe20003800200 */
[----:B------:R-:W0:Y:S01]  /*3020*/  MUFU.RCP64H R13, R9 ;  /* 0x00000009000d7308 */ /* 0x000e220000001800 */
[----:B------:R-:W-:Y:S02]  /*3030*/  MOV R0, 0x1ca00000 ;  /* 0x1ca0000000007802 */ /* 0x000fe40000000f00 */
[----:B------:R-:W-:-:S02]  /*3040*/  FSETP.GEU.AND P2, PT, |R11|, 1.469367938527859385e-39, PT ;  /* 0x001000000b00780b */ /* 0x000fc40003f4e200 */
[----:B------:R-:W-:Y:S02]  /*3050*/  LOP3.LUT R30, R11, 0x7ff00000, RZ, 0xc0, !PT ;  /* 0x7ff000000b1e7812 */ /* 0x000fe400078ec0ff */
[----:B------:R-:W-:Y:S02]  /*3060*/  MOV R32, 0x40400000 ;  /* 0x4040000000207802 */ /* 0x000fe40000000f00 */
[----:B------:R-:W-:Y:S02]  /*3070*/  ISETP.GE.U32.AND P1, PT, R30, 0x40400000, PT ;  /* 0x404000001e00780c */ /* 0x000fe40003f26070 */
[----:B------:R-:W-:Y:S02]  /*3080*/  MOV R33, R30 ;  /* 0x0000001e00217202 */ /* 0x000fe40000000f00 */
[----:B------:R-:W-:Y:S02]  /*3090*/  SEL R0, R0, 0x63400000, !P1 ;  /* 0x6340000000007807 */ /* 0x000fe40004800000 */
[----:B------:R-:W-:Y:S01]  /*30a0*/  IADD3 R34, PT, PT, R32, -0x1, RZ ;  /* 0xffffffff20227810 */ /* 0x000fe20007ffe0ff */
[----:B0-----:R-:W-:Y:S01]  /*30b0*/  DFMA R14, R12, -R8, 1 ;  /* 0x3ff000000c0e742b */ /* 0x001fe20000000808 */
[----:B------:R-:W-:-:S04]  /*30c0*/  @!P2 LOP3.LUT R26, R0, 0x80000000, R11, 0xf8, !PT ;  /* 0x80000000001aa812 */ /* 0x000fc800078ef80b */
[----:B------:R-:W-:Y:S02]  /*30d0*/  @!P2 LOP3.LUT R27, R26, 0x100000, RZ, 0xfc, !PT ;  /* 0x001000001a1ba812 */ /* 0x000fe400078efcff */
[----:B------:R-:W-:Y:S01]  /*30e0*/  @!P2 MOV R26, RZ ;  /* 0x000000ff001aa202 */ /* 0x000fe20000000f00 */
[----:B------:R-:W-:-:S08]  /*30f0*/  DFMA R14, R14, R14, R14 ;  /* 0x0000000e0e0e722b */ /* 0x000fd0000000000e */
[----:B------:R-:W-:Y:S01]  /*3100*/  DFMA R14, R12, R14, R12 ;  /* 0x0000000e0c0e722b */ /* 0x000fe2000000000c */
[----:B------:R-:W-:Y:S01]  /*3110*/  LOP3.LUT R13, R0, 0x800fffff, R11, 0xf8, !PT ;  /* 0x800fffff000d7812 */ /* 0x000fe200078ef80b */
[----:B------:R-:W-:-:S06]  /*3120*/  IMAD.MOV.U32 R12, RZ, RZ, R10 ;  /* 0x000000ffff0c7224 */ /* 0x000fcc00078e000a */
[----:B------:R-:W-:Y:S02]  /*3130*/  DFMA R28, R14, -R8, 1 ;  /* 0x3ff000000e1c742b */ /* 0x000fe40000000808 */
[----:B------:R-:W-:-:S06]  /*3140*/  @!P2 DFMA R12, R12, 2, -R26 ;  /* 0x400000000c0ca82b */ /* 0x000fcc000000081a */
[----:B------:R-:W-:-:S04]  /*3150*/  DFMA R28, R14, R28, R14 ;  /* 0x0000001c0e1c722b */ /* 0x000fc8000000000e */
[----:B------:R-:W-:-:S04]  /*3160*/  @!P2 LOP3.LUT R33, R13, 0x7ff00000, RZ, 0xc0, !PT ;  /* 0x7ff000000d21a812 */ /* 0x000fc800078ec0ff */
[----:B------:R-:W-:Y:S01]  /*3170*/  DMUL R14, R28, R12 ;  /* 0x0000000c1c0e7228 */ /* 0x000fe20000000000 */
[----:B------:R-:W-:-:S05]  /*3180*/  VIADD R26, R33, 0xffffffff ;  /* 0xffffffff211a7836 */ /* 0x000fca0000000000 */
[----:B------:R-:W-:Y:S02]  /*3190*/  ISETP.GT.U32.AND P1, PT, R26, 0x7feffffe, PT ;  /* 0x7feffffe1a00780c */ /* 0x000fe40003f24070 */
[----:B------:R-:W-:Y:S02]  /*31a0*/  DFMA R26, R14, -R8, R12 ;  /* 0x800000080e1a722b */ /* 0x000fe4000000000c */
[----:B------:R-:W-:-:S06]  /*31b0*/  ISETP.GT.U32.OR P1, PT, R34, 0x7feffffe, P1 ;  /* 0x7feffffe2200780c */ /* 0x000fcc0000f24470 */
[----:B------:R-:W-:-:S07]  /*31c0*/  DFMA R26, R28, R26, R14 ;  /* 0x0000001a1c1a722b */ /* 0x000fce000000000e */
[----:B------:R-:W-:Y:S05]  /*31d0*/  @P1 BRA `(.L_x_142) ;  /* 0x0000000000681947 */ /* 0x000fea0003800000 */
[----:B------:R-:W-:Y:S02]  /*31e0*/  IMAD.MOV.U32 R11, RZ, RZ, 0x40400000 ;  /* 0x40400000ff0b7424 */ /* 0x000fe400078e00ff */
[----:B------:R-:W-:-:S03]  /*31f0*/  IMAD.MOV.U32 R10, RZ, RZ, RZ ;  /* 0x000000ffff0a7224 */ /* 0x000fc600078e00ff */
[----:B------:R-:W-:-:S04]  /*3200*/  VIADDMNMX R30, R30, -R11, 0xb9600000, !PT ;  /* 0xb96000001e1e7446 */ /* 0x000fc8000780090b */
[----:B------:R-:W-:-:S04]  /*3210*/  VIMNMX R11, PT, PT, R30, 0x46a00000, PT ;  /* 0x46a000001e0b7848 */ /* 0x000fc80003fe0100 */
[----:B------:R-:W-:-:S04]  /*3220*/  IADD3 R0, PT, PT, -R0, R11, RZ ;  /* 0x0000000b00007210 */ /* 0x000fc80007ffe1ff */
[----:B------:R-:W-:-:S06]  /*3230*/  IADD3 R11, PT, PT, R0, 0x7fe00000, RZ ;  /* 0x7fe00000000b7810 */ /* 0x000fcc0007ffe0ff */
[----:B------:R-:W-:-:S10]  /*3240*/  DMUL R14, R26, R10 ;  /* 0x0000000a1a0e7228 */ /* 0x000fd40000000000 */
[----:B------:R-:W-:-:S13]  /*3250*/  FSETP.GTU.AND P1, PT, |R15|, 1.469367938527859385e-39, PT ;  /* 0x001000000f00780b */ /* 0x000fda0003f2c200 */
[----:B------:R-:W-:Y:S05]  /*3260*/  @P1 BRA `(.L_x_143) ;  /* 0x0000000000881947 */ /* 0x000fea0003800000 */
[----:B------:R-:W-:Y:S01]  /*3270*/  DFMA R8, R26, -R8, R12 ;  /* 0x800000081a08722b */ /* 0x000fe2000000000c */
[----:B------:R-:W-:-:S09]  /*3280*/  MOV R10, RZ ;  /* 0x000000ff000a7202 */ /* 0x000fd20000000f00 */
[C---:B------:R-:W-:Y:S02]  /*3290*/  FSETP.NEU.AND P1, PT, R9.reuse, RZ, PT ;  /* 0x000000ff0900720b */ /* 0x040fe40003f2d000 */
[----:B------:R-:W-:-:S04]  /*32a0*/  LOP3.LUT R8, R9, 0x40460000, RZ, 0x3c, !PT ;  /* 0x4046000009087812 */ /* 0x000fc800078e3cff */
[----:B------:R-:W-:-:S04]  /*32b0*/  LOP3.LUT R13, R8, 0x80000000, RZ, 0xc0, !PT ;  /* 0x80000000080d7812 */ /* 0x000fc800078ec0ff */
[----:B------:R-:W-:-:S03]  /*32c0*/  LOP3.LUT R11, R13, R11, RZ, 0xfc, !PT ;  /* 0x0000000b0d0b7212 */ /* 0x000fc600078efcff */
[----:B------:R-:W-:Y:S05]  /*32d0*/  @!P1 BRA `(.L_x_143) ;  /* 0x00000000006c9947 */ /* 0x000fea0003800000 */
[----:B------:R-:W-:Y:S01]  /*32e0*/  IADD3 R9, PT, PT, -R0, RZ, RZ ;  /* 0x000000ff00097210 */ /* 0x000fe20007ffe1ff */
[----:B------:R-:W-:Y:S01]  /*32f0*/  IMAD.MOV.U32 R8, RZ, RZ, RZ ;  /* 0x000000ffff087224 */ /* 0x000fe200078e00ff */
[----:B------:R-:W-:-:S05]  /*3300*/  DMUL.RP R10, R26, R10 ;  /* 0x0000000a1a0a7228 */ /* 0x000fca0000008000 */
[----:B------:R-:W-:-:S05]  /*3310*/  DFMA R8, R14, -R8, R26 ;  /* 0x800000080e08722b */ /* 0x000fca000000001a */
[----:B------:R-:W-:Y:S02]  /*3320*/  LOP3.LUT R13, R11, R13, RZ, 0x3c, !PT ;  /* 0x0000000d0b0d7212 */ /* 0x000fe400078e3cff */
[----:B------:R-:W-:-:S04]  /*3330*/  IADD3 R8, PT, PT, -R0, -0x43300000, RZ ;  /* 0xbcd0000000087810 */ /* 0x000fc80007ffe1ff */
[----:B------:R-:W-:-:S04]  /*3340*/  FSETP.NEU.AND P1, PT, |R9|, R8, PT ;  /* 0x000000080900720b */ /* 0x000fc80003f2d200 */
[----:B------:R-:W-:Y:S02]  /*3350*/  FSEL R14, R10, R14, !P1 ;  /* 0x0000000e0a0e7208 */ /* 0x000fe40004800000 */
[----:B------:R-:W-:Y:S01]  /*3360*/  FSEL R15, R13, R15, !P1 ;  /* 0x0000000f0d0f7208 */ /* 0x000fe20004800000 */
[----:B------:R-:W-:Y:S06]  /*3370*/  BRA `(.L_x_143) ;  /* 0x0000000000447947 */ /* 0x000fec0003800000 */
.L_x_142:
[----:B------:R-:W-:-:S14]  /*3380*/  DSETP.NAN.AND P1, PT, R10, R10, PT ;  /* 0x0000000a0a00722a */ /* 0x000fdc0003f28000 */
[----:B------:R-:W-:Y:S05]  /*3390*/  @P1 BRA `(.L_x_144) ;  /* 0x0000000000341947 */ /* 0x000fea0003800000 */
[----:B------:R-:W-:Y:S02]  /*33a0*/  ISETP.NE.AND P1, PT, R33, R32, PT ;  /* 0x000000202100720c */ /* 0x000fe40003f25270 */
[----:B------:R-:W-:Y:S02]  /*33b0*/  MOV R14, 0x0 ;  /* 0x00000000000e7802 */ /* 0x000fe40000000f00 */
[----:B------:R-:W-:-:S09]  /*33c0*/  MOV R15, 0xfff80000 ;  /* 0xfff80000000f7802 */ /* 0x000fd20000000f00 */
[----:B------:R-:W-:Y:S05]  /*33d0*/  @!P1 BRA `(.L_x_143) ;  /* 0x00000000002c9947 */ /* 0x000fea0003800000 */
[----:B------:R-:W-:Y:S02]  /*33e0*/  ISETP.NE.AND P1, PT, R33, 0x7ff00000, PT ;  /* 0x7ff000002100780c */ /* 0x000fe40003f25270 */
[----:B------:R-:W-:Y:S02]  /*33f0*/  LOP3.LUT R10, R11, 0x40460000, RZ, 0x3c, !PT ;  /* 0x404600000b0a7812 */ /* 0x000fe400078e3cff */
[----:B------:R-:W-:Y:S02]  /*3400*/  ISETP.EQ.OR P1, PT, R32, RZ, !P1 ;  /* 0x000000ff2000720c */ /* 0x000fe40004f22670 */
[----:B------:R-:W-:-:S11]  /*3410*/  LOP3.LUT R15, R10, 0x80000000, RZ, 0xc0, !PT ;  /* 0x800000000a0f7812 */ /* 0x000fd600078ec0ff */
[----:B------:R-:W-:Y:S01]  /*3420*/  @P1 LOP3.LUT R0, R15, 0x7ff00000, RZ, 0xfc, !PT ;  /* 0x7ff000000f001812 */ /* 0x000fe200078efcff */
[----:B------:R-:W-:Y:S01]  /*3430*/  @!P1 IMAD.MOV.U32 R14, RZ, RZ, RZ ;  /* 0x000000ffff0e9224 */ /* 0x000fe200078e00ff */
[----:B------:R-:W-:Y:S02]  /*3440*/  @P1 MOV R14, RZ ;  /* 0x000000ff000e1202 */ /* 0x000fe40000000f00 */
[----:B------:R-:W-:Y:S01]  /*3450*/  @P1 MOV R15, R0 ;  /* 0x00000000000f1202 */ /* 0x000fe20000000f00 */
[----:B------:R-:W-:Y:S06]  /*3460*/  BRA `(.L_x_143) ;  /* 0x0000000000087947 */ /* 0x000fec0003800000 */
.L_x_144:
[----:B------:R-:W-:Y:S01]  /*3470*/  LOP3.LUT R15, R11, 0x80000, RZ, 0xfc, !PT ;  /* 0x000800000b0f7812 */ /* 0x000fe200078efcff */
[----:B------:R-:W-:-:S07]  /*3480*/  IMAD.MOV.U32 R14, RZ, RZ, R10 ;  /* 0x000000ffff0e7224 */ /* 0x000fce00078e000a */
.L_x_143:
[----:B------:R-:W-:Y:S05]  /*3490*/  BSYNC.RECONVERGENT B3 ;  /* 0x0000000000037941 */ /* 0x000fea0003800200 */
.L_x_141:
[----:B------:R-:W-:Y:S02]  /*34a0*/  HFMA2 R9, -RZ, RZ, 0, 0 ;  /* 0x00000000ff097431 */ /* 0x000fe400000001ff */
[----:B------:R-:W-:Y:S01]  /*34b0*/  IMAD.MOV.U32 R8, RZ, RZ, R31 ;  /* 0x000000ffff087224 */ /* 0x000fe200078e001f */
[----:B------:R-:W-:Y:S02]  /*34c0*/  MOV R10, R14 ;  /* 0x0000000e000a7202 */ /* 0x000fe40000000f00 */
[----:B------:R-:W-:Y:S01]  /*34d0*/  MOV R11, R15 ;  /* 0x0000000f000b7202 */ /* 0x000fe20000000f00 */
[----:B------:R-:W-:Y:S06]  /*34e0*/  RET.REL.NODEC R8 `(_Z15update_stress3diiiiiiffffPfS_S_S_S_S_iS_S_S_S_S_S_S_S_S_S_S_S_S_S_S_S_S_S_S_S_iiiiiiii) ;  /* 0xffffffc808c47950 */ /* 0x000fec0003c3ffff */
        .weak           $__internal_7_$__cuda_sm20_sqrt_rn_f32_slowpath
        .type           $__internal_7_$__cuda_sm20_sqrt_rn_f32_slowpath,@function
        .size           $__internal_7_$__cuda_sm20_sqrt_rn_f32_slowpath,($__internal_8_$__cuda_sm3x_div_rn_noftz_f32_slowpath - $__internal_7_$__cuda_sm20_sqrt_rn_f32_slowpath)
$__internal_7_$__cuda_sm20_sqrt_rn_f32_slowpath:
[----:B------:R-:W-:-:S13]  /*34f0*/  LOP3.LUT P1, RZ, R0, 0x7fffffff, RZ, 0xc0, !PT ;  /* 0x7fffffff00ff7812 */ /* 0x000fda000782c0ff */
[----:B------:R-:W-:Y:S01]  /*3500*/  @!P1 MOV R10, R0 ;  /* 0x00000000000a9202 */ /* 0x000fe20000000f00 */
[----:B------:R-:W-:Y:S06]  /*3510*/  @!P1 BRA `(.L_x_145) ;  /* 0x0000000000409947 */ /* 0x000fec0003800000 */
[----:B------:R-:W-:-:S13]  /*3520*/  FSETP.GEU.FTZ.AND P1, PT, R0, RZ, PT ;  /* 0x000000ff0000720b */ /* 0x000fda0003f3e000 */
[----:B------:R-:W-:Y:S01]  /*3530*/  @!P1 MOV R10, 0x7fffffff ;  /* 0x7fffffff000a9802 */ /* 0x000fe20000000f00 */
[----:B------:R-:W-:Y:S06]  /*3540*/  @!P1 BRA `(.L_x_145) ;  /* 0x0000000000349947 */ /* 0x000fec0003800000 */
[----:B------:R-:W-:-:S13]  /*3550*/  FSETP.GTU.FTZ.AND P1, PT, |R0|, +INF , PT ;  /* 0x7f8000000000780b */ /* 0x000fda0003f3c200 */
[----:B------:R-:W-:Y:S01]  /*3560*/  @P1 FADD.FTZ R10, R0, 1 ;  /* 0x3f800000000a1421 */ /* 0x000fe20000010000 */
[----:B------:R-:W-:Y:S06]  /*3570*/  @P1 BRA `(.L_x_145) ;  /* 0x0000000000281947 */ /* 0x000fec0003800000 */
[----:B------:R-:W-:-:S13]  /*3580*/  FSETP.NEU.FTZ.AND P1, PT, |R0|, +INF , PT ;  /* 0x7f8000000000780b */ /* 0x000fda0003f3d200 */
[----:B------:R-:W-:-:S04]  /*3590*/  @P1 FFMA R11, R0, 1.84467440737095516160e+19, RZ ;  /* 0x5f800000000b1823 */ /* 0x000fc800000000ff */
[----:B------:R-:W0:Y:S02]  /*35a0*/  @P1 MUFU.RSQ R10, R11 ;  /* 0x0000000b000a1308 */ /* 0x000e240000001400 */
[----:B0-----:R-:W-:-:S04]  /*35b0*/  @P1 FMUL.FTZ R9, R11, R10 ;  /* 0x0000000a0b091220 */ /* 0x001fc80000410000 */
[----:B------:R-:W-:-:S04]  /*35c0*/  @P1 FADD.FTZ R12, -R9, -RZ ;  /* 0x800000ff090c1221 */ /* 0x000fc80000010100 */
[----:B------:R-:W-:Y:S01]  /*35d0*/  @P1 FFMA R12, R9, R12, R11 ;  /* 0x0000000c090c1223 */ /* 0x000fe2000000000b */
[----:B------:R-:W-:Y:S01]  /*35e0*/  @P1 FMUL.FTZ R11, R10, 0.5 ;  /* 0x3f0000000a0b1820 */ /* 0x000fe20000410000 */
[----:B------:R-:W-:-:S03]  /*35f0*/  @!P1 IMAD.MOV.U32 R10, RZ, RZ, R0 ;  /* 0x000000ffff0a9224 */ /* 0x000fc600078e0000 */
[----:B------:R-:W-:-:S04]  /*3600*/  @P1 FFMA R11, R12, R11, R9 ;  /* 0x0000000b0c0b1223 */ /* 0x000fc80000000009 */
[----:B------:R-:W-:-:S07]  /*3610*/  @P1 FMUL.FTZ R10, R11, 2.3283064365386962891e-10 ;  /* 0x2f8000000b0a1820 */ /* 0x000fce0000410000 */
.L_x_145:
[----:B------:R-:W-:-:S04]  /*3620*/  HFMA2 R9, -RZ, RZ, 0, 0 ;  /* 0x00000000ff097431 */ /* 0x000fc800000001ff */
[----:B------:R-:W-:Y:S05]  /*3630*/  RET.REL.NODEC R8 `(_Z15update_stress3diiiiiiffffPfS_S_S_S_S_iS_S_S_S_S_S_S_S_S_S_S_S_S_S_S_S_S_S_S_S_iiiiiiii) ;  /* 0xffffffc808707950 */ /* 0x000fea0003c3ffff */
        .weak           $__internal_8_$__cuda_sm3x_div_rn_noftz_f32_slowpath
        .type           $__internal_8_$__cuda_sm3x_div_rn_noftz_f32_slowpath,@function
        .size           $__internal_8_$__cuda_sm3x_div_rn_noftz_f32_slowpath,($_Z15update_stress3diiiiiiffffPfS_S_S_S_S_iS_S_S_S_S_S_S_S_S_S_S_S_S_S_S_S_S_S_S_S_iiiiiiii$__internal_trig_reduction_slowpathd - $__internal_8_$__cuda_sm3x_div_rn_noftz_f32_slowpath)
$__internal_8_$__cuda_sm3x_div_rn_noftz_f32_slowpath:
[----:B------:R-:W-:Y:S02]  /*3640*/  SHF.R.U32.HI R6, RZ, 0x17, R3 ;  /* 0x00000017ff067819 */ /* 0x000fe40000011603 */
[--C-:B------:R-:W-:Y:S02]  /*3650*/  SHF.R.U32.HI R5, RZ, 0x17, R0.reuse ;  /* 0x00000017ff057819 */ /* 0x100fe40000011600 */
[----:B------:R-:W-:Y:S01]  /*3660*/  LOP3.LUT R14, R6, 0xff, RZ, 0xc0, !PT ;  /* 0x000000ff060e7812 */ /* 0x000fe200078ec0ff */
[----:B------:R-:W-:Y:S01]  /*3670*/  IMAD.MOV.U32 R6, RZ, RZ, R0 ;  /* 0x000000ffff067224 */ /* 0x000fe200078e0000 */
[----:B------:R-:W-:Y:S02]  /*3680*/  LOP3.LUT R5, R5, 0xff, RZ, 0xc0, !PT ;  /* 0x000000ff05057812 */ /* 0x000fe400078ec0ff */
[----:B------:R-:W-:Y:S02]  /*3690*/  IADD3 R9, PT, PT, R14, -0x1, RZ ;  /* 0xffffffff0e097810 */ /* 0x000fe40007ffe0ff */
[----:B------:R-:W-:-:S02]  /*36a0*/  IADD3 R8, PT, PT, R5, -0x1, RZ ;  /* 0xffffffff05087810 */ /* 0x000fc40007ffe0ff */
[----:B------:R-:W-:-:S04]  /*36b0*/  ISETP.GT.U32.AND P0, PT, R9, 0xfd, PT ;  /* 0x000000fd0900780c */ /* 0x000fc80003f04070 */
[----:B------:R-:W-:-:S13]  /*36c0*/  ISETP.GT.U32.OR P0, PT, R8, 0xfd, P0 ;  /* 0x000000fd0800780c */ /* 0x000fda0000704470 */
[----:B------:R-:W-:Y:S01]  /*36d0*/  @!P0 MOV R7, RZ ;  /* 0x000000ff00078202 */ /* 0x000fe20000000f00 */
        /* <DEDUP_REMOVED lines=19> */
[----:B------:R-:W-:Y:S01]  /*3810*/  @P0 MOV R7, RZ ;  /* 0x000000ff00070202 */ /* 0x000fe20000000f00 */
[----:B------:R-:W-:Y:S01]  /*3820*/  @!P0 FFMA R6, R0, 1.84467440737095516160e+19, RZ ;  /* 0x5f80000000068823 */ /* 0x000fe200000000ff */
[----:B------:R-:W-:Y:S01]  /*3830*/  @!P0 MOV R7, 0xffffffc0 ;  /* 0xffffffc000078802 */ /* 0x000fe20000000f00 */
[----:B------:R-:W-:-:S04]  /*3840*/  @!P1 FFMA R3, R3, 1.84467440737095516160e+19, RZ ;  /* 0x5f80000003039823 */ /* 0x000fc800000000ff */
[----:B------:R-:W-:-:S07]  /*3850*/  @!P1 VIADD R7, R7, 0x40 ;  /* 0x0000004007079836 */ /* 0x000fce0000000000 */
.L_x_146:
[----:B------:R-:W-:Y:S02]  /*3860*/  LEA R8, R14, 0xc0800000, 0x17 ;  /* 0xc08000000e087811 */ /* 0x000fe400078eb8ff */
[----:B------:R-:W-:Y:S02]  /*3870*/  IADD3 R5, PT, PT, R5, -0x7f, RZ ;  /* 0xffffff8105057810 */ /* 0x000fe40007ffe0ff */
[----:B------:R-:W-:-:S03]  /*3880*/  IADD3 R8, PT, PT, -R8, R3, RZ ;  /* 0x0000000308087210 */ /* 0x000fc60007ffe1ff */
[----:B------:R-:W-:Y:S01]  /*3890*/  IMAD R3, R5, -0x800000, R6 ;  /* 0xff80000005037824 */ /* 0x000fe200078e0206 */
[----:B------:R-:W0:Y:S01]  /*38a0*/  MUFU.RCP R9, R8 ;  /* 0x0000000800097308 */ /* 0x000e220000001000 */
[----:B------:R-:W-:-:S04]  /*38b0*/  FADD.FTZ R10, -R8, -RZ ;  /* 0x800000ff080a7221 */ /* 0x000fc80000010100 */
[----:B0-----:R-:W-:-:S04]  /*38c0*/  FFMA R12, R9, R10, 1 ;  /* 0x3f800000090c7423 */ /* 0x001fc8000000000a */
[----:B------:R-:W-:-:S04]  /*38d0*/  FFMA R11, R9, R12, R9 ;  /* 0x0000000c090b7223 */ /* 0x000fc80000000009 */
[----:B------:R-:W-:-:S04]  /*38e0*/  FFMA R6, R3, R11, RZ ;  /* 0x0000000b03067223 */ /* 0x000fc800000000ff */
[----:B------:R-:W-:-:S04]  /*38f0*/  FFMA R9, R10, R6, R3 ;  /* 0x000000060a097223 */ /* 0x000fc80000000003 */
[----:B------:R-:W-:Y:S01]  /*3900*/  FFMA R12, R11, R9, R6 ;  /* 0x000000090b0c7223 */ /* 0x000fe20000000006 */
[----:B------:R-:W-:-:S03]  /*3910*/  IADD3 R6, PT, PT, R5, 0x7f, -R14 ;  /* 0x0000007f05067810 */ /* 0x000fc60007ffe80e */
[----:B------:R-:W-:Y:S01]  /*3920*/  FFMA R13, R10, R12, R3 ;  /* 0x0000000c0a0d7223 */ /* 0x000fe20000000003 */
[----:B------:R-:W-:-:S03]  /*3930*/  IADD3 R6, PT, PT, R6, R7, RZ ;  /* 0x0000000706067210 */ /* 0x000fc60007ffe0ff */
[----:B------:R-:W-:-:S05]  /*3940*/  FFMA R9, R11, R13, R12 ;  /* 0x0000000d0b097223 */ /* 0x000fca000000000c */
[----:B------:R-:W-:-:S04]  /*3950*/  SHF.R.U32.HI R3, RZ, 0x17, R9 ;  /* 0x00000017ff037819 */ /* 0x000fc80000011609 */
[----:B------:R-:W-:-:S05]  /*3960*/  LOP3.LUT R3, R3, 0xff, RZ, 0xc0, !PT ;  /* 0x000000ff03037812 */ /* 0x000fca00078ec0ff */
[----:B------:R-:W-:-:S05]  /*3970*/  IMAD.IADD R7, R3, 0x1, R6 ;  /* 0x0000000103077824 */ /* 0x000fca00078e0206 */
[----:B------:R-:W-:-:S04]  /*3980*/  IADD3 R3, PT, PT, R7, -0x1, RZ ;  /* 0xffffffff07037810 */ /* 0x000fc80007ffe0ff */
        /* <DEDUP_REMOVED lines=9> */
[-CC-:B------:R-:W-:Y:S01]  /*3a20*/  FFMA.RZ R3, R11, R13.reuse, R12.reuse ;  /* 0x0000000d0b037223 */ /* 0x180fe2000000c00c */
[----:B------:R-:W-:Y:S01]  /*3a30*/  IADD3 R8, PT, PT, R7, 0x20, RZ ;  /* 0x0000002007087810 */ /* 0x000fe20007ffe0ff */
[-CC-:B------:R-:W-:Y:S01]  /*3a40*/  FFMA.RM R6, R11, R13.reuse, R12.reuse ;  /* 0x0000000d0b067223 */ /* 0x180fe2000000400c */
[----:B------:R-:W-:Y:S02]  /*3a50*/  ISETP.NE.AND P2, PT, R7, RZ, PT ;  /* 0x000000ff0700720c */ /* 0x000fe40003f45270 */
[----:B------:R-:W-:Y:S01]  /*3a60*/  LOP3.LUT R5, R3, 0x7fffff, RZ, 0xc0, !PT ;  /* 0x007fffff03057812 */ /* 0x000fe200078ec0ff */
[----:B------:R-:W-:Y:S01]  /*3a70*/  FFMA.RP R3, R11, R13, R12 ;  /* 0x0000000d0b037223 */ /* 0x000fe2000000800c */
[----:B------:R-:W-:Y:S02]  /*3a80*/  ISETP.NE.AND P1, PT, R7, RZ, PT ;  /* 0x000000ff0700720c */ /* 0x000fe40003f25270 */
[----:B------:R-:W-:Y:S02]  /*3a90*/  LOP3.LUT R5, R5, 0x800000, RZ, 0xfc, !PT ;  /* 0x0080000005057812 */ /* 0x000fe400078efcff */
[----:B------:R-:W-:-:S02]  /*3aa0*/  IADD3 R7, PT, PT, -R7, RZ, RZ ;  /* 0x000000ff07077210 */ /* 0x000fc40007ffe1ff */
[----:B------:R-:W-:Y:S02]  /*3ab0*/  SHF.L.U32 R8, R5, R8, RZ ;  /* 0x0000000805087219 */ /* 0x000fe400000006ff */
[----:B------:R-:W-:Y:S02]  /*3ac0*/  FSETP.NEU.FTZ.AND P0, PT, R3, R6, PT ;  /* 0x000000060300720b */ /* 0x000fe40003f1d000 */
        /* <DEDUP_REMOVED lines=11> */
.L_x_152:
[----:B------:R-:W-:-:S04]  /*3b80*/  LOP3.LUT R9, R9, 0x80000000, RZ, 0xc0, !PT ;  /* 0x8000000009097812 */ /* 0x000fc800078ec0ff */
[----:B------:R-:W-:Y:S01]  /*3b90*/  LOP3.LUT R9, R9, 0x7f800000, RZ, 0xfc, !PT ;  /* 0x7f80000009097812 */ /* 0x000fe200078efcff */
[----:B------:R-:W-:Y:S06]  /*3ba0*/  BRA `(.L_x_153) ;  /* 0x0000000000047947 */ /* 0x000fec0003800000 */
.L_x_151:
[----:B------:R-:W-:-:S07]  /*3bb0*/  LEA R9, R6, R9, 0x17 ;  /* 0x0000000906097211 */ /* 0x000fce00078eb8ff */
.L_x_153:
[----:B------:R-:W-:Y:S01]  /*3bc0*/  R2UR UR6, R9 ;  /* 0x00000000090672ca */ /* 0x000fe200000e0000 */
[----:B------:R-:W-:-:S14]  /*3bd0*/  BRA `(.L_x_154) ;  /* 0x0000000000307947 */ /* 0x000fdc0003800000 */
.L_x_150:
[----:B------:R-:W-:-:S04]  /*3be0*/  LOP3.LUT R3, R3, 0x80000000, R6, 0x48, !PT ;  /* 0x8000000003037812 */ /* 0x000fc800078e4806 */
[----:B------:R-:W-:-:S04]  /*3bf0*/  LOP3.LUT R3, R3, 0x7f800000, RZ, 0xfc, !PT ;  /* 0x7f80000003037812 */ /* 0x000fc800078efcff */
[----:B------:R-:W-:Y:S01]  /*3c00*/  R2UR UR6, R3 ;  /* 0x00000000030672ca */ /* 0x000fe200000e0000 */
[----:B------:R-:W-:-:S14]  /*3c10*/  BRA `(.L_x_154) ;  /* 0x0000000000207947 */ /* 0x000fdc0003800000 */
.L_x_149:
[----:B------:R-:W-:-:S04]  /*3c20*/  LOP3.LUT R3, R3, 0x80000000, R6, 0x48, !PT ;  /* 0x8000000003037812 */ /* 0x000fc800078e4806 */
[----:B------:R-:W-:Y:S01]  /*3c30*/  R2UR UR6, R3 ;  /* 0x00000000030672ca */ /* 0x000fe200000e0000 */
[----:B------:R-:W-:-:S14]  /*3c40*/  BRA `(.L_x_154) ;  /* 0x0000000000147947 */ /* 0x000fdc0003800000 */
.L_x_148:
[----:B------:R-:W0:Y:S02]  /*3c50*/  MUFU.RSQ R3, -QNAN ;  /* 0xffc0000000037908 */ /* 0x000e240000001400 */
[----:B0-----:R-:W-:Y:S01]  /*3c60*/  R2UR UR6, R3 ;  /* 0x00000000030672ca */ /* 0x001fe200000e0000 */
[----:B------:R-:W-:-:S14]  /*3c70*/  BRA `(.L_x_154) ;  /* 0x0000000000087947 */ /* 0x000fdc0003800000 */
.L_x_147:
[----:B------:R-:W-:-:S05]  /*3c80*/  FADD.FTZ R3, R0, R3 ;  /* 0x0000000300037221 */ /* 0x000fca0000010000 */
[----:B------:R-:W-:-:S15]  /*3c90*/  R2UR UR6, R3 ;  /* 0x00000000030672ca */ /* 0x000fde00000e0000 */
.L_x_154:
[----:B------:R-:W-:-:S04]  /*3ca0*/  HFMA2 R5, -RZ, RZ, 0, 0 ;  /* 0x00000000ff057431 */ /* 0x000fc800000001ff */
[----:B------:R-:W-:Y:S05]  /*3cb0*/  RET.REL.NODEC R4 `(_Z15update_stress3diiiiiiffffPfS_S_S_S_S_iS_S_S_S_S_S_S_S_S_S_S_S_S_S_S_S_S_S_S_S_iiiiiiii) ;  /* 0xffffffc004d07950 */ /* 0x000fea0003c3ffff */
        .type           $_Z15update_stress3diiiiiiffffPfS_S_S_S_S_iS_S_S_S_S_S_S_S_S_S_S_S_S_S_S_S_S_S_S_S_iiiiiiii$__internal_trig_reduction_slowpathd,@function
        .size           $_Z15update_stress3diiiiiiffffPfS_S_S_S_S_iS_S_S_S_S_S_S_S_S_S_S_S_S_S_S_S_S_S_S_S_iiiiiiii$__internal_trig_reduction_slowpathd,(.L_x_206 - $_Z15update_stress3diiiiiiffffPfS_S_S_S_S_iS_S_S_S_S_S_S_S_S_S_S_S_S_S_S_S_S_S_S_S_iiiiiiii$__internal_trig_reduction_slowpathd)
$_Z15update_stress3diiiiiiffffPfS_S_S_S_S_iS_S_S_S_S_S_S_S_S_S_S_S_S_S_S_S_S_S_S_S_iiiiiiii$__internal_trig_reduction_slowpathd:
[--C-:B------:R-:W-:Y:S01]  /*3cc0*/  SHF.R.U32.HI R9, RZ, 0x14, R11.reuse ;  /* 0x00000014ff097819 */ /* 0x100fe2000001160b */
[----:B------:R-:W-:Y:S01]  /*3cd0*/  HFMA2 R0, -RZ, RZ, 0, 0 ;  /* 0x00000000ff007431 */ /* 0x000fe200000001ff */
[----:B------:R-:W-:Y:S01]  /*3ce0*/  MOV R30, R10 ;  /* 0x0000000a001e7202 */ /* 0x000fe20000000f00 */
[----:B------:R-:W-:Y:S01]  /*3cf0*/  IMAD.MOV.U32 R31, RZ, RZ, R11 ;  /* 0x000000ffff1f7224 */ /* 0x000fe200078e000b */
[----:B------:R-:W-:-:S04]  /*3d00*/  LOP3.LUT R12, R9, 0x7ff, RZ, 0xc0, !PT ;  /* 0x000007ff090c7812 */ /* 0x000fc800078ec0ff */
[----:B------:R-:W-:-:S13]  /*3d10*/  ISETP.NE.AND P1, PT, R12, 0x7ff, PT ;  /* 0x000007ff0c00780c */ /* 0x000fda0003f25270 */
[----:B------:R-:W-:Y:S05]  /*3d20*/  @!P1 BRA `(.L_x_155) ;  /* 0x00000008004c9947 */ /* 0x000fea0003800000 */
[----:B------:R-:W-:Y:S01]  /*3d30*/  IADD3 R0, PT, PT, R12, -0x400, RZ ;  /* 0xfffffc000c007810 */ /* 0x000fe20007ffe0ff */
[----:B------:R-:W-:Y:S01]  /*3d40*/  BSSY.RECONVERGENT B4, `(.L_x_156) ;  /* 0x0000030000047945 */ /* 0x000fe20003800200 */
[----:B------:R-:W-:Y:S02]  /*3d50*/  MOV R28, R11 ;  /* 0x0000000b001c7202 */ /* 0x000fe40000000f00 */
[----:B------:R-:W-:Y:S02]  /*3d60*/  CS2R R12, SRZ ;  /* 0x00000000000c7805 */ /* 0x000fe4000001ff00 */
[----:B------:R-:W-:Y:S02]  /*3d70*/  SHF.R.U32.HI R26, RZ, 0x6, R0 ;  /* 0x00000006ff1a7819 */ /* 0x000fe40000011600 */
[----:B------:R-:W-:Y:S02]  /*3d80*/  ISETP.GE.U32.AND P1, PT, R0, 0x80, PT ;  /* 0x000000800000780c */ /* 0x000fe40003f26070 */
[----:B------:R-:W-:-:S02]  /*3d90*/  IADD3 R27, PT, PT, -R26, 0x13, RZ ;  /* 0x000000131a1b7810 */ /* 0x000fc40007ffe1ff */
[----:B------:R-:W-:Y:S02]  /*3da0*/  IADD3 R33, PT, PT, -R26, 0xf, RZ ;  /* 0x0000000f1a217810 */ /* 0x000fe40007ffe1ff */
[----:B------:R-:W-:-:S04]  /*3db0*/  SEL R27, R27, 0x12, P1 ;  /* 0x000000121b1b7807 */ /* 0x000fc80000800000 */
[----:B------:R-:W-:-:S13]  /*3dc0*/  ISETP.GE.AND P1, PT, R33, R27, PT ;  /* 0x0000001b2100720c */ /* 0x000fda0003f26270 */
[----:B------:R-:W-:Y:S05]  /*3dd0*/  @P1 BRA `(.L_x_157) ;  /* 0x0000000000981947 */ /* 0x000fea0003800000 */
[----:B------:R-:W0:Y:S01]  /*3de0*/  LDC.64 R10, c[0x0][0x358] ;  /* 0x0000d600ff0a7b82 */ /* 0x000e220000000a00 */
[C---:B------:R-:W-:Y:S01]  /*3df0*/  SHF.L.U64.HI R29, R30.reuse, 0xb, R31 ;  /* 0x0000000b1e1d7819 */ /* 0x040fe2000001021f */
[----:B------:R-:W-:Y:S01]  /*3e00*/  HFMA2 R31, -RZ, RZ, 0, 0 ;  /* 0x00000000ff1f7431 */ /* 0x000fe200000001ff */
[----:B------:R-:W-:Y:S01]  /*3e10*/  BSSY.RECONVERGENT B5, `(.L_x_158) ;  /* 0x0000021000057945 */ /* 0x000fe20003800200 */
[----:B------:R-:W-:Y:S01]  /*3e20*/  IMAD.SHL.U32 R30, R30, 0x800, RZ ;  /* 0x000008001e1e7824 */ /* 0x000fe200078e00ff */
[----:B------:R-:W-:Y:S02]  /*3e30*/  MOV R0, R1 ;  /* 0x0000000100007202 */ /* 0x000fe40000000f00 */
[----:B------:R-:W-:Y:S02]  /*3e40*/  CS2R R12, SRZ ;  /* 0x00000000000c7805 */ /* 0x000fe4000001ff00 */
[----:B------:R-:W-:Y:S02]  /*3e50*/  IADD3 R32, PT, PT, RZ, -R26, -R27 ;  /* 0x8000001aff207210 */ /* 0x000fe40007ffe81b */
[----:B------:R-:W-:-:S07]  /*3e60*/  LOP3.LUT R29, R29, 0x80000000, RZ, 0xfc, !PT ;  /* 0x800000001d1d7812 */ /* 0x000fce00078efcff */
.L_x_159:
[----:B------:R-:W1:Y:S01]  /*3e70*/  LDC.64 R14, c[0x4][0x8] ;  /* 0x01000200ff0e7b82 */ /* 0x000e620000000a00 */
[----:B0-----:R-:W-:Y:S02]  /*3e80*/  R2UR UR20, R10 ;  /* 0x000000000a1472ca */ /* 0x001fe400000e0000 */
[----:B------:R-:W-:Y:S01]  /*3e90*/  R2UR UR21, R11 ;  /* 0x000000000b1572ca */ /* 0x000fe200000e0000 */
[----:B-1----:R-:W-:-:S12]  /*3ea0*/  IMAD.WIDE R14, R33, 0x8, R14 ;  /* 0x00000008210e7825 */ /* 0x002fd800078e020e */
[----:B------:R-:W2:Y:S01]  /*3eb0*/  LDG.E.64.CONSTANT R14, desc[UR20][R14.64] ;  /* 0x000000140e0e7981 */ /* 0x000ea2000c1e9b00 */
[----:B------:R-:W-:Y:S02]  /*3ec0*/  IADD3 R32, PT, PT, R32, 0x1, RZ ;  /* 0x0000000120207810 */ /* 0x000fe40007ffe0ff */
[----:B------:R-:W-:Y:S01]  /*3ed0*/  IADD3 R33, PT, PT, R33, 0x1, RZ ;  /* 0x0000000121217810 */ /* 0x000fe20007ffe0ff */
[----:B--2---:R-:W-:-:S04]  /*3ee0*/  IMAD.WIDE.U32 R12, P3, R14, R30, R12 ;  /* 0x0000001e0e0c7225 */ /* 0x004fc8000786000c */
[----:B------:R-:W-:Y:S02]  /*3ef0*/  IMAD R35, R14, R29, RZ ;  /* 0x0000001d0e237224 */ /* 0x000fe400078e02ff */
[CC--:B------:R-:W-:Y:S02]  /*3f00*/  IMAD R34, R15.reuse, R30.reuse, RZ ;  /* 0x0000001e0f227224 */ /* 0x0c0fe400078e02ff */
[----:B------:R-:W-:Y:S01]  /*3f10*/  IMAD.HI.U32 R37, R15, R30, RZ ;  /* 0x0000001e0f257227 */ /* 0x000fe200078e00ff */
[----:B------:R-:W-:Y:S02]  /*3f20*/  IADD3 R13, P1, PT, R35, R13, RZ ;  /* 0x0000000d230d7210 */ /* 0x000fe40007f3e0ff */
[C---:B------:R-:W-:Y:S01]  /*3f30*/  LEA R35, R31.reuse, R0, 0x3 ;  /* 0x000000001f237211 */ /* 0x040fe200078e18ff */
[----:B------:R-:W-:Y:S01]  /*3f40*/  VIADD R31, R31, 0x1 ;  /* 0x000000011f1f7836 */ /* 0x000fe20000000000 */
[----:B------:R-:W-:Y:S01]  /*3f50*/  IADD3 R13, P2, PT, R34, R13, RZ ;  /* 0x0000000d220d7210 */ /* 0x000fe20007f5e0ff */
[----:B------:R-:W-:-:S04]  /*3f60*/  IMAD.HI.U32 R34, R14, R29, RZ ;  /* 0x0000001d0e227227 */ /* 0x000fc800078e00ff */
[----:B------:R-:W-:Y:S01]  /*3f70*/  IMAD.X R14, RZ, RZ, R34, P3 ;  /* 0x000000ffff0e7224 */ /* 0x000fe200018e0622 */
[----:B------:R0:W-:Y:S01]  /*3f80*/  STL.64 [R35], R12 ;  /* 0x0000000c23007387 */ /* 0x0001e20000100a00 */
[----:B------:R-:W-:-:S03]  /*3f90*/  IMAD.HI.U32 R34, R15, R29, RZ ;  /* 0x0000001d0f227227 */ /* 0x000fc600078e00ff */
[----:B------:R-:W-:Y:S01]  /*3fa0*/  IADD3.X R14, P1, PT, R37, R14, RZ, P1, !PT ;  /* 0x0000000e250e7210 */ /* 0x000fe20000f3e4ff */
[----:B------:R-:W-:-:S05]  /*3fb0*/  IMAD R15, R15, R29, RZ ;  /* 0x0000001d0f0f7224 */ /* 0x000fca00078e02ff */
[----:B------:R-:W-:Y:S02]  /*3fc0*/  IADD3.X R15, P2, PT, R15, R14, RZ, P2, !PT ;  /* 0x0000000e0f0f7210 */ /* 0x000fe4000175e4ff */
[----:B------:R-:W-:Y:S02]  /*3fd0*/  IADD3.X R14, PT, PT, R34, RZ, RZ, P1, !PT ;  /* 0x000000ff220e7210 */ /* 0x000fe40000ffe4ff */
[----:B------:R-:W-:Y:S02]  /*3fe0*/  ISETP.NE.AND P1, PT, R32, -0xf, PT ;  /* 0xfffffff12000780c */ /* 0x000fe40003f25270 */
[----:B0-----:R-:W-:Y:S02]  /*3ff0*/  IADD3.X R13, PT, PT, RZ, R14, RZ, P2, !PT ;  /* 0x0000000eff0d7210 */ /* 0x001fe400017fe4ff */
[----:B------:R-:W-:-:S09]  /*4000*/  MOV R12, R15 ;  /* 0x0000000f000c7202 */ /* 0x000fd20000000f00 */
[----:B------:R-:W-:Y:S05]  /*4010*/  @P1 BRA `(.L_x_159) ;  /* 0xfffffffc00941947 */ /* 0x000fea000383ffff */
[----:B------:R-:W-:Y:S05]  /*4020*/  BSYNC.RECONVERGENT B5 ;  /* 0x0000000000057941 */ /* 0x000fea0003800200 */
.L_x_158:
[----:B------:R-:W-:-:S07]  /*4030*/  MOV R33, R27 ;  /* 0x0000001b00217202 */ /* 0x000fce0000000f00 */
.L_x_157:
[----:B------:R-:W-:Y:S05]  /*4040*/  BSYNC.RECONVERGENT B4 ;  /* 0x0000000000047941 */ /* 0x000fea0003800200 */
.L_x_156:
[----:B------:R-:W-:Y:S01]  /*4050*/  LOP3.LUT P1, R35, R9, 0x3f, RZ, 0xc0, !PT ;  /* 0x0000003f09237812 */ /* 0x000fe2000782c0ff */
[----:B------:R-:W-:-:S05]  /*4060*/  IMAD.IADD R26, R26, 0x1, R33 ;  /* 0x000000011a1a7824 */ /* 0x000fca00078e0221 */
[----:B------:R-:W-:-:S05]  /*4070*/  LEA R37, R26, R1, 0x3 ;  /* 0x000000011a257211 */ /* 0x000fca00078e18ff */
[----:B------:R0:W-:Y:S04]  /*4080*/  STL.64 [R37+-0x78], R12 ;  /* 0xffff880c25007387 */ /* 0x0001e80000100a00 */
[----:B------:R-:W2:Y:S04]  /*4090*/  @P1 LDL.64 R26, [R1+0x8] ;  /* 0x00000800011a1983 */ /* 0x000ea80000100a00 */
[----:B------:R-:W3:Y:S04]  /*40a0*/  LDL.64 R14, [R1+0x10] ;  /* 0x00001000010e7983 */ /* 0x000ee80000100a00 */
[----:B------:R-:W4:Y:S01]  /*40b0*/  LDL.64 R10, [R1+0x18] ;  /* 0x00001800010a7983 */ /* 0x000f220000100a00 */
[----:B------:R-:W-:Y:S01]  /*40c0*/  @P1 LOP3.LUT R0, R35, 0x3f, RZ, 0x3c, !PT ;  /* 0x0000003f23001812 */ /* 0x000fe200078e3cff */
[----:B------:R-:W-:Y:S01]  /*40d0*/  BSSY.RECONVERGENT B4, `(.L_x_160) ;  /* 0x0000034000047945 */ /* 0x000fe20003800200 */
[----:B--2---:R-:W-:-:S02]  /*40e0*/  @P1 SHF.R.U64 R9, R26, 0x1, R27 ;  /* 0x000000011a091819 */ /* 0x004fc4000000121b */
[----:B------:R-:W-:Y:S02]  /*40f0*/  @P1 SHF.R.U32.HI R27, RZ, 0x1, R27 ;  /* 0x00000001ff1b1819 */ /* 0x000fe4000001161b */
[CC--:B---3--:R-:W-:Y:S02]  /*4100*/  @P1 SHF.L.U32 R26, R14.reuse, R35.reuse, RZ ;  /* 0x000000230e1a1219 */ /* 0x0c8fe400000006ff */
[----:B------:R-:W-:Y:S02]  /*4110*/  @P1 SHF.R.U64 R9, R9, R0, R27 ;  /* 0x0000000009091219 */ /* 0x000fe4000000121b */
[--C-:B------:R-:W-:Y:S02]  /*4120*/  @P1 SHF.R.U32.HI R33, RZ, 0x1, R15.reuse ;  /* 0x00000001ff211819 */ /* 0x100fe4000001160f */
[C-C-:B------:R-:W-:Y:S02]  /*4130*/  @P1 SHF.R.U64 R31, R14.reuse, 0x1, R15.reuse ;  /* 0x000000010e1f1819 */ /* 0x140fe4000000120f */
[----:B------:R-:W-:-:S02]  /*4140*/  @P1 SHF.L.U64.HI R29, R14, R35, R15 ;  /* 0x000000230e1d1219 */ /* 0x000fc4000001020f */
[-C--:B0-----:R-:W-:Y:S02]  /*4150*/  @P1 SHF.R.U32.HI R12, RZ, R0.reuse, R27 ;  /* 0x00000000ff0c1219 */ /* 0x081fe4000001161b */
[----:B------:R-:W-:Y:S02]  /*4160*/  @P1 LOP3.LUT R14, R26, R9, RZ, 0xfc, !PT ;  /* 0x000000091a0e1212 */ /* 0x000fe400078efcff */
[----:B----4-:R-:W-:Y:S02]  /*4170*/  @P1 SHF.L.U32 R13, R10, R35, RZ ;  /* 0x000000230a0d1219 */ /* 0x010fe400000006ff */
[--C-:B------:R-:W-:Y:S02]  /*4180*/  @P1 SHF.R.U64 R30, R31, R0, R33.reuse ;  /* 0x000000001f1e1219 */ /* 0x100fe40000001221 */
[----:B------:R-:W-:Y:S02]  /*4190*/  @P1 LOP3.LUT R15, R29, R12, RZ, 0xfc, !PT ;  /* 0x0000000c1d0f1212 */ /* 0x000fe400078efcff */
[----:B------:R-:W-:-:S02]  /*41a0*/  @P1 SHF.R.U32.HI R33, RZ, R0, R33 ;  /* 0x00000000ff211219 */ /* 0x000fc40000011621 */
[----:B------:R-:W-:Y:S02]  /*41b0*/  @P1 SHF.L.U64.HI R12, R10, R35, R11 ;  /* 0x000000230a0c1219 */ /* 0x000fe4000001020b */
[C---:B------:R-:W-:Y:S02]  /*41c0*/  SHF.L.U32 R0, R14.reuse, 0x2, RZ ;  /* 0x000000020e007819 */ /* 0x040fe400000006ff */
[----:B------:R-:W-:Y:S02]  /*41d0*/  @P1 LOP3.LUT R10, R13, R30, RZ, 0xfc, !PT ;  /* 0x0000001e0d0a1212 */ /* 0x000fe400078efcff */
[----:B------:R-:W-:Y:S02]  /*41e0*/  SHF.L.U64.HI R14, R14, 0x2, R15 ;  /* 0x000000020e0e7819 */ /* 0x000fe4000001020f */
[----:B------:R-:W-:Y:S02]  /*41f0*/  @P1 LOP3.LUT R11, R12, R33, RZ, 0xfc, !PT ;  /* 0x000000210c0b1212 */ /* 0x000fe400078efcff */
[----:B------:R-:W-:-:S02]  /*4200*/  SHF.L.W.U32.HI R15, R15, 0x2, R10 ;  /* 0x000000020f0f7819 */ /* 0x000fc40000010e0a */
[----:B------:R-:W-:Y:S02]  /*4210*/  IADD3 RZ, P1, PT, RZ, -R0, RZ ;  /* 0x80000000ffff7210 */ /* 0x000fe40007f3e0ff */
[----:B------:R-:W-:Y:S02]  /*4220*/  LOP3.LUT R9, RZ, R14, RZ, 0x33, !PT ;  /* 0x0000000eff097212 */ /* 0x000fe400078e33ff */
[----:B------:R-:W-:Y:S02]  /*4230*/  SHF.L.W.U32.HI R10, R10, 0x2, R11 ;  /* 0x000000020a0a7819 */ /* 0x000fe40000010e0b */
[----:B------:R-:W-:Y:S02]  /*4240*/  LOP3.LUT R12, RZ, R15, RZ, 0x33, !PT ;  /* 0x0000000fff0c7212 */ /* 0x000fe400078e33ff */
[----:B------:R-:W-:Y:S02]  /*4250*/  IADD3.X R13, P1, PT, RZ, R9, RZ, P1, !PT ;  /* 0x00000009ff0d7210 */ /* 0x000fe40000f3e4ff */
[----:B------:R-:W-:-:S02]  /*4260*/  LOP3.LUT R9, RZ, R10, RZ, 0x33, !PT ;  /* 0x0000000aff097212 */ /* 0x000fc400078e33ff */
[C---:B------:R-:W-:Y:S02]  /*4270*/  ISETP.GT.U32.AND P3, PT, R15.reuse, -0x1, PT ;  /* 0xffffffff0f00780c */ /* 0x040fe40003f64070 */
[----:B------:R-:W-:Y:S02]  /*4280*/  IADD3.X R12, P2, PT, RZ, R12, RZ, P1, !PT ;  /* 0x0000000cff0c7210 */ /* 0x000fe40000f5e4ff */
[C---:B------:R-:W-:Y:S02]  /*4290*/  ISETP.GT.AND.EX P1, PT, R10.reuse, -0x1, PT, P3 ;  /* 0xffffffff0a00780c */ /* 0x040fe40003f24330 */
[----:B------:R-:W-:Y:S02]  /*42a0*/  IADD3.X R9, PT, PT, RZ, R9, RZ, P2, !PT ;  /* 0x00000009ff097210 */ /* 0x000fe400017fe4ff */
[----:B------:R-:W-:Y:S02]  /*42b0*/  SEL R30, R15, R12, P1 ;  /* 0x0000000c0f1e7207 */ /* 0x000fe40000800000 */
[----:B------:R-:W-:-:S02]  /*42c0*/  SEL R9, R10, R9, P1 ;  /* 0x000000090a097207 */ /* 0x000fc40000800000 */
[----:B------:R-:W-:Y:S02]  /*42d0*/  SEL R27, R14, R13, P1 ;  /* 0x0000000d0e1b7207 */ /* 0x000fe40000800000 */
[----:B------:R-:W-:-:S03]  /*42e0*/  ISETP.NE.U32.AND P2, PT, R9, RZ, PT ;  /* 0x000000ff0900720c */ /* 0x000fc60003f45070 */
[----:B------:R-:W-:Y:S02]  /*42f0*/  @!P1 IADD3 R0, PT, PT, -R0, RZ, RZ ;  /* 0x000000ff00009210 */ /* 0x000fe40007ffe1ff */
[----:B------:R-:W-:-:S06]  /*4300*/  SEL R12, R30, R9, !P2 ;  /* 0x000000091e0c7207 */ /* 0x000fcc0005000000 */
[----:B------:R-:W0:Y:S02]  /*4310*/  FLO.U32 R12, R12 ;  /* 0x0000000c000c7300 */ /* 0x000e2400000e0000 */
[C---:B0-----:R-:W-:Y:S02]  /*4320*/  IADD3 R15, PT, PT, -R12.reuse, 0x1f, RZ ;  /* 0x0000001f0c0f7810 */ /* 0x041fe40007ffe1ff */
[----:B------:R-:W-:-:S03]  /*4330*/  IADD3 R26, PT, PT, -R12, 0x3f, RZ ;  /* 0x0000003f0c1a7810 */ /* 0x000fc60007ffe1ff */
[----:B------:R-:W-:-:S05]  /*4340*/  @P2 IMAD.MOV R26, RZ, RZ, R15 ;  /* 0x000000ffff1a2224 */ /* 0x000fca00078e020f */
[----:B------:R-:W-:-:S13]  /*4350*/  ISETP.NE.AND P2, PT, R26, RZ, PT ;  /* 0x000000ff1a00720c */ /* 0x000fda0003f45270 */
[----:B------:R-:W-:Y:S05]  /*4360*/  @!P2 BRA `(.L_x_161) ;  /* 0x000000000028a947 */ /* 0x000fea0003800000 */
[----:B------:R-:W-:Y:S02]  /*4370*/  LOP3.LUT R13, R26, 0x3f, RZ, 0xc0, !PT ;  /* 0x0000003f1a0d7812 */ /* 0x000fe400078ec0ff */
[--C-:B------:R-:W-:Y:S02]  /*4380*/  SHF.R.U64 R15, R0, 0x1, R27.reuse ;  /* 0x00000001000f7819 */ /* 0x100fe4000000121b */
[----:B------:R-:W-:Y:S02]  /*4390*/  SHF.R.U32.HI R27, RZ, 0x1, R27 ;  /* 0x00000001ff1b7819 */ /* 0x000fe4000001161b */
[----:B------:R-:W-:Y:S02]  /*43a0*/  LOP3.LUT R0, R26, 0x3f, RZ, 0xc, !PT ;  /* 0x0000003f1a007812 */ /* 0x000fe400078e0cff */
[CC--:B------:R-:W-:Y:S02]  /*43b0*/  SHF.L.U64.HI R9, R30.reuse, R13.reuse, R9 ;  /* 0x0000000d1e097219 */ /* 0x0c0fe40000010209 */
[----:B------:R-:W-:-:S02]  /*43c0*/  SHF.L.U32 R13, R30, R13, RZ ;  /* 0x0000000d1e0d7219 */ /* 0x000fc400000006ff */
[-CC-:B------:R-:W-:Y:S02]  /*43d0*/  SHF.R.U64 R30, R15, R0.reuse, R27.reuse ;  /* 0x000000000f1e7219 */ /* 0x180fe4000000121b */
[----:B------:R-:W-:Y:S02]  /*43e0*/  SHF.R.U32.HI R0, RZ, R0, R27 ;  /* 0x00000000ff007219 */ /* 0x000fe4000001161b */
[----:B------:R-:W-:Y:S02]  /*43f0*/  LOP3.LUT R30, R13, R30, RZ, 0xfc, !PT ;  /* 0x0000001e0d1e7212 */ /* 0x000fe400078efcff */
[----:B------:R-:W-:-:S07]  /*4400*/  LOP3.LUT R9, R9, R0, RZ, 0xfc, !PT ;  /* 0x0000000009097212 */ /* 0x000fce00078efcff */
.L_x_161:
[----:B------:R-:W-:Y:S05]  /*4410*/  BSYNC.RECONVERGENT B4 ;  /* 0x0000000000047941 */ /* 0x000fea0003800200 */
.L_x_160:
[----:B------:R-:W-:-:S04]  /*4420*/  IMAD.WIDE.U32 R14, R30, 0x2168c235, RZ ;  /* 0x2168c2351e0e7825 */ /* 0x000fc800078e00ff */
[----:B------:R-:W-:Y:S01]  /*4430*/  HFMA2 R13, -RZ, RZ, 0, 0 ;  /* 0x00000000ff0d7431 */ /* 0x000fe200000001ff */
[----:B------:R-:W-:Y:S01]  /*4440*/  SHF.R.U32.HI R11, RZ, 0x1e, R11 ;  /* 0x0000001eff0b7819 */ /* 0x000fe2000001160b */
[----:B------:R-:W-:Y:S01]  /*4450*/  IMAD.HI.U32 R0, R9, -0x36f0255e, RZ ;  /* 0xc90fdaa209007827 */ /* 0x000fe200078e00ff */
[----:B------:R-:W-:Y:S02]  /*4460*/  MOV R12, R15 ;  /* 0x0000000f000c7202 */ /* 0x000fe40000000f00 */
[----:B------:R-:W-:-:S03]  /*4470*/  IADD3 RZ, P2, PT, R14, R14, RZ ;  /* 0x0000000e0eff7210 */ /* 0x000fc60007f5e0ff */
[----:B------:R-:W-:-:S04]  /*4480*/  IMAD.WIDE.U32 R12, R30, -0x36f0255e, R12 ;  /* 0xc90fdaa21e0c7825 */ /* 0x000fc800078e000c */
[----:B------:R-:W-:-:S04]  /*4490*/  IMAD.WIDE.U32 R12, P3, R9, 0x2168c235, R12 ;  /* 0x2168c235090c7825 */ /* 0x000fc8000786000c */
[----:B------:R-:W-:Y:S01]  /*44a0*/  IMAD R9, R9, -0x36f0255e, RZ ;  /* 0xc90fdaa209097824 */ /* 0x000fe200078e02ff */
[----:B------:R-:W-:Y:S01]  /*44b0*/  IADD3.X RZ, P2, PT, R12, R12, RZ, P2, !PT ;  /* 0x0000000c0cff7210 */ /* 0x000fe2000175e4ff */
[----:B------:R-:W-:-:S03]  /*44c0*/  IMAD.X R0, RZ, RZ, R0, P3 ;  /* 0x000000ffff007224 */ /* 0x000fc600018e0600 */
[----:B------:R-:W-:-:S04]  /*44d0*/  IADD3 R9, P3, PT, R9, R13, RZ ;  /* 0x0000000d09097210 */ /* 0x000fc80007f7e0ff */
[----:B------:R-:W-:Y:S02]  /*44e0*/  IADD3.X R0, PT, PT, RZ, R0, RZ, P3, !PT ;  /* 0x00000000ff007210 */ /* 0x000fe40001ffe4ff */
[C---:B------:R-:W-:Y:S02]  /*44f0*/  ISETP.GT.U32.AND P4, PT, R9.reuse, RZ, PT ;  /* 0x000000ff0900720c */ /* 0x040fe40003f84070 */
[-C--:B------:R-:W-:Y:S02]  /*4500*/  IADD3.X R12, P3, PT, R9, R9.reuse, RZ, P2, !PT ;  /* 0x00000009090c7210 */ /* 0x080fe4000177e4ff */
[C---:B------:R-:W-:Y:S02]  /*4510*/  ISETP.GT.AND.EX P2, PT, R0.reuse, RZ, PT, P4 ;  /* 0x000000ff0000720c */ /* 0x040fe40003f44340 */
[----:B------:R-:W-:Y:S02]  /*4520*/  IADD3.X R13, PT, PT, R0, R0, RZ, P3, !PT ;  /* 0x00000000000d7210 */ /* 0x000fe40001ffe4ff */
[----:B------:R-:W-:-:S02]  /*4530*/  SEL R12, R12, R9, P2 ;  /* 0x000000090c0c7207 */ /* 0x000fc40001000000 */
[----:B------:R-:W-:Y:S02]  /*4540*/  SEL R13, R13, R0, P2 ;  /* 0x000000000d0d7207 */ /* 0x000fe40001000000 */
[----:B------:R-:W-:Y:S02]  /*4550*/  IADD3 R30, P3, PT, R12, 0x1, RZ ;  /* 0x000000010c1e7810 */ /* 0x000fe40007f7e0ff */
[----:B------:R-:W-:Y:S02]  /*4560*/  SEL R9, RZ, 0xffffffff, !P2 ;  /* 0xffffffffff097807 */ /* 0x000fe40005000000 */
[----:B------:R-:W-:Y:S02]  /*4570*/  IADD3.X R13, PT, PT, RZ, R13, RZ, P3, !PT ;  /* 0x0000000dff0d7210 */ /* 0x000fe40001ffe4ff */
[----:B------:R-:W-:Y:S01]  /*4580*/  LOP3.LUT P2, R28, R28, 0x80000000, RZ, 0xc0, !PT ;  /* 0x800000001c1c7812 */ /* 0x000fe2000784c0ff */
[----:B------:R-:W-:Y:S01]  /*4590*/  IMAD.IADD R9, R9, 0x1, -R26 ;  /* 0x0000000109097824 */ /* 0x000fe200078e0a1a */
[----:B------:R-:W-:-:S02]  /*45a0*/  SHF.R.U64 R30, R30, 0xa, R13 ;  /* 0x0000000a1e1e7819 */ /* 0x000fc4000000120d */
[----:B------:R-:W-:Y:S02]  /*45b0*/  LEA.HI R0, R10, R11, RZ, 0x1 ;  /* 0x0000000b0a007211 */ /* 0x000fe400078f08ff */
[----:B------:R-:W-:Y:S02]  /*45c0*/  IADD3 R30, P3, PT, R30, 0x1, RZ ;  /* 0x000000011e1e7810 */ /* 0x000fe40007f7e0ff */
[----:B------:R-:W-:Y:S02]  /*45d0*/  SHF.L.U32 R9, R9, 0x14, RZ ;  /* 0x0000001409097819 */ /* 0x000fe400000006ff */
[----:B------:R-:W-:Y:S02]  /*45e0*/  LEA.HI.X R13, R13, RZ, RZ, 0x16, P3 ;  /* 0x000000ff0d0d7211 */ /* 0x000fe400018fb4ff */
[----:B------:R-:W-:Y:S02]  /*45f0*/  @!P1 LOP3.LUT R28, R28, 0x80000000, RZ, 0x3c, !PT ;  /* 0x800000001c1c9812 */ /* 0x000fe400078e3cff */
[----:B------:R-:W-:-:S02]  /*4600*/  SHF.R.U64 R30, R30, 0x1, R13 ;  /* 0x000000011e1e7819 */ /* 0x000fc4000000120d */
[----:B------:R-:W-:Y:S02]  /*4610*/  SHF.R.U32.HI R12, RZ, 0x1, R13 ;  /* 0x00000001ff0c7819 */ /* 0x000fe4000001160d */
[----:B------:R-:W-:Y:S02]  /*4620*/  IADD3 R30, P3, P4, RZ, RZ, R30 ;  /* 0x000000ffff1e7210 */ /* 0x000fe40007c7e01e */
[----:B------:R-:W-:Y:S02]  /*4630*/  @P2 IADD3 R0, PT, PT, -R0, RZ, RZ ;  /* 0x000000ff00002210 */ /* 0x000fe40007ffe1ff */
[----:B------:R-:W-:-:S04]  /*4640*/  IADD3.X R9, PT, PT, R9, 0x3fe00000, R12, P3, P4 ;  /* 0x3fe0000009097810 */ /* 0x000fc80001fe840c */
[----:B------:R-:W-:-:S07]  /*4650*/  LOP3.LUT R31, R9, R28, RZ, 0xfc, !PT ;  /* 0x0000001c091f7212 */ /* 0x000fce00078efcff */
.L_x_155:
[----:B------:R-:W-:-:S04]  /*4660*/  MOV R9, 0x0 ;  /* 0x0000000000097802 */ /* 0x000fc80000000f00 */
[----:B------:R-:W-:Y:S05]  /*4670*/  RET.REL.NODEC R8 `(_Z15update_stress3diiiiiiffffPfS_S_S_S_S_iS_S_S_S_S_S_S_S_S_S_S_S_S_S_S_S_S_S_S_S_iiiiiiii) ;  /* 0xffffffb808607950 */ /* 0x000fea0003c3ffff */
.L_x_162:
        /* <DEDUP_REMOVED lines=16> */
.L_x_206:


//--------------------- .text._Z12update_vel3diiiiiiiffffPfS_S_S_S_S_S_S_S_S_S_S_S_S_ --------------------------
	.section	.text._Z12update_vel3diiiiiiiffffPfS_S_S_S_S_S_S_S_S_S_S_S_S_,"ax",@progbits
	.align	128
        .global         _Z12update_vel3diiiiiiiffffPfS_S_S_S_S_S_S_S_S_S_S_S_S_
        .type           _Z12update_vel3diiiiiiiffffPfS_S_S_S_S_S_S_S_S_S_S_S_S_,@function
        .size           _Z12update_vel3diiiiiiiffffPfS_S_S_S_S_S_S_S_S_S_S_S_S_,(.L_x_207 - _Z12update_vel3diiiiiiiffffPfS_S_S_S_S_S_S_S_S_S_S_S_S_)
        .other          _Z12update_vel3diiiiiiiffffPfS_S_S_S_S_S_S_S_S_S_S_S_S_,@"STO_CUDA_ENTRY STV_DEFAULT"
_Z12update_vel3diiiiiiiffffPfS_S_S_S_S_S_S_S_S_S_S_S_S_:
.text._Z12update_vel3diiiiiiiffffPfS_S_S_S_S_S_S_S_S_S_S_S_S_:
[----:B------:R-:W-:Y:S08]  /*0000*/  LDC R1, c[0x0][0x37c] ;  /* 0x0000df00ff017b82 */ /* 0x000ff00000000800 */
[----:B------:R-:W0:Y:S01]  /*0010*/  LDC R6, c[0x0][0x3a0] ;  /* 0x0000e800ff067b82 */ /* 0x000e220000000800 */
[----:B------:R-:W1:Y:S01]  /*0020*/  LDCU UR5, c[0x0][0x39c] ;  /* 0x00007380ff0577ac */ /* 0x000e620008000800 */
[----:B------:R-:W2:Y:S06]  /*0030*/  S2R R7, SR_TID.X ;  /* 0x0000000000077919 */ /* 0x000eac0000002100 */
[----:B------:R-:W2:Y:S08]  /*0040*/  S2UR UR4, SR_CTAID.X ;  /* 0x00000000000479c3 */ /* 0x000eb00000002500 */
[----:B------:R-:W2:Y:S01]  /*0050*/  LDC R0, c[0x0][0x360] ;  /* 0x0000d800ff007b82 */ /* 0x000ea20000000800 */
[----:B-1----:R-:W-:Y:S01]  /*0060*/  MOV R9, UR5 ;  /* 0x0000000500097c02 */ /* 0x002fe20008000f00 */
[----:B0-----:R-:W0:Y:S06]  /*0070*/  MUFU.RCP R2, R6 ;  /* 0x0000000600027308 */ /* 0x001e2c0000001000 */
[----:B------:R-:W1:Y:S02]  /*0080*/  LDC R5, c[0x0][0x39c] ;  /* 0x0000e700ff057b82 */ /* 0x000e640000000800 */
[----:B------:R-:W3:Y:S01]  /*0090*/  FCHK P0, R9, R6 ;  /* 0x0000000609007302 */ /* 0x000ee20000000000 */
[----:B--2---:R-:W-:-:S02]  /*00a0*/  IMAD R0, R0, UR4, R7 ;  /* 0x0000000400007c24 */ /* 0x004fc4000f8e0207 */
[----:B0-----:R-:W-:-:S04]  /*00b0*/  FFMA R3, R2, -R6, 1 ;  /* 0x3f80000002037423 */ /* 0x001fc80000000806 */
[----:B------:R-:W-:-:S04]  /*00c0*/  FFMA R2, R2, R3, R2 ;  /* 0x0000000302027223 */ /* 0x000fc80000000002 */
[----:B------:R-:W-:-:S04]  /*00d0*/  FFMA R3, R2, UR5, RZ ;  /* 0x0000000502037c23 */ /* 0x000fc800080000ff */
[----:B------:R-:W-:-:S04]  /*00e0*/  FFMA R4, R3, -R6, UR5 ;  /* 0x0000000503047e23 */ /* 0x000fc80008000806 */
[----:B------:R-:W-:Y:S01]  /*00f0*/  FFMA R2, R2, R4, R3 ;  /* 0x0000000402027223 */ /* 0x000fe20000000003 */
[----:B---3--:R-:W-:Y:S06]  /*0100*/  @!P0 BRA `(.L_x_163) ;  /* 0x0000000000108947 */ /* 0x008fec0003800000 */
[----:B------:R-:W0:Y:S01]  /*0110*/  LDC R4, c[0x0][0x3a0] ;  /* 0x0000e800ff047b82 */ /* 0x000e220000000800 */
[----:B------:R-:W-:-:S07]  /*0120*/  MOV R6, 0x140 ;  /* 0x0000014000067802 */ /* 0x000fce0000000f00 */
[----:B01----:R-:W-:Y:S05]  /*0130*/  CALL.REL.NOINC `($__internal_9_$__cuda_sm3x_div_rn_noftz_f32_slowpath) ;  /* 0x0000000c00907944 */ /* 0x003fea0003c00000 */
[----:B------:R-:W-:-:S07]  /*0140*/  MOV R2, R10 ;  /* 0x0000000a00027202 */ /* 0x000fce0000000f00 */
.L_x_163:
[----:B------:R-:W0:Y:S01]  /*0150*/  LDC R6, c[0x0][0x3a4] ;  /* 0x0000e900ff067b82 */ /* 0x000e220000000800 */
[----:B------:R-:W2:Y:S02]  /*0160*/  LDCU UR4, c[0x0][0x39c] ;  /* 0x00007380ff0477ac */ /* 0x000ea40008000800 */
[----:B--2---:R-:W-:Y:S01]  /*0170*/  MOV R9, UR4 ;  /* 0x0000000400097c02 */ /* 0x004fe20008000f00 */
[----:B0-----:R-:W0:Y:S08]  /*0180*/  MUFU.RCP R3, R6 ;  /* 0x0000000600037308 */ /* 0x001e300000001000 */
[----:B------:R-:W2:Y:S01]  /*0190*/  FCHK P0, R9, R6 ;  /* 0x0000000609007302 */ /* 0x000ea20000000000 */
[----:B0-----:R-:W-:-:S04]  /*01a0*/  FFMA R4, R3, -R6, 1 ;  /* 0x3f80000003047423 */ /* 0x001fc80000000806 */
[----:B------:R-:W-:-:S04]  /*01b0*/  FFMA R3, R3, R4, R3 ;  /* 0x0000000403037223 */ /* 0x000fc80000000003 */
[----:B------:R-:W-:-:S04]  /*01c0*/  FFMA R4, R3, UR4, RZ ;  /* 0x0000000403047c23 */ /* 0x000fc800080000ff */
[----:B------:R-:W-:-:S04]  /*01d0*/  FFMA R7, R4, -R6, UR4 ;  /* 0x0000000404077e23 */ /* 0x000fc80008000806 */
[----:B------:R-:W-:Y:S01]  /*01e0*/  FFMA R3, R3, R7, R4 ;  /* 0x0000000703037223 */ /* 0x000fe20000000004 */
[----:B--2---:R-:W-:Y:S06]  /*01f0*/  @!P0 BRA `(.L_x_164) ;  /* 0x0000000000108947 */ /* 0x004fec0003800000 */
[----:B------:R-:W0:Y:S01]  /*0200*/  LDC R4, c[0x0][0x3a4] ;  /* 0x0000e900ff047b82 */ /* 0x000e220000000800 */
[----:B------:R-:W-:-:S07]  /*0210*/  MOV R6, 0x230 ;  /* 0x0000023000067802 */ /* 0x000fce0000000f00 */
[----:B01----:R-:W-:Y:S05]  /*0220*/  CALL.REL.NOINC `($__internal_9_$__cuda_sm3x_div_rn_noftz_f32_slowpath) ;  /* 0x0000000c00547944 */ /* 0x003fea0003c00000 */
[----:B------:R-:W-:-:S07]  /*0230*/  MOV R3, R10 ;  /* 0x0000000a00037202 */ /* 0x000fce0000000f00 */
.L_x_164:
        /* <DEDUP_REMOVED lines=15> */
.L_x_165:
[----:B------:R-:W0:Y:S02]  /*0330*/  LDCU UR4, c[0x0][0x390] ;  /* 0x00007200ff0477ac */ /* 0x000e240008000800 */
[----:B0-----:R-:W-:-:S06]  /*0340*/  UISETP.GE.AND UP0, UPT, UR4, 0x1, UPT ;  /* 0x000000010400788c */ /* 0x001fcc000bf06270 */
[----:B------:R-:W-:-:S13]  /*0350*/  PLOP3.LUT P0, PT, PT, PT, UP0, 0x80, 0x8 ;  /* 0x000000000008781c */ /* 0x000fda0003f0f008 */
[----:B------:R-:W-:Y:S05]  /*0360*/  @!P0 EXIT ;  /* 0x000000000000894d */ /* 0x000fea0003800000 */
[----:B------:R-:W0:Y:S01]  /*0370*/  S2R R8, SR_TID.Y ;  /* 0x0000000000087919 */ /* 0x000e220000002200 */
[----:B------:R-:W2:Y:S01]  /*0380*/  LDCU UR18, c[0x0][0x38c] ;  /* 0x00007180ff1277ac */ /* 0x000ea20008000800 */
[----:B------:R-:W3:Y:S01]  /*0390*/  LDC.64 R18, c[0x0][0x3f8] ;  /* 0x0000fe00ff127b82 */ /* 0x000ee20000000a00 */
[----:B------:R-:W1:Y:S01]  /*03a0*/  S2R R27, SR_CTAID.Y ;  /* 0x00000000001b7919 */ /* 0x000e620000002600 */
[----:B------:R-:W1:Y:S01]  /*03b0*/  LDCU UR5, c[0x0][0x364] ;  /* 0x00006c80ff0577ac */ /* 0x000e620008000800 */
[----:B------:R-:W4:Y:S05]  /*03c0*/  LDCU UR19, c[0x0][0x394] ;  /* 0x00007280ff1377ac */ /* 0x000f2a0008000800 */
[----:B------:R-:W5:Y:S01]  /*03d0*/  LDC.64 R20, c[0x0][0x3f0] ;  /* 0x0000fc00ff147b82 */ /* 0x000f620000000a00 */
[----:B------:R-:W-:-:S02]  /*03e0*/  UIADD3 UR7, UPT, UPT, UR4, -0x4, URZ ;  /* 0xfffffffc04077890 */ /* 0x000fc4000fffe0ff */
[----:B------:R-:W-:Y:S01]  /*03f0*/  UIADD3 UR11, UPT, UPT, -UR4, URZ, URZ ;  /* 0x000000ff040b7290 */ /* 0x000fe2000fffe1ff */
[----:B------:R-:W0:Y:S04]  /*0400*/  LDCU.64 UR12, c[0x0][0x358] ;  /* 0x00006b00ff0c77ac */ /* 0x000e280008000a00 */
[----:B------:R-:W5:Y:S01]  /*0410*/  LDC.64 R14, c[0x0][0x418] ;  /* 0x00010600ff0e7b82 */ /* 0x000f620000000a00 */
[----:B--2---:R-:W-:Y:S02]  /*0420*/  UIADD3 UR6, UPT, UPT, UR18, -0x4, URZ ;  /* 0xfffffffc12067890 */ /* 0x004fe4000fffe0ff */
[----:B------:R-:W-:Y:S01]  /*0430*/  UIMAD UR4, UR4, UR18, URZ ;  /* 0x00000012040472a4 */ /* 0x000fe2000f8e02ff */
[----:B------:R-:W2:Y:S04]  /*0440*/  LDCU.64 UR16, c[0x0][0x408] ;  /* 0x00008100ff1077ac */ /* 0x000ea80008000a00 */
[----:B------:R-:W2:Y:S01]  /*0450*/  LDC.64 R16, c[0x0][0x410] ;  /* 0x00010400ff107b82 */ /* 0x000ea20000000a00 */
[----:B------:R-:W2:Y:S01]  /*0460*/  LDCU.64 UR14, c[0x0][0x400] ;  /* 0x00008000ff0e77ac */ /* 0x000ea20008000a00 */
[----:B0-----:R-:W-:Y:S01]  /*0470*/  IADD3 R6, PT, PT, R8, UR18, RZ ;  /* 0x0000001208067c10 */ /* 0x001fe2000fffe0ff */
[----:B------:R-:W0:Y:S01]  /*0480*/  LDCU.128 UR20, c[0x3][URZ] ;  /* 0x00c00000ff1477ac */ /* 0x000e220008000c00 */
[----:B-1----:R-:W-:Y:S01]  /*0490*/  IMAD R5, R27, UR5, R8 ;  /* 0x000000051b057c24 */ /* 0x002fe2000f8e0208 */
[----:B----4-:R-:W-:-:S02]  /*04a0*/  MOV R8, UR19 ;  /* 0x0000001300087c02 */ /* 0x010fc40008000f00 */
[----:B------:R-:W-:Y:S01]  /*04b0*/  IMAD R27, R27, UR5, R6 ;  /* 0x000000051b1b7c24 */ /* 0x000fe2000f8e0206 */
[----:B------:R-:W-:Y:S01]  /*04c0*/  IADD3 R6, PT, PT, RZ, -UR18, RZ ;  /* 0x80000012ff067c10 */ /* 0x000fe2000fffe0ff */
[C---:B------:R-:W-:Y:S01]  /*04d0*/  VIADD R9, R5.reuse, 0xfffffffd ;  /* 0xfffffffd05097836 */ /* 0x040fe20000000000 */
[C---:B------:R-:W-:Y:S01]  /*04e0*/  ISETP.GE.AND P0, PT, R5.reuse, UR6, PT ;  /* 0x0000000605007c0c */ /* 0x040fe2000bf06270 */
[C---:B------:R-:W-:Y:S01]  /*04f0*/  IMAD R29, R5.reuse, UR19, R8 ;  /* 0x00000013051d7c24 */ /* 0x040fe2000f8e0208 */
[C---:B------:R-:W-:Y:S01]  /*0500*/  LEA R13, R6.reuse, R5, 0x1 ;  /* 0x00000005060d7211 */ /* 0x040fe200078e08ff */
[----:B------:R-:W-:Y:S01]  /*0510*/  IMAD R7, R6, 0x3, R5 ;  /* 0x0000000306077824 */ /* 0x000fe200078e0205 */
[C---:B------:R-:W-:Y:S01]  /*0520*/  IADD3 R25, PT, PT, R5.reuse, -UR18, RZ ;  /* 0x8000001205197c10 */ /* 0x040fe2000fffe0ff */
[C-C-:B------:R-:W-:Y:S01]  /*0530*/  IMAD R8, R5.reuse, UR19, R0.reuse ;  /* 0x0000001305087c24 */ /* 0x140fe2000f8e0200 */
[----:B------:R-:W-:Y:S01]  /*0540*/  IADD3 R11, PT, PT, R5, -0x2, RZ ;  /* 0xfffffffe050b7810 */ /* 0x000fe20007ffe0ff */
[----:B------:R-:W-:Y:S01]  /*0550*/  IMAD R6, R7, UR19, R0 ;  /* 0x0000001307067c24 */ /* 0x000fe2000f8e0200 */
[C---:B------:R-:W-:Y:S01]  /*0560*/  IADD3 R23, PT, PT, R5.reuse, -0x1, RZ ;  /* 0xffffffff05177810 */ /* 0x040fe20007ffe0ff */
[C---:B---3--:R-:W-:Y:S01]  /*0570*/  IMAD.WIDE.U32 R18, R5.reuse, 0x4, R18 ;  /* 0x0000000405127825 */ /* 0x048fe200078e0012 */
[C---:B------:R-:W-:Y:S01]  /*0580*/  ISETP.GT.U32.AND P0, PT, R5.reuse, 0x3, !P0 ;  /* 0x000000030500780c */ /* 0x040fe20004704070 */
[----:B------:R-:W-:Y:S01]  /*0590*/  UIMAD UR5, UR4, UR19, -0x4 ;  /* 0xfffffffc040574a4 */ /* 0x000fe2000f8e0213 */
[----:B------:R-:W-:Y:S01]  /*05a0*/  IADD3 R8, PT, PT, R8, -0x1, RZ ;  /* 0xffffffff08087810 */ /* 0x000fe20007ffe0ff */
[----:B-----5:R-:W-:Y:S01]  /*05b0*/  IMAD.WIDE.U32 R20, R5, 0x4, R20 ;  /* 0x0000000405147825 */ /* 0x020fe200078e0014 */
[----:B------:R-:W-:-:S02]  /*05c0*/  UIADD3 UR8, UPT, UPT, UR19, -0x4, URZ ;  /* 0xfffffffc13087890 */ /* 0x000fc4000fffe0ff */
[----:B------:R-:W-:Y:S02]  /*05d0*/  UIMAD UR9, UR18, UR19, URZ ;  /* 0x00000013120972a4 */ /* 0x000fe4000f8e02ff */
[----:B------:R-:W-:Y:S01]  /*05e0*/  IMAD R7, R13, UR19, R0 ;  /* 0x000000130d077c24 */ /* 0x000fe2000f8e0200 */
[C---:B------:R-:W-:Y:S01]  /*05f0*/  IADD3 R13, PT, PT, R0.reuse, R29, RZ ;  /* 0x0000001d000d7210 */ /* 0x040fe20007ffe0ff */
[C---:B------:R-:W-:Y:S01]  /*0600*/  IMAD.WIDE.U32 R14, R0.reuse, 0x4, R14 ;  /* 0x00000004000e7825 */ /* 0x040fe200078e000e */
[----:B------:R-:W-:Y:S01]  /*0610*/  USHF.L.U32 UR10, UR19, 0x2, URZ ;  /* 0x00000002130a7899 */ /* 0x000fe200080006ff */
[----:B------:R-:W-:Y:S02]  /*0620*/  UMOV UR4, URZ ;  /* 0x000000ff00047c82 */ /* 0x000fe40008000000 */
[----:B--2---:R-:W-:-:S04]  /*0630*/  IMAD.WIDE.U32 R16, R0, 0x4, R16 ;  /* 0x0000000400107825 */ /* 0x004fc800078e0010 */
[--C-:B------:R-:W-:Y:S02]  /*0640*/  IMAD R5, R27, UR19, R0.reuse ;  /* 0x000000131b057c24 */ /* 0x100fe4000f8e0200 */
[--C-:B------:R-:W-:Y:S02]  /*0650*/  IMAD R9, R9, UR19, R0.reuse ;  /* 0x0000001309097c24 */ /* 0x100fe4000f8e0200 */
[--C-:B------:R-:W-:Y:S02]  /*0660*/  IMAD R10, R25, UR19, R0.reuse ;  /* 0x00000013190a7c24 */ /* 0x100fe4000f8e0200 */
[--C-:B------:R-:W-:Y:S02]  /*0670*/  IMAD R11, R11, UR19, R0.reuse ;  /* 0x000000130b0b7c24 */ /* 0x100fe4000f8e0200 */
[----:B0-----:R-:W-:-:S07]  /*0680*/  IMAD R12, R23, UR19, R0 ;  /* 0x00000013170c7c24 */ /* 0x001fce000f8e0200 */
.L_x_168:
[----:B------:R-:W-:Y:S01]  /*0690*/  IADD3 R27, PT, PT, R8, 0x1, RZ ;  /* 0x00000001081b7810 */ /* 0x000fe20007ffe0ff */
[----:B------:R-:W-:Y:S01]  /*06a0*/  UIADD3 UR11, UPT, UPT, UR11, 0x1, URZ ;  /* 0x000000010b0b7890 */ /* 0x000fe2000fffe0ff */
[----:B------:R-:W-:Y:S02]  /*06b0*/  BSSY.RECONVERGENT B0, `(.L_x_166) ;  /* 0x000007b000007945 */ /* 0x000fe40003800200 */
[----:B------:R-:W-:-:S04]  /*06c0*/  ISETP.GE.AND P1, PT, R27, UR5, PT ;  /* 0x000000051b007c0c */ /* 0x000fc8000bf26270 */
[----:B------:R-:W-:-:S13]  /*06d0*/  ISETP.LT.OR P1, PT, R27, 0x4, P1 ;  /* 0x000000041b00780c */ /* 0x000fda0000f21670 */
[----:B0-----:R-:W-:Y:S05]  /*06e0*/  @P1 BRA `(.L_x_167) ;  /* 0x0000000400dc1947 */ /* 0x001fea0003800000 */
[----:B------:R-:W-:Y:S02]  /*06f0*/  MOV R22, UR4 ;  /* 0x0000000400167c02 */ /* 0x000fe40008000f00 */
[----:B------:R-:W-:Y:S02]  /*0700*/  MOV R23, UR4 ;  /* 0x0000000400177c02 */ /* 0x000fe40008000f00 */
[----:B------:R-:W-:-:S04]  /*0710*/  ISETP.LT.U32.OR P1, PT, R22, 0x4, !P0 ;  /* 0x000000041600780c */ /* 0x000fc80004721470 */
[----:B------:R-:W-:-:S04]  /*0720*/  ISETP.GE.OR P1, PT, R23, UR7, P1 ;  /* 0x0000000717007c0c */ /* 0x000fc80008f26670 */
[----:B------:R-:W-:-:S04]  /*0730*/  ISETP.LT.OR P1, PT, R0, 0x4, P1 ;  /* 0x000000040000780c */ /* 0x000fc80000f21670 */
[----:B------:R-:W-:-:S13]  /*0740*/  ISETP.GE.OR P1, PT, R0, UR8, P1 ;  /* 0x0000000800007c0c */ /* 0x000fda0008f26670 */
[----:B------:R-:W-:Y:S05]  /*0750*/  @P1 BRA `(.L_x_167) ;  /* 0x0000000400c01947 */ /* 0x000fea0003800000 */
[----:B------:R-:W0:Y:S01]  /*0760*/  LDC.64 R22, c[0x0][0x3e0] ;  /* 0x0000f800ff167b82 */ /* 0x000e220000000a00 */
[----:B------:R-:W-:Y:S02]  /*0770*/  IMAD.U32 R31, RZ, RZ, UR9 ;  /* 0x00000009ff1f7e24 */ /* 0x000fe4000f8e00ff */
[----:B0-----:R-:W-:-:S04]  /*0780*/  IMAD.WIDE R24, R5, 0x4, R22 ;  /* 0x0000000405187825 */ /* 0x001fc800078e0216 */
[----:B------:R-:W-:-:S04]  /*0790*/  IMAD.WIDE R34, R10, 0x4, R22 ;  /* 0x000000040a227825 */ /* 0x000fc800078e0216 */
[----:B------:R-:W-:Y:S02]  /*07a0*/  IMAD.WIDE R30, R31, 0x4, R24 ;  /* 0x000000041f1e7825 */ /* 0x000fe400078e0218 */
[----:B------:R-:W2:Y:S02]  /*07b0*/  LDG.E R35, desc[UR12][R34.64] ;  /* 0x0000000c22237981 */ /* 0x000ea4000c1e1900 */
[----:B------:R-:W-:Y:S02]  /*07c0*/  IMAD.WIDE.U32 R28, R27, 0x4, R22 ;  /* 0x000000041b1c7825 */ /* 0x000fe400078e0016 */
[----:B------:R-:W2:Y:S04]  /*07d0*/  LDG.E R32, desc[UR12][R30.64] ;  /* 0x0000000c1e207981 */ /* 0x000ea8000c1e1900 */
[----:B------:R0:W3:Y:S01]  /*07e0*/  LDG.E R25, desc[UR12][R24.64] ;  /* 0x0000000c18197981 */ /* 0x0000e2000c1e1900 */
[----:B------:R-:W-:-:S03]  /*07f0*/  MOV R33, UR9 ;  /* 0x0000000900217c02 */ /* 0x000fc60008000f00 */
[----:B------:R1:W3:Y:S01]  /*0800*/  LDG.E R26, desc[UR12][R28.64] ;  /* 0x0000000c1c1a7981 */ /* 0x0002e2000c1e1900 */
[----:B------:R-:W-:Y:S01]  /*0810*/  IMAD.WIDE R36, R7, 0x4, R22 ;  /* 0x0000000407247825 */ /* 0x000fe200078e0216 */
[----:B0-----:R-:W0:Y:S03]  /*0820*/  LDC R24, c[0x0][0x394] ;  /* 0x0000e500ff187b82 */ /* 0x001e260000000800 */
[----:B-1----:R-:W-:Y:S02]  /*0830*/  IMAD.WIDE R28, R33, 0x4, R30 ;  /* 0x00000004211c7825 */ /* 0x002fe400078e021e */
[----:B------:R1:W4:Y:S01]  /*0840*/  LDG.E R33, desc[UR12][R36.64] ;  /* 0x0000000c24217981 */ /* 0x000322000c1e1900 */
[----:B------:R-:W-:-:S03]  /*0850*/  MOV R31, UR9 ;  /* 0x00000009001f7c02 */ /* 0x000fc60008000f00 */
[----:B------:R0:W4:Y:S02]  /*0860*/  LDG.E R34, desc[UR12][R28.64] ;  /* 0x0000000c1c227981 */ /* 0x000124000c1e1900 */
[----:B------:R-:W-:-:S04]  /*0870*/  IMAD.WIDE R30, R31, 0x4, R28 ;  /* 0x000000041f1e7825 */ /* 0x000fc800078e021c */
[----:B-1----:R-:W-:Y:S02]  /*0880*/  IMAD.WIDE R36, R13, 0x4, R22 ;  /* 0x000000040d247825 */ /* 0x002fe400078e0216 */
[----:B------:R-:W5:Y:S02]  /*0890*/  LDG.E R31, desc[UR12][R30.64] ;  /* 0x0000000c1e1f7981 */ /* 0x000f64000c1e1900 */
[----:B0-----:R-:W-:-:S06]  /*08a0*/  IMAD.WIDE R28, R24, 0x4, R36 ;  /* 0x00000004181c7825 */ /* 0x001fcc00078e0224 */
[----:B------:R-:W5:Y:S01]  /*08b0*/  LDG.E R28, desc[UR12][R28.64] ;  /* 0x0000000c1c1c7981 */ /* 0x000f62000c1e1900 */
[----:B--2---:R-:W-:-:S03]  /*08c0*/  FADD R32, R32, -R35 ;  /* 0x8000002320207221 */ /* 0x004fc60000000000 */
[----:B------:R0:W2:Y:S01]  /*08d0*/  LDG.E R35, desc[UR12][R36.64] ;  /* 0x0000000c24237981 */ /* 0x0000a2000c1e1900 */
[----:B---3--:R-:W-:-:S04]  /*08e0*/  FADD R25, R25, -R26 ;  /* 0x8000001a19197221 */ /* 0x008fc80000000000 */
[----:B------:R-:W-:Y:S01]  /*08f0*/  FFMA R25, R25, UR20, RZ ;  /* 0x0000001419197c23 */ /* 0x000fe200080000ff */
[----:B0-----:R-:W-:-:S04]  /*0900*/  IMAD.WIDE R36, R12, 0x4, R22 ;  /* 0x000000040c247825 */ /* 0x001fc800078e0216 */
[----:B------:R-:W-:Y:S02]  /*0910*/  FFMA R32, R32, UR21, R25 ;  /* 0x0000001520207c23 */ /* 0x000fe40008000019 */
[----:B------:R0:W5:Y:S01]  /*0920*/  LDG.E R25, desc[UR12][R36.64] ;  /* 0x0000000c24197981 */ /* 0x000162000c1e1900 */
[----:B----4-:R-:W-:Y:S01]  /*0930*/  FADD R33, R34, -R33 ;  /* 0x8000002122217221 */ /* 0x010fe20000000000 */
[----:B--2---:R-:W-:Y:S01]  /*0940*/  FADD R26, -R26, R35 ;  /* 0x000000231a1a7221 */ /* 0x004fe20000000100 */
[----:B------:R-:W-:-:S05]  /*0950*/  MOV R35, UR10 ;  /* 0x0000000a00237c02 */ /* 0x000fca0008000f00 */
[----:B------:R-:W-:-:S04]  /*0960*/  IMAD.WIDE R34, R35, 0x4, R36 ;  /* 0x0000000423227825 */ /* 0x000fc800078e0224 */
[----:B0-----:R-:W-:Y:S02]  /*0970*/  IMAD.WIDE R36, R24, 0x4, R34 ;  /* 0x0000000418247825 */ /* 0x001fe400078e0222 */
[----:B------:R-:W2:Y:S02]  /*0980*/  LDG.E R34, desc[UR12][R34.64] ;  /* 0x0000000c22227981 */ /* 0x000ea4000c1e1900 */
[----:B-----5:R-:W-:Y:S01]  /*0990*/  FADD R28, R28, -R25 ;  /* 0x800000191c1c7221 */ /* 0x020fe20000000000 */
[--C-:B------:R-:W-:Y:S01]  /*09a0*/  IMAD.WIDE R24, R11, 0x4, R22.reuse ;  /* 0x000000040b187825 */ /* 0x100fe200078e0216 */
[----:B------:R0:W3:Y:S04]  /*09b0*/  LDG.E R30, desc[UR12][R36.64] ;  /* 0x0000000c241e7981 */ /* 0x0000e8000c1e1900 */
[----:B------:R1:W2:Y:S01]  /*09c0*/  LDG.E R29, desc[UR12][R24.64] ;  /* 0x0000000c181d7981 */ /* 0x0002a2000c1e1900 */
[----:B0-----:R-:W-:-:S04]  /*09d0*/  IMAD.WIDE R36, R9, 0x4, R22 ;  /* 0x0000000409247825 */ /* 0x001fc800078e0216 */
[----:B-1----:R-:W-:Y:S02]  /*09e0*/  IMAD.WIDE R24, R6, 0x4, R22 ;  /* 0x0000000406187825 */ /* 0x002fe400078e0216 */
[----:B------:R-:W3:Y:S01]  /*09f0*/  LDG.E R37, desc[UR12][R36.64] ;  /* 0x0000000c24257981 */ /* 0x000ee2000c1e1900 */
[----:B------:R-:W0:Y:S03]  /*0a00*/  LDC.64 R22, c[0x0][0x3e8] ;  /* 0x0000fa00ff167b82 */ /* 0x000e260000000a00 */
[----:B------:R-:W4:Y:S01]  /*0a10*/  LDG.E R24, desc[UR12][R24.64] ;  /* 0x0000000c18187981 */ /* 0x000f22000c1e1900 */
[----:B------:R-:W-:Y:S01]  /*0a20*/  FFMA R26, R26, UR20, RZ ;  /* 0x000000141a1a7c23 */ /* 0x000fe200080000ff */
[----:B------:R-:W-:-:S03]  /*0a30*/  FFMA R32, R33, UR22, R32 ;  /* 0x0000001621207c23 */ /* 0x000fc60008000020 */
[----:B------:R-:W-:Y:S01]  /*0a40*/  FFMA R26, R28, UR21, R26 ;  /* 0x000000151c1a7c23 */ /* 0x000fe2000800001a */
[----:B--2---:R-:W-:-:S04]  /*0a50*/  FADD R29, R34, -R29 ;  /* 0x8000001d221d7221 */ /* 0x004fc80000000000 */
[----:B------:R-:W-:Y:S01]  /*0a60*/  FFMA R26, R29, UR22, R26 ;  /* 0x000000161d1a7c23 */ /* 0x000fe2000800001a */
[----:B------:R-:W-:Y:S01]  /*0a70*/  IADD3 R29, PT, PT, R8, -0x2, RZ ;  /* 0xfffffffe081d7810 */ /* 0x000fe20007ffe0ff */
[----:B---3--:R-:W-:Y:S01]  /*0a80*/  FADD R35, R30, -R37 ;  /* 0x800000251e237221 */ /* 0x008fe20000000000 */
[----:B----4-:R-:W-:Y:S01]  /*0a90*/  FADD R33, R31, -R24 ;  /* 0x800000181f217221 */ /* 0x010fe20000000000 */
[C---:B------:R-:W-:Y:S02]  /*0aa0*/  IADD3 R31, PT, PT, R8.reuse, -0x1, RZ ;  /* 0xffffffff081f7810 */ /* 0x040fe40007ffe0ff */
[----:B------:R-:W-:Y:S01]  /*0ab0*/  FFMA R36, R35, UR23, R26 ;  /* 0x0000001723247c23 */ /* 0x000fe2000800001a */
[--C-:B0-----:R-:W-:Y:S01]  /*0ac0*/  IMAD.WIDE.U32 R24, R8, 0x4, R22.reuse ;  /* 0x0000000408187825 */ /* 0x101fe200078e0016 */
[----:B------:R-:W2:Y:S03]  /*0ad0*/  LDG.E R37, desc[UR12][R20.64] ;  /* 0x0000000c14257981 */ /* 0x000ea6000c1e1900 */
[----:B------:R-:W-:-:S04]  /*0ae0*/  IMAD.WIDE.U32 R30, R31, 0x4, R22 ;  /* 0x000000041f1e7825 */ /* 0x000fc800078e0016 */
[----:B------:R-:W-:-:S04]  /*0af0*/  IMAD.WIDE.U32 R28, R29, 0x4, R22 ;  /* 0x000000041d1c7825 */ /* 0x000fc800078e0016 */
[----:B------:R-:W-:Y:S01]  /*0b00*/  FFMA R32, R33, UR23, R32 ;  /* 0x0000001721207c23 */ /* 0x000fe20008000020 */
[----:B------:R-:W3:Y:S01]  /*0b10*/  LDG.E R30, desc[UR12][R30.64] ;  /* 0x0000000c1e1e7981 */ /* 0x000ee2000c1e1900 */
[C---:B------:R-:W-:Y:S02]  /*0b20*/  IMAD.WIDE.U32 R34, R27.reuse, 0x4, R22 ;  /* 0x000000041b227825 */ /* 0x040fe400078e0016 */
[----:B------:R-:W0:Y:S01]  /*0b30*/  LDC.64 R22, c[0x0][0x3b0] ;  /* 0x0000ec00ff167b82 */ /* 0x000e220000000a00 */
[----:B------:R-:W4:Y:S04]  /*0b40*/  LDG.E R24, desc[UR12][R24.64] ;  /* 0x0000000c18187981 */ /* 0x000f28000c1e1900 */
[----:B------:R-:W5:Y:S04]  /*0b50*/  LDG.E R28, desc[UR12][R28.64] ;  /* 0x0000000c1c1c7981 */ /* 0x000f68000c1e1900 */
[----:B------:R-:W3:Y:S04]  /*0b60*/  LDG.E R26, desc[UR12][R34.64+0x4] ;  /* 0x0000040c221a7981 */ /* 0x000ee8000c1e1900 */
[----:B------:R-:W3:Y:S04]  /*0b70*/  LDG.E R25, desc[UR12][R34.64] ;  /* 0x0000000c22197981 */ /* 0x000ee8000c1e1900 */
[----:B------:R-:W4:Y:S04]  /*0b80*/  LDG.E R29, desc[UR12][R34.64+0x8] ;  /* 0x0000080c221d7981 */ /* 0x000f28000c1e1900 */
[----:B------:R-:W5:Y:S04]  /*0b90*/  LDG.E R33, desc[UR12][R34.64+0xc] ;  /* 0x00000c0c22217981 */ /* 0x000f68000c1e1900 */
[----:B------:R0:W5:Y:S02]  /*0ba0*/  LDG.E R31, desc[UR12][R34.64+0x10] ;  /* 0x0000100c221f7981 */ /* 0x000164000c1e1900 */
[----:B0-----:R-:W-:-:S02]  /*0bb0*/  IMAD.WIDE.U32 R34, R27, 0x4, R22 ;  /* 0x000000041b227825 */ /* 0x001fc400078e0016 */
[----:B------:R-:W3:Y:S04]  /*0bc0*/  LDG.E R22, desc[UR12][R18.64] ;  /* 0x0000000c12167981 */ /* 0x000ee8000c1e1900 */
[----:B------:R-:W3:Y:S01]  /*0bd0*/  LDG.E R23, desc[UR12][R34.64] ;  /* 0x0000000c22177981 */ /* 0x000ee2000c1e1900 */
[----:B--2---:R-:W-:-:S04]  /*0be0*/  FMUL R37, R37, R2 ;  /* 0x0000000225257220 */ /* 0x004fc80000400000 */
[----:B------:R-:W-:-:S04]  /*0bf0*/  FMUL R37, R36, R37 ;  /* 0x0000002524257220 */ /* 0x000fc80000400000 */
[----:B---3--:R-:W-:Y:S02]  /*0c00*/  FFMA R35, R22, R23, -R37 ;  /* 0x0000001716237223 */ /* 0x008fe40000000825 */
[----:B------:R-:W0:Y:S02]  /*0c10*/  LDC.64 R22, c[0x0][0x3c8] ;  /* 0x0000f200ff167b82 */ /* 0x000e240000000a00 */
[----:B0-----:R-:W-:Y:S01]  /*0c20*/  IMAD.WIDE.U32 R36, R27, 0x4, R22 ;  /* 0x000000041b247825 */ /* 0x001fe200078e0016 */
[----:B------:R-:W-:Y:S02]  /*0c30*/  MOV R22, UR14 ;  /* 0x0000000e00167c02 */ /* 0x000fe40008000f00 */
[----:B------:R-:W-:Y:S02]  /*0c40*/  MOV R23, UR15 ;  /* 0x0000000f00177c02 */ /* 0x000fe40008000f00 */
[----:B------:R0:W-:Y:S04]  /*0c50*/  STG.E desc[UR12][R36.64], R35 ;  /* 0x0000002324007986 */ /* 0x0001e8000c10190c */
[----:B------:R-:W2:Y:S01]  /*0c60*/  LDG.E R22, desc[UR12][R22.64] ;  /* 0x0000000c16167981 */ /* 0x000ea2000c1e1900 */
[----:B------:R-:W-:Y:S01]  /*0c70*/  MOV R34, UR16 ;  /* 0x0000001000227c02 */ /* 0x000fe20008000f00 */
[----:B0-----:R-:W-:-:S05]  /*0c80*/  IMAD.U32 R35, RZ, RZ, UR17 ;  /* 0x00000011ff237e24 */ /* 0x001fca000f8e00ff */
[----:B------:R0:W3:Y:S01]  /*0c90*/  LDG.E R36, desc[UR12][R34.64] ;  /* 0x0000000c22247981 */ /* 0x0000e2000c1e1900 */
[----:B--2---:R-:W-:-:S04]  /*0ca0*/  FMUL R23, R22, R3 ;  /* 0x0000000316177220 */ /* 0x004fc80000400000 */
[----:B------:R-:W-:Y:S02]  /*0cb0*/  FMUL R32, R32, R23 ;  /* 0x0000001720207220 */ /* 0x000fe40000400000 */
[----:B------:R-:W0:Y:S02]  /*0cc0*/  LDC.64 R22, c[0x0][0x3b8] ;  /* 0x0000ee00ff167b82 */ /* 0x000e240000000a00 */
[----:B0-----:R-:W-:-:S06]  /*0cd0*/  IMAD.WIDE.U32 R34, R27, 0x4, R22 ;  /* 0x000000041b227825 */ /* 0x001fcc00078e0016 */
[----:B------:R-:W0:Y:S01]  /*0ce0*/  LDC.64 R22, c[0x0][0x3c0] ;  /* 0x0000f000ff167b82 */ /* 0x000e220000000a00 */
[----:B------:R-:W3:Y:S01]  /*0cf0*/  LDG.E R37, desc[UR12][R34.64] ;  /* 0x0000000c22257981 */ /* 0x000ee2000c1e1900 */
[----:B0-----:R-:W-:-:S04]  /*0d00*/  IMAD.WIDE.U32 R22, R27, 0x4, R22 ;  /* 0x000000041b167825 */ /* 0x001fc800078e0016 */
[----:B---3--:R-:W-:Y:S02]  /*0d10*/  FFMA R32, R36, R37, -R32 ;  /* 0x0000002524207223 */ /* 0x008fe40000000820 */
[----:B------:R-:W0:Y:S02]  /*0d20*/  LDC.64 R36, c[0x0][0x3d0] ;  /* 0x0000f400ff247b82 */ /* 0x000e240000000a00 */
[----:B0-----:R-:W-:-:S05]  /*0d30*/  IMAD.WIDE.U32 R36, R27, 0x4, R36 ;  /* 0x000000041b247825 */ /* 0x001fca00078e0024 */
[----:B------:R0:W-:Y:S04]  /*0d40*/  STG.E desc[UR12][R36.64], R32 ;  /* 0x0000002024007986 */ /* 0x0001e8000c10190c */
[----:B------:R-:W2:Y:S04]  /*0d50*/  LDG.E R23, desc[UR12][R22.64] ;  /* 0x0000000c16177981 */ /* 0x000ea8000c1e1900 */
[----:B0-----:R-:W3:Y:S04]  /*0d60*/  LDG.E R32, desc[UR12][R16.64] ;  /* 0x0000000c10207981 */ /* 0x001ee8000c1e1900 */
[----:B------:R-:W2:Y:S01]  /*0d70*/  LDG.E R22, desc[UR12][R14.64] ;  /* 0x0000000c0e167981 */ /* 0x000ea2000c1e1900 */
[----:B------:R-:W-:Y:S01]  /*0d80*/  FADD R25, R26, -R25 ;  /* 0x800000191a197221 */ /* 0x000fe20000000000 */
[----:B----4-:R-:W-:-:S03]  /*0d90*/  FADD R29, R29, -R24 ;  /* 0x800000181d1d7221 */ /* 0x010fc60000000000 */
[----:B------:R-:W-:Y:S02]  /*0da0*/  FFMA R26, R25, UR20, RZ ;  /* 0x00000014191a7c23 */ /* 0x000fe400080000ff */
[----:B------:R-:W0:Y:S01]  /*0db0*/  LDC.64 R24, c[0x0][0x3d8] ;  /* 0x0000f600ff187b82 */ /* 0x000e220000000a00 */
[----:B-----5:R-:W-:Y:S01]  /*0dc0*/  FADD R33, R33, -R30 ;  /* 0x8000001e21217221 */ /* 0x020fe20000000000 */
[----:B------:R-:W-:Y:S01]  /*0dd0*/  FFMA R26, R29, UR21, R26 ;  /* 0x000000151d1a7c23 */ /* 0x000fe2000800001a */
[----:B------:R-:W-:-:S03]  /*0de0*/  FADD R31, R31, -R28 ;  /* 0x8000001c1f1f7221 */ /* 0x000fc60000000000 */
[----:B------:R-:W-:-:S04]  /*0df0*/  FFMA R26, R33, UR22, R26 ;  /* 0x00000016211a7c23 */ /* 0x000fc8000800001a */
[----:B------:R-:W-:Y:S01]  /*0e00*/  FFMA R26, R31, UR23, R26 ;  /* 0x000000171f1a7c23 */ /* 0x000fe2000800001a */
[----:B0-----:R-:W-:-:S04]  /*0e10*/  IMAD.WIDE.U32 R24, R27, 0x4, R24 ;  /* 0x000000041b187825 */ /* 0x001fc800078e0018 */
[----:B---3--:R-:W-:-:S04]  /*0e20*/  FMUL R29, R32, R4 ;  /* 0x00000004201d7220 */ /* 0x008fc80000400000 */
[----:B------:R-:W-:-:S04]  /*0e30*/  FMUL R29, R26, R29 ;  /* 0x0000001d1a1d7220 */ /* 0x000fc80000400000 */
[----:B--2---:R-:W-:-:S05]  /*0e40*/  FFMA R23, R22, R23, -R29 ;  /* 0x0000001716177223 */ /* 0x004fca000000081d */
[----:B------:R0:W-:Y:S02]  /*0e50*/  STG.E desc[UR12][R24.64], R23 ;  /* 0x0000001718007986 */ /* 0x0001e4000c10190c */
.L_x_167:
[----:B------:R-:W-:Y:S05]  /*0e60*/  BSYNC.RECONVERGENT B0 ;  /* 0x0000000000007941 */ /* 0x000fea0003800200 */
.L_x_166:
[----:B------:R-:W-:Y:S01]  /*0e70*/  UISETP.NE.AND UP0, UPT, UR11, URZ, UPT ;  /* 0x000000ff0b00728c */ /* 0x000fe2000bf05270 */
[----:B------:R-:W-:Y:S01]  /*0e80*/  IADD3 R8, PT, PT, R8, UR9, RZ ;  /* 0x0000000908087c10 */ /* 0x000fe2000fffe0ff */
[----:B------:R-:W-:Y:S01]  /*0e90*/  UIADD3 UR14, UP1, UPT, UR14, 0x4, URZ ;  /* 0x000000040e0e7890 */ /* 0x000fe2000ff3e0ff */
[----:B------:R-:W-:Y:S01]  /*0ea0*/  IADD3 R9, PT, PT, R9, UR9, RZ ;  /* 0x0000000909097c10 */ /* 0x000fe2000fffe0ff */
[----:B------:R-:W-:Y:S01]  /*0eb0*/  UIADD3 UR16, UP2, UPT, UR16, 0x4, URZ ;  /* 0x0000000410107890 */ /* 0x000fe2000ff5e0ff */
[----:B------:R-:W-:Y:S01]  /*0ec0*/  IADD3 R6, PT, PT, R6, UR9, RZ ;  /* 0x0000000906067c10 */ /* 0x000fe2000fffe0ff */
[----:B------:R-:W-:Y:S01]  /*0ed0*/  VIADD R13, R13, UR9 ;  /* 0x000000090d0d7c36 */ /* 0x000fe20008000000 */
[----:B------:R-:W-:Y:S01]  /*0ee0*/  IADD3 R11, PT, PT, R11, UR9, RZ ;  /* 0x000000090b0b7c10 */ /* 0x000fe2000fffe0ff */
[----:B------:R-:W-:Y:S01]  /*0ef0*/  UIADD3 UR4, UPT, UPT, UR4, 0x1, URZ ;  /* 0x0000000104047890 */ /* 0x000fe2000fffe0ff */
[----:B------:R-:W-:Y:S01]  /*0f00*/  IADD3 R7, PT, PT, R7, UR9, RZ ;  /* 0x0000000907077c10 */ /* 0x000fe2000fffe0ff */
[----:B------:R-:W-:Y:S01]  /*0f10*/  UIADD3.X UR15, UPT, UPT, URZ, UR15, URZ, UP1, !UPT ;  /* 0x0000000fff0f7290 */ /* 0x000fe20008ffe4ff */
[----:B------:R-:W-:Y:S01]  /*0f20*/  IADD3 R12, PT, PT, R12, UR9, RZ ;  /* 0x000000090c0c7c10 */ /* 0x000fe2000fffe0ff */
[----:B------:R-:W-:Y:S01]  /*0f30*/  UIADD3.X UR17, UPT, UPT, URZ, UR17, URZ, UP2, !UPT ;  /* 0x00000011ff117290 */ /* 0x000fe200097fe4ff */
[----:B------:R-:W-:-:S02]  /*0f40*/  IADD3 R10, PT, PT, R10, UR9, RZ ;  /* 0x000000090a0a7c10 */ /* 0x000fc4000fffe0ff */
[----:B------:R-:W-:Y:S01]  /*0f50*/  IADD3 R5, PT, PT, R5, UR9, RZ ;  /* 0x0000000905057c10 */ /* 0x000fe2000fffe0ff */
[----:B------:R-:W-:Y:S08]  /*0f60*/  BRA.U UP0, `(.L_x_168) ;  /* 0xfffffff500c87547 */ /* 0x000ff0000b83ffff */
[----:B------:R-:W-:Y:S05]  /*0f70*/  EXIT ;  /* 0x000000000000794d */ /* 0x000fea0003800000 */
        .weak           $__internal_9_$__cuda_sm3x_div_rn_noftz_f32_slowpath
        .type           $__internal_9_$__cuda_sm3x_div_rn_noftz_f32_slowpath,@function
        .size           $__internal_9_$__cuda_sm3x_div_rn_noftz_f32_slowpath,(.L_x_207 - $__internal_9_$__cuda_sm3x_div_rn_noftz_f32_slowpath)
$__internal_9_$__cuda_sm3x_div_rn_noftz_f32_slowpath:
[----:B------:R-:W-:Y:S02]  /*0f80*/  SHF.R.U32.HI R8, RZ, 0x17, R4 ;  /* 0x00000017ff087819 */ /* 0x000fe40000011604 */
[----:B------:R-:W-:Y:S02]  /*0f90*/  SHF.R.U32.HI R7, RZ, 0x17, R5 ;  /* 0x00000017ff077819 */ /* 0x000fe40000011605 */
[----:B------:R-:W-:Y:S02]  /*0fa0*/  LOP3.LUT R12, R8, 0xff, RZ, 0xc0, !PT ;  /* 0x000000ff080c7812 */ /* 0x000fe400078ec0ff */
[----:B------:R-:W-:Y:S02]  /*0fb0*/  LOP3.LUT R7, R7, 0xff, RZ, 0xc0, !PT ;  /* 0x000000ff07077812 */ /* 0x000fe400078ec0ff */
[----:B------:R-:W-:Y:S02]  /*0fc0*/  IADD3 R11, PT, PT, R12, -0x1, RZ ;  /* 0xffffffff0c0b7810 */ /* 0x000fe40007ffe0ff */
[----:B------:R-:W-:-:S02]  /*0fd0*/  IADD3 R10, PT, PT, R7, -0x1, RZ ;  /* 0xffffffff070a7810 */ /* 0x000fc40007ffe0ff */
[----:B------:R-:W-:Y:S02]  /*0fe0*/  ISETP.GT.U32.AND P0, PT, R11, 0xfd, PT ;  /* 0x000000fd0b00780c */ /* 0x000fe40003f04070 */
[----:B------:R-:W-:Y:S02]  /*0ff0*/  MOV R8, R5 ;  /* 0x0000000500087202 */ /* 0x000fe40000000f00 */
        /* <DEDUP_REMOVED lines=24> */
[----:B------:R-:W-:-:S03]  /*1180*/  @!P1 FFMA R4, R4, 1.84467440737095516160e+19, RZ ;  /* 0x5f80000004049823 */ /* 0x000fc600000000ff */
[----:B------:R-:W-:-:S07]  /*1190*/  @!P1 IADD3 R9, PT, PT, R9, 0x40, RZ ;  /* 0x0000004009099810 */ /* 0x000fce0007ffe0ff */
.L_x_169:
[----:B------:R-:W-:Y:S01]  /*11a0*/  LEA R11, R12, 0xc0800000, 0x17 ;  /* 0xc08000000c0b7811 */ /* 0x000fe200078eb8ff */
[----:B------:R-:W-:-:S03]  /*11b0*/  VIADD R7, R7, 0xffffff81 ;  /* 0xffffff8107077836 */ /* 0x000fc60000000000 */
[----:B------:R-:W-:Y:S01]  /*11c0*/  IADD3 R11, PT, PT, -R11, R4, RZ ;  /* 0x000000040b0b7210 */ /* 0x000fe20007ffe1ff */
[----:B------:R-:W-:-:S03]  /*11d0*/  IMAD R4, R7, -0x800000, R8 ;  /* 0xff80000007047824 */ /* 0x000fc600078e0208 */
        /* <DEDUP_REMOVED lines=12> */
[----:B------:R-:W-:-:S04]  /*12a0*/  LOP3.LUT R4, R4, 0xff, RZ, 0xc0, !PT ;  /* 0x000000ff04047812 */ /* 0x000fc800078ec0ff */
[----:B------:R-:W-:-:S04]  /*12b0*/  IADD3 R11, PT, PT, R4, R9, RZ ;  /* 0x00000009040b7210 */ /* 0x000fc80007ffe0ff */
        /* <DEDUP_REMOVED lines=16> */
[C---:B------:R-:W-:Y:S02]  /*13c0*/  ISETP.NE.AND P1, PT, R11.reuse, RZ, PT ;  /* 0x000000ff0b00720c */ /* 0x040fe40003f25270 */
        /* <DEDUP_REMOVED lines=11> */
[----:B------:R-:W-:-:S04]  /*1480*/  LOP3.LUT R4, R4, R7, RZ, 0xc0, !PT ;  /* 0x0000000704047212 */ /* 0x000fc800078ec0ff */
[----:B------:R-:W-:-:S04]  /*1490*/  IADD3 R9, PT, PT, R9, R4, RZ ;  /* 0x0000000409097210 */ /* 0x000fc80007ffe0ff */
[----:B------:R-:W-:Y:S01]  /*14a0*/  LOP3.LUT R10, R9, R10, RZ, 0xfc, !PT ;  /* 0x0000000a090a7212 */ /* 0x000fe200078efcff */
[----:B------:R-:W-:Y:S06]  /*14b0*/  BRA `(.L_x_176) ;  /* 0x0000000000347947 */ /* 0x000fec0003800000 */
.L_x_175:
[----:B------:R-:W-:-:S04]  /*14c0*/  LOP3.LUT R10, R10, 0x80000000, RZ, 0xc0, !PT ;  /* 0x800000000a0a7812 */ /* 0x000fc800078ec0ff */
[----:B------:R-:W-:Y:S01]  /*14d0*/  LOP3.LUT R10, R10, 0x7f800000, RZ, 0xfc, !PT ;  /* 0x7f8000000a0a7812 */ /* 0x000fe200078efcff */
[----:B------:R-:W-:Y:S06]  /*14e0*/  BRA `(.L_x_176) ;  /* 0x0000000000287947 */ /* 0x000fec0003800000 */
.L_x_174:
[----:B------:R-:W-:Y:S01]  /*14f0*/  LEA R10, R9, R10, 0x17 ;  /* 0x0000000a090a7211 */ /* 0x000fe200078eb8ff */
[----:B------:R-:W-:Y:S06]  /*1500*/  BRA `(.L_x_176) ;  /* 0x0000000000207947 */ /* 0x000fec0003800000 */
.L_x_173:
[----:B------:R-:W-:-:S04]  /*1510*/  LOP3.LUT R4, R4, 0x80000000, R8, 0x48, !PT ;  /* 0x8000000004047812 */ /* 0x000fc800078e4808 */
[----:B------:R-:W-:Y:S01]  /*1520*/  LOP3.LUT R10, R4, 0x7f800000, RZ, 0xfc, !PT ;  /* 0x7f800000040a7812 */ /* 0x000fe200078efcff */
[----:B------:R-:W-:Y:S06]  /*1530*/  BRA `(.L_x_176) ;  /* 0x0000000000147947 */ /* 0x000fec0003800000 */
.L_x_172:
[----:B------:R-:W-:Y:S01]  /*1540*/  LOP3.LUT R10, R4, 0x80000000, R8, 0x48, !PT ;  /* 0x80000000040a7812 */ /* 0x000fe200078e4808 */
[----:B------:R-:W-:Y:S06]  /*1550*/  BRA `(.L_x_176) ;  /* 0x00000000000c7947 */ /* 0x000fec0003800000 */
.L_x_171:
[----:B------:R-:W0:Y:S01]  /*1560*/  MUFU.RSQ R10, -QNAN ;  /* 0xffc00000000a7908 */ /* 0x000e220000001400 */
[----:B------:R-:W-:Y:S05]  /*1570*/  BRA `(.L_x_176) ;  /* 0x0000000000047947 */ /* 0x000fea0003800000 */
.L_x_170:
[----:B------:R-:W-:-:S07]  /*1580*/  FADD.FTZ R10, R5, R4 ;  /* 0x00000004050a7221 */ /* 0x000fce0000010000 */
.L_x_176:
[----:B------:R-:W-:-:S04]  /*1590*/  HFMA2 R7, -RZ, RZ, 0, 0 ;  /* 0x00000000ff077431 */ /* 0x000fc800000001ff */
[----:B0-----:R-:W-:Y:S05]  /*15a0*/  RET.REL.NODEC R6 `(_Z12update_vel3diiiiiiiffffPfS_S_S_S_S_S_S_S_S_S_S_S_S_) ;  /* 0xffffffe806947950 */ /* 0x001fea0003c3ffff */
.L_x_177:
        /* <DEDUP_REMOVED lines=13> */
.L_x_207:


//--------------------- .text._Z12add_source3dfiiiiiiiiifffiiiiiiPfS_ --------------------------
	.section	.text._Z12add_source3dfiiiiiiiiifffiiiiiiPfS_,"ax",@progbits
	.align	128
        .global         _Z12add_source3dfiiiiiiiiifffiiiiiiPfS_
        .type           _Z12add_source3dfiiiiiiiiifffiiiiiiPfS_,@function
        .size           _Z12add_source3dfiiiiiiiiifffiiiiiiPfS_,(.L_x_209 - _Z12add_source3dfiiiiiiiiifffiiiiiiPfS_)
        .other          _Z12add_source3dfiiiiiiiiifffiiiiiiPfS_,@"STO_CUDA_ENTRY STV_DEFAULT"
_Z12add_source3dfiiiiiiiiifffiiiiiiPfS_:
.text._Z12add_source3dfiiiiiiiiifffiiiiiiPfS_:
[----:B------:R-:W-:Y:S08]  /*0000*/  LDC R1, c[0x0][0x37c] ;  /* 0x0000df00ff017b82 */ /* 0x000ff00000000800 */
[----:B------:R-:W0:Y:S02]  /*0010*/  LDC R5, c[0x0][0x3b0] ;  /* 0x0000ec00ff057b82 */ /* 0x000e240000000800 */
[----:B0-----:R-:W-:-:S05]  /*0020*/  VIADD R0, R5, 0x1800000 ;  /* 0x0180000005007836 */ /* 0x001fca0000000000 */
[----:B------:R-:W-:-:S04]  /*0030*/  LOP3.LUT R0, R0, 0x7f800000, RZ, 0xc0, !PT ;  /* 0x7f80000000007812 */ /* 0x000fc800078ec0ff */
[----:B------:R-:W-:-:S13]  /*0040*/  ISETP.GT.U32.AND P0, PT, R0, 0x1ffffff, PT ;  /* 0x01ffffff0000780c */ /* 0x000fda0003f04070 */
[----:B------:R-:W-:Y:S05]  /*0050*/  @P0 BRA `(.L_x_178) ;  /* 0x00000000000c0947 */ /* 0x000fea0003800000 */
[----:B------:R-:W-:-:S07]  /*0060*/  MOV R2, 0x80 ;  /* 0x0000008000027802 */ /* 0x000fce0000000f00 */
[----:B------:R-:W-:Y:S05]  /*0070*/  CALL.REL.NOINC `($__internal_11_$__cuda_sm20_rcp_rn_f32_slowpath) ;  /* 0x0000001800807944 */ /* 0x000fea0003c00000 */
[----:B------:R-:W-:Y:S05]  /*0080*/  BRA `(.L_x_179) ;  /* 0x0000000000107947 */ /* 0x000fea0003800000 */
.L_x_178:
[----:B------:R-:W0:Y:S02]  /*0090*/  MUFU.RCP R0, R5 ;  /* 0x0000000500007308 */ /* 0x000e240000001000 */
[----:B0-----:R-:W-:-:S04]  /*00a0*/  FFMA R2, R0, R5, -1 ;  /* 0xbf80000000027423 */ /* 0x001fc80000000005 */
[----:B------:R-:W-:-:S04]  /*00b0*/  FADD.FTZ R3, -R2, -RZ ;  /* 0x800000ff02037221 */ /* 0x000fc80000010100 */
[----:B------:R-:W-:-:S07]  /*00c0*/  FFMA R0, R0, R3, R0 ;  /* 0x0000000300007223 */ /* 0x000fce0000000000 */
.L_x_179:
[----:B------:R-:W0:Y:S01]  /*00d0*/  LDCU UR5, c[0x0][0x3b4] ;  /* 0x00007680ff0577ac */ /* 0x000e220008000800 */
[----:B------:R-:W1:Y:S01]  /*00e0*/  LDCU UR4, c[0x0][0x3ac] ;  /* 0x00007580ff0477ac */ /* 0x000e620008000800 */
[----:B0-----:R-:W-:Y:S01]  /*00f0*/  UISETP.NE.AND UP0, UPT, UR5, 0x3, UPT ;  /* 0x000000030500788c */ /* 0x001fe2000bf05270 */
[----:B-1----:R-:W-:-:S08]  /*0100*/  FADD R4, -R0, UR4 ;  /* 0x0000000400047e21 */ /* 0x002fd00008000100 */
[----:B------:R-:W-:Y:S05]  /*0110*/  BRA.U !UP0, `(.L_x_180) ;  /* 0x0000000908c47547 */ /* 0x000fea000b800000 */
[----:B------:R-:W-:-:S09]  /*0120*/  UISETP.NE.AND UP0, UPT, UR5, 0x2, UPT ;  /* 0x000000020500788c */ /* 0x000fd2000bf05270 */
[----:B------:R-:W-:Y:S05]  /*0130*/  BRA.U !UP0, `(.L_x_181) ;  /* 0x00000005082c7547 */ /* 0x000fea000b800000 */
[----:B------:R-:W-:Y:S01]  /*0140*/  UISETP.NE.AND UP0, UPT, UR5, 0x1, UPT ;  /* 0x000000010500788c */ /* 0x000fe2000bf05270 */
[----:B------:R-:W-:-:S08]  /*0150*/  IMAD.MOV.U32 R2, RZ, RZ, RZ ;  /* 0x000000ffff027224 */ /* 0x000fd000078e00ff */
[----:B------:R-:W-:Y:S05]  /*0160*/  BRA.U UP0, `(.L_x_182) ;  /* 0x00000011001c7547 */ /* 0x000fea000b800000 */
[----:B------:R-:W0:Y:S01]  /*0170*/  LDCU UR4, c[0x0][0x3b0] ;  /* 0x00007600ff0477ac */ /* 0x000e220008000800 */
[----:B------:R-:W-:Y:S01]  /*0180*/  MOV R5, 0x3ff71547 ;  /* 0x3ff7154700057802 */ /* 0x000fe20000000f00 */
[----:B------:R-:W-:Y:S01]  /*0190*/  UMOV UR5, 0x4023bd3c ;  /* 0x4023bd3c00057882 */ /* 0x000fe20000000000 */
[----:B0-----:R-:W-:Y:S01]  /*01a0*/  FMUL R4, R4, UR4 ;  /* 0x0000000404047c20 */ /* 0x001fe20008400000 */
[----:B------:R-:W-:-:S03]  /*01b0*/  UMOV UR4, 0xc99e70c6 ;  /* 0xc99e70c600047882 */ /* 0x000fc60000000000 */
[----:B------:R-:W-:Y:S01]  /*01c0*/  FMUL R6, R4, R4 ;  /* 0x0000000404067220 */ /* 0x000fe20000400000 */
[----:B------:R-:W-:-:S05]  /*01d0*/  IMAD.MOV.U32 R4, RZ, RZ, 0x652b82fe ;  /* 0x652b82feff047424 */ /* 0x000fca00078e00ff */
[----:B------:R-:W0:Y:S02]  /*01e0*/  F2F.F64.F32 R6, R6 ;  /* 0x0000000600067310 */ /* 0x000e240000201800 */
[----:B0-----:R-:W-:Y:S01]  /*01f0*/  DMUL R2, R6, -UR4 ;  /* 0x8000000406027c28 */ /* 0x001fe20008000000 */
[----:B------:R-:W-:Y:S01]  /*0200*/  UMOV UR4, 0xfefa39ef ;  /* 0xfefa39ef00047882 */ /* 0x000fe20000000000 */
[----:B------:R-:W-:-:S06]  /*0210*/  UMOV UR5, 0x3fe62e42 ;  /* 0x3fe62e4200057882 */ /* 0x000fcc0000000000 */
        /* <DEDUP_REMOVED lines=37> */
[----:B------:R-:W-:Y:S01]  /*0470*/  DFMA R10, R8, R10, 1 ;  /* 0x3ff00000080a742b */ /* 0x000fe2000000000a */
[----:B------:R-:W-:Y:S01]  /*0480*/  IMAD.MOV.U32 R8, RZ, RZ, -0x36618f3a ;  /* 0xc99e70c6ff087424 */ /* 0x000fe200078e00ff */
[----:B------:R-:W-:-:S06]  /*0490*/  MOV R9, 0x4033bd3c ;  /* 0x4033bd3c00097802 */ /* 0x000fcc0000000f00 */
[----:B------:R-:W-:Y:S02]  /*04a0*/  DFMA R8, R6, -R8, 1 ;  /* 0x3ff000000608742b */ /* 0x000fe40000000808 */
[----:B------:R-:W-:Y:S02]  /*04b0*/  IMAD R7, R4, 0x100000, R11 ;  /* 0x0010000004077824 */ /* 0x000fe400078e020b */
[----:B------:R-:W-:Y:S01]  /*04c0*/  IMAD.MOV.U32 R6, RZ, RZ, R10 ;  /* 0x000000ffff067224 */ /* 0x000fe200078e000a */
[----:B------:R-:W-:Y:S06]  /*04d0*/  @!P0 BRA `(.L_x_183) ;  /* 0x0000000000388947 */ /* 0x000fec0003800000 */
[----:B------:R-:W-:Y:S01]  /*04e0*/  FSETP.GEU.AND P1, PT, |R3|, 4.2275390625, PT ;  /* 0x408748000300780b */ /* 0x000fe20003f2e200 */
[C---:B------:R-:W-:Y:S02]  /*04f0*/  DADD R6, R2.reuse, +INF ;  /* 0x7ff0000002067429 */ /* 0x040fe40000000000 */
[----:B------:R-:W-:-:S08]  /*0500*/  DSETP.GEU.AND P0, PT, R2, RZ, PT ;  /* 0x000000ff0200722a */ /* 0x000fd00003f0e000 */
[----:B------:R-:W-:Y:S02]  /*0510*/  FSEL R6, R6, RZ, P0 ;  /* 0x000000ff06067208 */ /* 0x000fe40000000000 */
[----:B------:R-:W-:Y:S01]  /*0520*/  FSEL R7, R7, RZ, P0 ;  /* 0x000000ff07077208 */ /* 0x000fe20000000000 */
[----:B------:R-:W-:Y:S06]  /*0530*/  @P1 BRA `(.L_x_183) ;  /* 0x0000000000201947 */ /* 0x000fec0003800000 */
[----:B------:R-:W-:Y:S01]  /*0540*/  LEA.HI R2, R4, R4, RZ, 0x1 ;  /* 0x0000000404027211 */ /* 0x000fe200078f08ff */
[----:B------:R-:W-:-:S03]  /*0550*/  IMAD.MOV.U32 R6, RZ, RZ, R10 ;  /* 0x000000ffff067224 */ /* 0x000fc600078e000a */
[----:B------:R-:W-:-:S05]  /*0560*/  SHF.R.S32.HI R7, RZ, 0x1, R2 ;  /* 0x00000001ff077819 */ /* 0x000fca0000011402 */
[----:B------:R-:W-:Y:S01]  /*0570*/  IMAD.IADD R2, R4, 0x1, -R7 ;  /* 0x0000000104027824 */ /* 0x000fe200078e0a07 */
[----:B------:R-:W-:-:S04]  /*0580*/  LEA R7, R7, R11, 0x14 ;  /* 0x0000000b07077211 */ /* 0x000fc800078ea0ff */
[----:B------:R-:W-:Y:S01]  /*0590*/  LEA R3, R2, 0x3ff00000, 0x14 ;  /* 0x3ff0000002037811 */ /* 0x000fe200078ea0ff */
[----:B------:R-:W-:-:S06]  /*05a0*/  IMAD.MOV.U32 R2, RZ, RZ, RZ ;  /* 0x000000ffff027224 */ /* 0x000fcc00078e00ff */
[----:B------:R-:W-:-:S11]  /*05b0*/  DMUL R6, R6, R2 ;  /* 0x0000000206067228 */ /* 0x000fd60000000000 */
.L_x_183:
[----:B------:R-:W-:-:S06]  /*05c0*/  DMUL R8, R8, R6 ;  /* 0x0000000608087228 */ /* 0x000fcc0000000000 */
[----:B------:R0:W1:Y:S01]  /*05d0*/  F2F.F32.F64 R2, R8 ;  /* 0x0000000800027310 */ /* 0x0000620000301000 */
[----:B------:R-:W-:Y:S05]  /*05e0*/  BRA `(.L_x_182) ;  /* 0x0000000800fc7947 */ /* 0x000fea0003800000 */
.L_x_181:
[----:B------:R-:W0:Y:S01]  /*05f0*/  MUFU.RCP64H R3, 1.799999237060546875 ;  /* 0x3ffccccc00037908 */ /* 0x000e220000001800 */
[----:B------:R-:W-:Y:S01]  /*0600*/  MOV R6, 0xcccccccd ;  /* 0xcccccccd00067802 */ /* 0x000fe20000000f00 */
[----:B------:R-:W-:Y:S01]  /*0610*/  IMAD.MOV.U32 R7, RZ, RZ, 0x3ffccccc ;  /* 0x3ffcccccff077424 */ /* 0x000fe200078e00ff */
[----:B------:R-:W-:Y:S01]  /*0620*/  UMOV UR4, 0x99999998 ;  /* 0x9999999800047882 */ /* 0x000fe20000000000 */
[----:B------:R-:W-:Y:S01]  /*0630*/  IMAD.MOV.U32 R2, RZ, RZ, RZ ;  /* 0x000000ffff027224 */ /* 0x000fe200078e00ff */
[----:B------:R-:W-:Y:S01]  /*0640*/  UMOV UR5, 0x3fc99999 ;  /* 0x3fc9999900057882 */ /* 0x000fe20000000000 */
[----:B------:R-:W-:Y:S01]  /*0650*/  MOV R10, 0x8b7a8b04 ;  /* 0x8b7a8b04000a7802 */ /* 0x000fe20000000f00 */
[----:B------:R-:W-:Y:S01]  /*0660*/  IMAD.MOV.U32 R11, RZ, RZ, 0x3ed0ee25 ;  /* 0x3ed0ee25ff0b7424 */ /* 0x000fe200078e00ff */
[----:B------:R-:W-:Y:S01]  /*0670*/  UMOV UR6, 0x3ae80f1e ;  /* 0x3ae80f1e00067882 */ /* 0x000fe20000000000 */
[----:B------:R-:W-:Y:S01]  /*0680*/  UMOV UR7, 0x3eb1380b ;  /* 0x3eb1380b00077882 */ /* 0x000fe20000000000 */
[----:B------:R-:W-:-:S02]  /*0690*/  HFMA2 R17, -RZ, RZ, 1.974609375, 0.0977783203125 ;  /* 0x3fe62e42ff117431 */ /* 0x000fc400000001ff */
[----:B------:R-:W-:Y:S01]  /*06a0*/  IMAD.MOV.U32 R16, RZ, RZ, -0x105c611 ;  /* 0xfefa39efff107424 */ /* 0x000fe200078e00ff */
[----:B------:R-:W-:Y:S01]  /*06b0*/  UMOV UR8, 0x0 ;  /* 0x0000000000087882 */ /* 0x000fe20000000000 */
[----:B------:R-:W-:Y:S01]  /*06c0*/  UMOV UR9, 0x40080000 ;  /* 0x4008000000097882 */ /* 0x000fe20000000000 */
[----:B------:R-:W1:Y:S01]  /*06d0*/  LDC R5, c[0x0][0x3b0] ;  /* 0x0000ec00ff057b82 */ /* 0x000e620000000800 */
[----:B0-----:R-:W-:-:S08]  /*06e0*/  DFMA R6, R2, -R6, 1 ;  /* 0x3ff000000206742b */ /* 0x001fd00000000806 */
[----:B------:R-:W-:-:S08]  /*06f0*/  DFMA R6, R6, R6, R6 ;  /* 0x000000060606722b */ /* 0x000fd00000000006 */
[----:B------:R-:W-:-:S08]  /*0700*/  DFMA R2, R2, R6, R2 ;  /* 0x000000060202722b */ /* 0x000fd00000000002 */
[----:B------:R-:W-:-:S08]  /*0710*/  DMUL R6, R2, -UR4 ;  /* 0x8000000402067c28 */ /* 0x000fd00008000000 */
[----:B------:R-:W-:-:S08]  /*0720*/  DFMA R6, R2, -UR4, R6 ;  /* 0x8000000402067c2b */ /* 0x000fd00008000006 */
[C---:B------:R-:W-:Y:S02]  /*0730*/  DMUL R8, R6.reuse, R6 ;  /* 0x0000000606087228 */ /* 0x040fe40000000000 */
[----:B------:R-:W-:-:S06]  /*0740*/  DADD R12, -R6, -UR4 ;  /* 0x80000004060c7e29 */ /* 0x000fcc0008000100 */
[----:B------:R-:W-:Y:S01]  /*0750*/  DFMA R10, R8, UR6, R10 ;  /* 0x00000006080a7c2b */ /* 0x000fe2000800000a */
[----:B------:R-:W-:Y:S01]  /*0760*/  UMOV UR6, 0x9f02676f ;  /* 0x9f02676f00067882 */ /* 0x000fe20000000000 */
[----:B------:R-:W-:Y:S01]  /*0770*/  UMOV UR7, 0x3ef3b266 ;  /* 0x3ef3b26600077882 */ /* 0x000fe20000000000 */
[----:B------:R-:W-:-:S05]  /*0780*/  DADD R14, R12, R12 ;  /* 0x000000000c0e7229 */ /* 0x000fca000000000c */
[----:B------:R-:W-:Y:S01]  /*0790*/  DFMA R10, R8, R10, UR6 ;  /* 0x00000006080a7e2b */ /* 0x000fe2000800000a */
[----:B------:R-:W-:Y:S01]  /*07a0*/  UMOV UR6, 0xa9ab0956 ;  /* 0xa9ab095600067882 */ /* 0x000fe20000000000 */
[----:B------:R-:W-:Y:S01]  /*07b0*/  UMOV UR7, 0x3f1745cb ;  /* 0x3f1745cb00077882 */ /* 0x000fe20000000000 */
[----:B------:R-:W-:Y:S01]  /*07c0*/  DFMA R14, -R6, -UR4, R14 ;  /* 0x80000004060e7c2b */ /* 0x000fe2000800010e */
[----:B------:R-:W-:Y:S01]  /*07d0*/  UMOV UR4, 0x542fe938 ;  /* 0x542fe93800047882 */ /* 0x000fe20000000000 */
[----:B------:R-:W-:-:S03]  /*07e0*/  UMOV UR5, 0x400921fb ;  /* 0x400921fb00057882 */ /* 0x000fc60000000000 */
[----:B------:R-:W-:Y:S01]  /*07f0*/  DFMA R10, R8, R10, UR6 ;  /* 0x00000006080a7e2b */ /* 0x000fe2000800000a */
[----:B------:R-:W-:Y:S01]  /*0800*/  UMOV UR6, 0x2d1b5154 ;  /* 0x2d1b515400067882 */ /* 0x000fe20000000000 */
[----:B------:R-:W-:Y:S01]  /*0810*/  UMOV UR7, 0x3f3c71c7 ;  /* 0x3f3c71c700077882 */ /* 0x000fe20000000000 */
[----:B------:R-:W-:Y:S01]  /*0820*/  DMUL R14, R2, R14 ;  /* 0x0000000e020e7228 */ /* 0x000fe20000000000 */
[----:B------:R-:W-:Y:S02]  /*0830*/  IMAD.MOV.U32 R2, RZ, RZ, 0x3b39803f ;  /* 0x3b39803fff027424 */ /* 0x000fe400078e00ff */
[----:B------:R-:W-:Y:S02]  /*0840*/  IMAD.MOV.U32 R3, RZ, RZ, 0x3c7abc9e ;  /* 0x3c7abc9eff037424 */ /* 0x000fe400078e00ff */
        /* <DEDUP_REMOVED lines=8> */
[----:B------:R-:W-:Y:S01]  /*08d0*/  UMOV UR7, 0x3fb55555 ;  /* 0x3fb5555500077882 */ /* 0x000fe20000000000 */
[----:B------:R-:W-:-:S05]  /*08e0*/  DFMA R10, R16, -UR8, R6 ;  /* 0x80000008100a7c2b */ /* 0x000fca0008000006 */
[----:B------:R-:W-:-:S03]  /*08f0*/  DFMA R12, R8, R12, UR6 ;  /* 0x00000006080c7e2b */ /* 0x000fc6000800000c */
[----:B------:R-:W-:-:S05]  /*0900*/  DFMA R16, -R16, -3, R10 ;  /* 0xc00800001010782b */ /* 0x000fca000000010a */
[----:B------:R-:W-:-:S03]  /*0910*/  DMUL R12, R8, R12 ;  /* 0x0000000c080c7228 */ /* 0x000fc60000000000 */
[----:B------:R-:W-:-:S05]  /*0920*/  DADD R16, -R6, R16 ;  /* 0x0000000006107229 */ /* 0x000fca0000000110 */
[----:B------:R-:W-:Y:S01]  /*0930*/  DFMA R12, R6, R12, R14 ;  /* 0x0000000c060c722b */ /* 0x000fe2000000000e */
[----:B------:R-:W-:-:S07]  /*0940*/  MOV R6, 0x1 ;  /* 0x0000000100067802 */ /* 0x000fce0000000f00 */
[----:B------:R-:W-:-:S08]  /*0950*/  DADD R12, R12, -R16 ;  /* 0x000000000c0c7229 */ /* 0x000fd00000000810 */
[----:B------:R-:W-:Y:S01]  /*0960*/  DFMA R12, R2, -UR8, R12 ;  /* 0x80000008020c7c2b */ /* 0x000fe2000800000c */
[----:B-1----:R-:W-:-:S04]  /*0970*/  FMUL R2, R5, -4 ;  /* 0xc080000005027820 */ /* 0x002fc80000400000 */
[----:B------:R-:W-:-:S03]  /*0980*/  FMUL R5, R2, R5 ;  /* 0x0000000502057220 */ /* 0x000fc60000400000 */
[----:B------:R-:W-:Y:S01]  /*0990*/  DADD R10, R10, R12 ;  /* 0x000000000a0a7229 */ /* 0x000fe2000000000c */
[----:B------:R-:W0:Y:S08]  /*09a0*/  F2F.F64.F32 R2, R5 ;  /* 0x0000000500027310 */ /* 0x000e300000201800 */
[----:B------:R-:W1:Y:S01]  /*09b0*/  MUFU.RCP64H R7, R11 ;  /* 0x0000000b00077308 */ /* 0x000e620000001800 */
[----:B0-----:R-:W-:-:S02]  /*09c0*/  DMUL R2, R2, UR4 ;  /* 0x0000000402027c28 */ /* 0x001fc40008000000 */
[----:B-1----:R-:W-:-:S08]  /*09d0*/  DFMA R8, -R10, R6, 1 ;  /* 0x3ff000000a08742b */ /* 0x002fd00000000106 */
[----:B------:R-:W-:-:S08]  /*09e0*/  DFMA R8, R8, R8, R8 ;  /* 0x000000080808722b */ /* 0x000fd00000000008 */
[----:B------:R-:W-:Y:S02]  /*09f0*/  DFMA R8, R6, R8, R6 ;  /* 0x000000080608722b */ /* 0x000fe40000000006 */
[----:B------:R-:W-:-:S06]  /*0a00*/  DMUL R6, R2, -UR4 ;  /* 0x8000000402067c28 */ /* 0x000fcc0008000000 */
[----:B------:R-:W-:-:S04]  /*0a10*/  DFMA R12, -R10, R8, 1 ;  /* 0x3ff000000a0c742b */ /* 0x000fc80000000108 */
[----:B------:R-:W-:-:S04]  /*0a20*/  FSETP.GEU.AND P1, PT, |R7|, 6.5827683646048100446e-37, PT ;  /* 0x036000000700780b */ /* 0x000fc80003f2e200 */
        /* <DEDUP_REMOVED lines=8> */
[----:B------:R-:W-:Y:S01]  /*0ab0*/  MOV R12, 0xae0 ;  /* 0x00000ae0000c7802 */ /* 0x000fe20000000f00 */
[----:B------:R-:W-:-:S07]  /*0ac0*/  IMAD.MOV.U32 R16, RZ, RZ, R7 ;  /* 0x000000ffff107224 */ /* 0x000fce00078e0007 */
[----:B------:R-:W-:Y:S05]  /*0ad0*/  CALL.REL.NOINC `($__internal_10_$__cuda_sm20_div_rn_f64_full) ;  /* 0x00000008006c7944 */ /* 0x000fea0003c00000 */
.L_x_184:
[----:B------:R-:W0:Y:S01]  /*0ae0*/  F2F.F32.F64 R3, R2 ;  /* 0x0000000200037310 */ /* 0x000e220000301000 */
[----:B------:R-:W-:Y:S01]  /*0af0*/  MOV R6, 0x3bbb989d ;  /* 0x3bbb989d00067802 */ /* 0x000fe20000000f00 */
[----:B------:R-:W-:Y:S01]  /*0b00*/  IMAD.MOV.U32 R7, RZ, RZ, 0x437c0000 ;  /* 0x437c0000ff077424 */ /* 0x000fe200078e00ff */
[----:B------:R-:W-:Y:S01]  /*0b10*/  UMOV UR4, 0xc99e70c6 ;  /* 0xc99e70c600047882 */ /* 0x000fe20000000000 */
[----:B------:R-:W-:Y:S01]  /*0b20*/  UMOV UR5, 0x4033bd3c ;  /* 0x4033bd3c00057882 */ /* 0x000fe20000000000 */
[----:B0-----:R-:W-:-:S04]  /*0b30*/  FMUL R5, R4, R3 ;  /* 0x0000000304057220 */ /* 0x001fc80000400000 */
[----:B------:R-:W-:-:S04]  /*0b40*/  FMUL R5, R4, R5 ;  /* 0x0000000504057220 */ /* 0x000fc80000400000 */
[----:B------:R-:W-:-:S04]  /*0b50*/  FFMA.SAT R6, R5, R6, 0.5 ;  /* 0x3f00000005067423 */ /* 0x000fc80000002006 */
[----:B------:R-:W-:-:S04]  /*0b60*/  FFMA.RM R6, R6, R7, 12582913 ;  /* 0x4b40000106067423 */ /* 0x000fc80000004007 */
[C---:B------:R-:W-:Y:S01]  /*0b70*/  FADD R8, R6.reuse, -12583039 ;  /* 0xcb40007f06087421 */ /* 0x040fe20000000000 */
[----:B------:R-:W-:-:S03]  /*0b80*/  IMAD.SHL.U32 R6, R6, 0x800000, RZ ;  /* 0x0080000006067824 */ /* 0x000fc600078e00ff */
[----:B------:R-:W-:-:S04]  /*0b90*/  FFMA R8, R5, 1.4426950216293334961, -R8 ;  /* 0x3fb8aa3b05087823 */ /* 0x000fc80000000808 */
[----:B------:R-:W-:Y:S02]  /*0ba0*/  FFMA R8, R5, 1.925963033500011079e-08, R8 ;  /* 0x32a5706005087823 */ /* 0x000fe40000000008 */
[----:B------:R-:W0:Y:S08]  /*0bb0*/  F2F.F64.F32 R4, R4 ;  /* 0x0000000400047310 */ /* 0x000e300000201800 */
[----:B------:R-:W1:Y:S01]  /*0bc0*/  MUFU.EX2 R7, R8 ;  /* 0x0000000800077308 */ /* 0x000e620000000800 */
[----:B0-----:R-:W-:Y:S01]  /*0bd0*/  DMUL R2, R4, -UR4 ;  /* 0x8000000404027c28 */ /* 0x001fe20008000000 */
[----:B-1----:R-:W-:-:S06]  /*0be0*/  FMUL R6, R6, R7 ;  /* 0x0000000706067220 */ /* 0x002fcc0000400000 */
[----:B------:R-:W0:Y:S02]  /*0bf0*/  F2F.F64.F32 R6, R6 ;  /* 0x0000000600067310 */ /* 0x000e240000201800 */
[----:B0-----:R-:W-:-:S10]  /*0c00*/  DMUL R2, R2, R6 ;  /* 0x0000000602027228 */ /* 0x001fd40000000000 */
[----:B------:R2:W3:Y:S01]  /*0c10*/  F2F.F32.F64 R2, R2 ;  /* 0x0000000200027310 */ /* 0x0004e20000301000 */
[----:B------:R-:W-:Y:S05]  /*0c20*/  BRA `(.L_x_182) ;  /* 0x00000004006c7947 */ /* 0x000fea0003800000 */
.L_x_180:
        /* <DEDUP_REMOVED lines=17> */
[----:B------:R-:W-:Y:S01]  /*0d40*/  DFMA R2, R2, R6, R2 ;  /* 0x000000060202722b */ /* 0x000fe20000000002 */
[----:B-1----:R-:W-:-:S07]  /*0d50*/  FMUL R5, R5, R5 ;  /* 0x0000000505057220 */ /* 0x002fce0000400000 */
        /* <DEDUP_REMOVED lines=32> */
[----:B------:R-:W-:Y:S01]  /*0f60*/  DMUL R12, R6, R12 ;  /* 0x0000000c060c7228 */ /* 0x000fe20000000000 */
[----:B------:R-:W-:Y:S02]  /*0f70*/  MOV R6, 0x1 ;  /* 0x0000000100067802 */ /* 0x000fe40000000f00 */
[----:B------:R-:W-:-:S05]  /*0f80*/  DADD R16, -R8, R16 ;  /* 0x0000000008107229 */ /* 0x000fca0000000110 */
[----:B------:R-:W-:-:S08]  /*0f90*/  DFMA R12, R8, R12, R14 ;  /* 0x0000000c080c722b */ /* 0x000fd0000000000e */
[----:B------:R-:W-:-:S08]  /*0fa0*/  DADD R12, R12, -R16 ;  /* 0x000000000c0c7229 */ /* 0x000fd00000000810 */
[----:B------:R-:W-:-:S08]  /*0fb0*/  DFMA R2, R2, -UR8, R12 ;  /* 0x8000000802027c2b */ /* 0x000fd0000800000c */
[----:B------:R-:W-:Y:S02]  /*0fc0*/  DADD R10, R10, R2 ;  /* 0x000000000a0a7229 */ /* 0x000fe40000000002 */
[----:B------:R-:W0:Y:S08]  /*0fd0*/  F2F.F64.F32 R2, R5 ;  /* 0x0000000500027310 */ /* 0x000e300000201800 */
[----:B------:R-:W1:Y:S01]  /*0fe0*/  MUFU.RCP64H R7, R11 ;  /* 0x0000000b00077308 */ /* 0x000e620000001800 */
[----:B0-----:R-:W-:-:S02]  /*0ff0*/  DMUL R2, R2, -UR4 ;  /* 0x8000000402027c28 */ /* 0x001fc40008000000 */
        /* <DEDUP_REMOVED lines=17> */
.L_x_185:
[----:B------:R-:W0:Y:S01]  /*1110*/  F2F.F32.F64 R3, R2 ;  /* 0x0000000200037310 */ /* 0x000e220000301000 */
[----:B------:R-:W-:Y:S01]  /*1120*/  MOV R6, 0x3bbb989d ;  /* 0x3bbb989d00067802 */ /* 0x000fe20000000f00 */
[----:B------:R-:W-:Y:S02]  /*1130*/  IMAD.MOV.U32 R7, RZ, RZ, 0x437c0000 ;  /* 0x437c0000ff077424 */ /* 0x000fe400078e00ff */
[----:B0-----:R-:W-:-:S04]  /*1140*/  FMUL R5, R4, R3 ;  /* 0x0000000304057220 */ /* 0x001fc80000400000 */
[----:B------:R-:W-:-:S04]  /*1150*/  FMUL R5, R4, R5 ;  /* 0x0000000504057220 */ /* 0x000fc80000400000 */
[----:B------:R-:W-:-:S04]  /*1160*/  FFMA.SAT R4, R5, R6, 0.5 ;  /* 0x3f00000005047423 */ /* 0x000fc80000002006 */
[----:B------:R-:W-:-:S04]  /*1170*/  FFMA.RM R4, R4, R7, 12582913 ;  /* 0x4b40000104047423 */ /* 0x000fc80000004007 */
[C---:B------:R-:W-:Y:S01]  /*1180*/  FADD R6, R4.reuse, -12583039 ;  /* 0xcb40007f04067421 */ /* 0x040fe20000000000 */
[----:B------:R-:W-:-:S03]  /*1190*/  IMAD.SHL.U32 R2, R4, 0x800000, RZ ;  /* 0x0080000004027824 */ /* 0x000fc600078e00ff */
[----:B------:R-:W-:-:S04]  /*11a0*/  FFMA R6, R5, 1.4426950216293334961, -R6 ;  /* 0x3fb8aa3b05067823 */ /* 0x000fc80000000806 */
[----:B------:R-:W-:-:S04]  /*11b0*/  FFMA R6, R5, 1.925963033500011079e-08, R6 ;  /* 0x32a5706005067823 */ /* 0x000fc80000000006 */
[----:B------:R-:W0:Y:S02]  /*11c0*/  MUFU.EX2 R5, R6 ;  /* 0x0000000600057308 */ /* 0x000e240000000800 */
[----:B0-----:R-:W-:-:S07]  /*11d0*/  FMUL R2, R2, R5 ;  /* 0x0000000502027220 */ /* 0x001fce0000400000 */
.L_x_182:
[----:B------:R-:W4:Y:S01]  /*11e0*/  LDCU UR11, c[0x0][0x3ac] ;  /* 0x00007580ff0b77ac */ /* 0x000f220008000800 */
[----:B------:R-:W-:Y:S01]  /*11f0*/  FADD R0, R0, R0 ;  /* 0x0000000000007221 */ /* 0x000fe20000000000 */
[----:B------:R-:W5:Y:S01]  /*1200*/  LDCU UR6, c[0x0][0x3bc] ;  /* 0x00007780ff0677ac */ /* 0x000f620008000800 */
[----:B------:R-:W5:Y:S01]  /*1210*/  LDCU UR7, c[0x0][0x384] ;  /* 0x00007080ff0777ac */ /* 0x000f620008000800 */
[----:B------:R-:W5:Y:S01]  /*1220*/  LDCU.64 UR4, c[0x0][0x3c0] ;  /* 0x00007800ff0477ac */ /* 0x000f620008000a00 */
[----:B------:R-:W0:Y:S01]  /*1230*/  LDCU.64 UR8, c[0x0][0x388] ;  /* 0x00007100ff0877ac */ /* 0x000e220008000a00 */
[----:B----4-:R-:W-:Y:S01]  /*1240*/  FSETP.GE.AND P0, PT, R0, UR11, PT ;  /* 0x0000000b00007c0b */ /* 0x010fe2000bf06000 */
[----:B------:R-:W4:Y:S01]  /*1250*/  LDCU UR10, c[0x0][0x3c8] ;  /* 0x00007900ff0a77ac */ /* 0x000f220008000800 */
[----:B-----5:R-:W-:Y:S02]  /*1260*/  UIMAD UR4, UR4, UR6, UR7 ;  /* 0x00000006040472a4 */ /* 0x020fe4000f8e0207 */
[----:B0-----:R-:W-:-:S02]  /*1270*/  UIMAD UR5, UR6, UR5, UR8 ;  /* 0x00000005060572a4 */ /* 0x001fc4000f8e0208 */
[----:B----4-:R-:W-:-:S07]  /*1280*/  UIMAD UR6, UR6, UR10, UR9 ;  /* 0x0000000a060672a4 */ /* 0x010fce000f8e0209 */
[----:B------:R-:W-:Y:S05]  /*1290*/  @!P0 EXIT ;  /* 0x000000000000894d */ /* 0x000fea0003800000 */
[----:B------:R-:W0:Y:S01]  /*12a0*/  LDCU UR7, c[0x0][0x3b8] ;  /* 0x00007700ff0777ac */ /* 0x000e220008000800 */
[----:B--2---:R-:W-:Y:S02]  /*12b0*/  I2FP.F32.S32 R3, UR4 ;  /* 0x0000000400037c45 */ /* 0x004fe40008201400 */
[----:B------:R-:W-:Y:S01]  /*12c0*/  I2FP.F32.S32 R5, UR5 ;  /* 0x0000000500057c45 */ /* 0x000fe20008201400 */
[----:B------:R-:W2:Y:S01]  /*12d0*/  LDCU.64 UR4, c[0x0][0x358] ;  /* 0x00006b00ff0477ac */ /* 0x000ea20008000a00 */
[----:B------:R-:W-:Y:S01]  /*12e0*/  I2FP.F32.S32 R7, UR6 ;  /* 0x0000000600077c45 */ /* 0x000fe20008201400 */
[----:B------:R-:W4:Y:S01]  /*12f0*/  LDCU UR6, c[0x0][0x39c] ;  /* 0x00007380ff0677ac */ /* 0x000f220008000800 */
[----:B0-----:R-:W-:Y:S01]  /*1300*/  I2FP.F32.S32 R0, UR7 ;  /* 0x0000000700007c45 */ /* 0x001fe20008201400 */
[----:B------:R-:W0:Y:S04]  /*1310*/  LDCU UR7, c[0x0][0x3a4] ;  /* 0x00007480ff0777ac */ /* 0x000e280008000800 */
[C---:B------:R-:W-:Y:S01]  /*1320*/  FADD R3, R0.reuse, R3 ;  /* 0x0000000300037221 */ /* 0x040fe20000000000 */
[C---:B------:R-:W-:Y:S01]  /*1330*/  FADD R5, R0.reuse, R5 ;  /* 0x0000000500057221 */ /* 0x040fe20000000000 */
[----:B------:R-:W-:-:S02]  /*1340*/  FADD R7, R0, R7 ;  /* 0x0000000700077221 */ /* 0x000fc40000000000 */
[----:B------:R-:W-:Y:S01]  /*1350*/  FADD R3, R3, -1 ;  /* 0xbf80000003037421 */ /* 0x000fe20000000000 */
[----:B------:R-:W-:Y:S01]  /*1360*/  FADD R6, R5, -1 ;  /* 0xbf80000005067421 */ /* 0x000fe20000000000 */
[----:B------:R-:W-:Y:S01]  /*1370*/  FADD R0, R7, -1 ;  /* 0xbf80000007007421 */ /* 0x000fe20000000000 */
[----:B------:R-:W5:Y:S03]  /*1380*/  LDC.64 R4, c[0x0][0x3d0] ;  /* 0x0000f400ff047b82 */ /* 0x000f660000000a00 */
[----:B------:R-:W-:Y:S08]  /*1390*/  F2I.TRUNC.NTZ R3, R3 ;  /* 0x0000000300037305 */ /* 0x000ff0000020f100 */
[----:B------:R-:W4:Y:S08]  /*13a0*/  F2I.TRUNC.NTZ R6, R6 ;  /* 0x0000000600067305 */ /* 0x000f30000020f100 */
[----:B------:R-:W0:Y:S01]  /*13b0*/  F2I.TRUNC.NTZ R0, R0 ;  /* 0x0000000000007305 */ /* 0x000e22000020f100 */
[----:B----4-:R-:W-:Y:S01]  /*13c0*/  IMAD R3, R6, UR6, R3 ;  /* 0x0000000606037c24 */ /* 0x010fe2000f8e0203 */
[----:B------:R-:W1:Y:S01]  /*13d0*/  LDCU UR6, c[0x0][0x380] ;  /* 0x00007000ff0677ac */ /* 0x000e620008000800 */
[----:B------:R-:W4:Y:S02]  /*13e0*/  LDC.64 R6, c[0x0][0x3d8] ;  /* 0x0000f600ff067b82 */ /* 0x000f240000000a00 */
[----:B0-----:R-:W-:-:S04]  /*13f0*/  IMAD R3, R3, UR7, R0 ;  /* 0x0000000703037c24 */ /* 0x001fc8000f8e0200 */
[----:B-----5:R-:W-:-:S05]  /*1400*/  IMAD.WIDE R4, R3, 0x4, R4 ;  /* 0x0000000403047825 */ /* 0x020fca00078e0204 */
[----:B--2---:R-:W1:Y:S01]  /*1410*/  LDG.E R9, desc[UR4][R4.64] ;  /* 0x0000000404097981 */ /* 0x004e62000c1e1900 */
[----:B----4-:R-:W-:-:S04]  /*1420*/  IMAD.WIDE R6, R3, 0x4, R6 ;  /* 0x0000000403067825 */ /* 0x010fc800078e0206 */
[----:B-1-3--:R-:W-:-:S05]  /*1430*/  FFMA R9, R2, UR6, R9 ;  /* 0x0000000602097c23 */ /* 0x00afca0008000009 */
[----:B------:R-:W-:Y:S04]  /*1440*/  STG.E desc[UR4][R4.64], R9 ;  /* 0x0000000904007986 */ /* 0x000fe8000c101904 */
[----:B------:R-:W2:Y:S02]  /*1450*/  LDG.E R3, desc[UR4][R6.64] ;  /* 0x0000000406037981 */ /* 0x000ea4000c1e1900 */
[----:B--2---:R-:W-:-:S05]  /*1460*/  FFMA R3, R2, UR6, R3 ;  /* 0x0000000602037c23 */ /* 0x004fca0008000003 */
[----:B------:R-:W-:Y:S01]  /*1470*/  STG.E desc[UR4][R6.64], R3 ;  /* 0x0000000306007986 */ /* 0x000fe2000c101904 */
[----:B------:R-:W-:Y:S05]  /*1480*/  EXIT ;  /* 0x000000000000794d */ /* 0x000fea0003800000 */
        .weak           $__internal_10_$__cuda_sm20_div_rn_f64_full
        .type           $__internal_10_$__cuda_sm20_div_rn_f64_full,@function
        .size           $__internal_10_$__cuda_sm20_div_rn_f64_full,($__internal_11_$__cuda_sm20_rcp_rn_f32_slowpath - $__internal_10_$__cuda_sm20_div_rn_f64_full)
$__internal_10_$__cuda_sm20_div_rn_f64_full:
[C---:B------:R-:W-:Y:S01]  /*1490*/  FSETP.GEU.AND P0, PT, |R11|.reuse, 1.469367938527859385e-39, PT ;  /* 0x001000000b00780b */ /* 0x040fe20003f0e200 */
[----:B------:R-:W-:Y:S01]  /*14a0*/  IMAD.MOV.U32 R7, RZ, RZ, R11 ;  /* 0x000000ffff077224 */ /* 0x000fe200078e000b */
[C---:B------:R-:W-:Y:S02]  /*14b0*/  LOP3.LUT R2, R11.reuse, 0x800fffff, RZ, 0xc0, !PT ;  /* 0x800fffff0b027812 */ /* 0x040fe400078ec0ff */
[----:B------:R-:W-:Y:S02]  /*14c0*/  MOV R6, R10 ;  /* 0x0000000a00067202 */ /* 0x000fe40000000f00 */
[----:B------:R-:W-:Y:S01]  /*14d0*/  LOP3.LUT R3, R2, 0x3ff00000, RZ, 0xfc, !PT ;  /* 0x3ff0000002037812 */ /* 0x000fe200078efcff */
[----:B------:R-:W-:Y:S01]  /*14e0*/  IMAD.MOV.U32 R2, RZ, RZ, R10 ;  /* 0x000000ffff027224 */ /* 0x000fe200078e000a */
[----:B------:R-:W-:Y:S02]  /*14f0*/  MOV R14, 0x1 ;  /* 0x00000001000e7802 */ /* 0x000fe40000000f00 */
[----:B------:R-:W-:-:S03]  /*1500*/  LOP3.LUT R20, R11, 0x7ff00000, RZ, 0xc0, !PT ;  /* 0x7ff000000b147812 */ /* 0x000fc600078ec0ff */
[----:B------:R-:W-:-:S06]  /*1510*/  @!P0 DMUL R2, R6, 8.98846567431157953865e+307 ;  /* 0x7fe0000006028828 */ /* 0x000fcc0000000000 */
[----:B------:R-:W0:Y:S02]  /*1520*/  MUFU.RCP64H R15, R3 ;  /* 0x00000003000f7308 */ /* 0x000e240000001800 */
[----:B0-----:R-:W-:-:S08]  /*1530*/  DFMA R8, R14, -R2, 1 ;  /* 0x3ff000000e08742b */ /* 0x001fd00000000802 */
[----:B------:R-:W-:-:S08]  /*1540*/  DFMA R8, R8, R8, R8 ;  /* 0x000000080808722b */ /* 0x000fd00000000008 */
[----:B------:R-:W-:Y:S01]  /*1550*/  DFMA R14, R14, R8, R14 ;  /* 0x000000080e0e722b */ /* 0x000fe2000000000e */
[----:B------:R-:W-:Y:S02]  /*1560*/  IMAD.MOV.U32 R9, RZ, RZ, R16 ;  /* 0x000000ffff097224 */ /* 0x000fe400078e0010 */
[----:B------:R-:W-:Y:S01]  /*1570*/  IMAD.MOV.U32 R8, RZ, RZ, R5 ;  /* 0x000000ffff087224 */ /* 0x000fe200078e0005 */
[----:B------:R-:W-:Y:S02]  /*1580*/  MOV R5, 0x1ca00000 ;  /* 0x1ca0000000057802 */ /* 0x000fe40000000f00 */
[----:B------:R-:W-:Y:S02]  /*1590*/  LOP3.LUT R13, R9, 0x7ff00000, RZ, 0xc0, !PT ;  /* 0x7ff00000090d7812 */ /* 0x000fe400078ec0ff */
[----:B------:R-:W-:Y:S01]  /*15a0*/  DFMA R16, R14, -R2, 1 ;  /* 0x3ff000000e10742b */ /* 0x000fe20000000802 */
[----:B------:R-:W-:Y:S01]  /*15b0*/  IMAD.MOV.U32 R10, RZ, RZ, R8 ;  /* 0x000000ffff0a7224 */ /* 0x000fe200078e0008 */
[----:B------:R-:W-:Y:S01]  /*15c0*/  ISETP.GE.U32.AND P1, PT, R13, R20, PT ;  /* 0x000000140d00720c */ /* 0x000fe20003f26070 */
[----:B------:R-:W-:-:S03]  /*15d0*/  IMAD.MOV.U32 R21, RZ, RZ, R13 ;  /* 0x000000ffff157224 */ /* 0x000fc600078e000d */
[----:B------:R-:W-:Y:S02]  /*15e0*/  SEL R11, R5, 0x63400000, !P1 ;  /* 0x63400000050b7807 */ /* 0x000fe40004800000 */
[----:B------:R-:W-:Y:S01]  /*15f0*/  DFMA R14, R14, R16, R14 ;  /* 0x000000100e0e722b */ /* 0x000fe2000000000e */
[----:B------:R-:W-:Y:S02]  /*1600*/  FSETP.GEU.AND P1, PT, |R9|, 1.469367938527859385e-39, PT ;  /* 0x001000000900780b */ /* 0x000fe40003f2e200 */
[----:B------:R-:W-:-:S11]  /*1610*/  LOP3.LUT R11, R11, 0x800fffff, R9, 0xf8, !PT ;  /* 0x800fffff0b0b7812 */ /* 0x000fd600078ef809 */
[----:B------:R-:W-:Y:S05]  /*1620*/  @P1 BRA `(.L_x_186) ;  /* 0x0000000000201947 */ /* 0x000fea0003800000 */
[----:B------:R-:W-:-:S04]  /*1630*/  LOP3.LUT R16, R7, 0x7ff00000, RZ, 0xc0, !PT ;  /* 0x7ff0000007107812 */ /* 0x000fc800078ec0ff */
[----:B------:R-:W-:Y:S02]  /*1640*/  ISETP.GE.U32.AND P1, PT, R13, R16, PT ;  /* 0x000000100d00720c */ /* 0x000fe40003f26070 */
[----:B------:R-:W-:Y:S02]  /*1650*/  MOV R16, RZ ;  /* 0x000000ff00107202 */ /* 0x000fe40000000f00 */
[----:B------:R-:W-:-:S04]  /*1660*/  SEL R17, R5, 0x63400000, !P1 ;  /* 0x6340000005117807 */ /* 0x000fc80004800000 */
[----:B------:R-:W-:-:S04]  /*1670*/  LOP3.LUT R17, R17, 0x80000000, R9, 0xf8, !PT ;  /* 0x8000000011117812 */ /* 0x000fc800078ef809 */
[----:B------:R-:W-:-:S06]  /*1680*/  LOP3.LUT R17, R17, 0x100000, RZ, 0xfc, !PT ;  /* 0x0010000011117812 */ /* 0x000fcc00078efcff */
[----:B------:R-:W-:-:S10]  /*1690*/  DFMA R10, R10, 2, -R16 ;  /* 0x400000000a0a782b */ /* 0x000fd40000000810 */
[----:B------:R-:W-:-:S07]  /*16a0*/  LOP3.LUT R21, R11, 0x7ff00000, RZ, 0xc0, !PT ;  /* 0x7ff000000b157812 */ /* 0x000fce00078ec0ff */
.L_x_186:
        /* <DEDUP_REMOVED lines=13> */
[----:B------:R-:W-:-:S04]  /*1780*/  SEL R5, R5, 0x63400000, !P0 ;  /* 0x6340000005057807 */ /* 0x000fc80004000000 */
[----:B------:R-:W-:Y:S01]  /*1790*/  IADD3 R5, PT, PT, -R5, R8, RZ ;  /* 0x0000000805057210 */ /* 0x000fe20007ffe1ff */
[----:B------:R-:W-:-:S04]  /*17a0*/  IMAD.MOV.U32 R8, RZ, RZ, RZ ;  /* 0x000000ffff087224 */ /* 0x000fc800078e00ff */
[----:B------:R-:W-:-:S06]  /*17b0*/  VIADD R9, R5, 0x7fe00000 ;  /* 0x7fe0000005097836 */ /* 0x000fcc0000000000 */
[----:B------:R-:W-:-:S10]  /*17c0*/  DMUL R16, R14, R8 ;  /* 0x000000080e107228 */ /* 0x000fd40000000000 */
[----:B------:R-:W-:-:S13]  /*17d0*/  FSETP.GTU.AND P0, PT, |R17|, 1.469367938527859385e-39, PT ;  /* 0x001000001100780b */ /* 0x000fda0003f0c200 */
[----:B------:R-:W-:Y:S05]  /*17e0*/  @P0 BRA `(.L_x_188) ;  /* 0x0000000000940947 */ /* 0x000fea0003800000 */
[----:B------:R-:W-:Y:S01]  /*17f0*/  DFMA R2, R14, -R2, R10 ;  /* 0x800000020e02722b */ /* 0x000fe2000000000a */
[----:B------:R-:W-:-:S09]  /*1800*/  MOV R8, RZ ;  /* 0x000000ff00087202 */ /* 0x000fd20000000f00 */
        /* <DEDUP_REMOVED lines=14> */
.L_x_187:
[----:B------:R-:W-:-:S14]  /*18f0*/  DSETP.NAN.AND P0, PT, R8, R8, PT ;  /* 0x000000080800722a */ /* 0x000fdc0003f08000 */
[----:B------:R-:W-:Y:S05]  /*1900*/  @P0 BRA `(.L_x_189) ;  /* 0x0000000000440947 */ /* 0x000fea0003800000 */
[----:B------:R-:W-:-:S14]  /*1910*/  DSETP.NAN.AND P0, PT, R6, R6, PT ;  /* 0x000000060600722a */ /* 0x000fdc0003f08000 */
[----:B------:R-:W-:Y:S05]  /*1920*/  @P0 BRA `(.L_x_190) ;  /* 0x0000000000300947 */ /* 0x000fea0003800000 */
[----:B------:R-:W-:Y:S01]  /*1930*/  ISETP.NE.AND P0, PT, R21, R20, PT ;  /* 0x000000141500720c */ /* 0x000fe20003f05270 */
[----:B------:R-:W-:Y:S01]  /*1940*/  IMAD.MOV.U32 R17, RZ, RZ, -0x80000 ;  /* 0xfff80000ff117424 */ /* 0x000fe200078e00ff */
[----:B------:R-:W-:-:S11]  /*1950*/  MOV R16, 0x0 ;  /* 0x0000000000107802 */ /* 0x000fd60000000f00 */
        /* <DEDUP_REMOVED lines=9> */
.L_x_190:
[----:B------:R-:W-:Y:S01]  /*19f0*/  LOP3.LUT R17, R7, 0x80000, RZ, 0xfc, !PT ;  /* 0x0008000007117812 */ /* 0x000fe200078efcff */
[----:B------:R-:W-:Y:S01]  /*1a00*/  IMAD.MOV.U32 R16, RZ, RZ, R6 ;  /* 0x000000ffff107224 */ /* 0x000fe200078e0006 */
[----:B------:R-:W-:Y:S06]  /*1a10*/  BRA `(.L_x_188) ;  /* 0x0000000000087947 */ /* 0x000fec0003800000 */
.L_x_189:
[----:B------:R-:W-:Y:S02]  /*1a20*/  LOP3.LUT R17, R9, 0x80000, RZ, 0xfc, !PT ;  /* 0x0008000009117812 */ /* 0x000fe400078efcff */
[----:B------:R-:W-:-:S07]  /*1a30*/  MOV R16, R8 ;  /* 0x0000000800107202 */ /* 0x000fce0000000f00 */
.L_x_188:
[----:B------:R-:W-:Y:S01]  /*1a40*/  MOV R13, 0x0 ;  /* 0x00000000000d7802 */ /* 0x000fe20000000f00 */
[----:B------:R-:W-:Y:S02]  /*1a50*/  IMAD.MOV.U32 R2, RZ, RZ, R16 ;  /* 0x000000ffff027224 */ /* 0x000fe400078e0010 */
[----:B------:R-:W-:Y:S01]  /*1a60*/  IMAD.MOV.U32 R3, RZ, RZ, R17 ;  /* 0x000000ffff037224 */ /* 0x000fe200078e0011 */
[----:B------:R-:W-:Y:S06]  /*1a70*/  RET.REL.NODEC R12 `(_Z12add_source3dfiiiiiiiiifffiiiiiiPfS_) ;  /* 0xffffffe40c607950 */ /* 0x000fec0003c3ffff */
        .weak           $__internal_11_$__cuda_sm20_rcp_rn_f32_slowpath
        .type           $__internal_11_$__cuda_sm20_rcp_rn_f32_slowpath,@function
        .size           $__internal_11_$__cuda_sm20_rcp_rn_f32_slowpath,(.L_x_209 - $__internal_11_$__cuda_sm20_rcp_rn_f32_slowpath)
$__internal_11_$__cuda_sm20_rcp_rn_f32_slowpath:
[----:B------:R-:W0:Y:S02]  /*1a80*/  LDC R0, c[0x0][0x3b0] ;  /* 0x0000ec00ff007b82 */ /* 0x000e240000000800 */
[----:B0-----:R-:W-:-:S05]  /*1a90*/  IMAD.SHL.U32 R4, R0, 0x2, RZ ;  /* 0x0000000200047824 */ /* 0x001fca00078e00ff */
[----:B------:R-:W-:-:S04]  /*1aa0*/  SHF.R.U32.HI R3, RZ, 0x18, R4 ;  /* 0x00000018ff037819 */ /* 0x000fc80000011604 */
[----:B------:R-:W-:-:S13]  /*1ab0*/  ISETP.NE.U32.AND P0, PT, R3, RZ, PT ;  /* 0x000000ff0300720c */ /* 0x000fda0003f05070 */
[----:B------:R-:W-:Y:S05]  /*1ac0*/  @P0 BRA `(.L_x_191) ;  /* 0x0000000000280947 */ /* 0x000fea0003800000 */
[----:B------:R-:W-:-:S13]  /*1ad0*/  ISETP.NE.AND P0, PT, R4, RZ, PT ;  /* 0x000000ff0400720c */ /* 0x000fda0003f05270 */
[----:B------:R2:W3:Y:S01]  /*1ae0*/  @!P0 MUFU.RCP R3, R0 ;  /* 0x0000000000038308 */ /* 0x0004e20000001000 */
[----:B------:R-:W-:Y:S05]  /*1af0*/  @!P0 BRA `(.L_x_192) ;  /* 0x0000000000a48947 */ /* 0x000fea0003800000 */
[----:B------:R-:W-:-:S04]  /*1b00*/  FFMA R4, R0, 1.84467440737095516160e+19, RZ ;  /* 0x5f80000000047823 */ /* 0x000fc800000000ff */
[----:B---3--:R-:W2:Y:S02]  /*1b10*/  MUFU.RCP R3, R4 ;  /* 0x0000000400037308 */ /* 0x008ea40000001000 */
[----:B--2---:R-:W-:-:S04]  /*1b20*/  FFMA R0, R4, R3, -1 ;  /* 0xbf80000004007423 */ /* 0x004fc80000000003 */
[----:B------:R-:W-:-:S04]  /*1b30*/  FADD.FTZ R0, -R0, -RZ ;  /* 0x800000ff00007221 */ /* 0x000fc80000010100 */
[----:B------:R-:W-:-:S04]  /*1b40*/  FFMA R0, R3, R0, R3 ;  /* 0x0000000003007223 */ /* 0x000fc80000000003 */
[----:B------:R-:W-:Y:S01]  /*1b50*/  FFMA R3, R0, 1.84467440737095516160e+19, RZ ;  /* 0x5f80000000037823 */ /* 0x000fe200000000ff */
[----:B------:R-:W-:Y:S06]  /*1b60*/  BRA `(.L_x_192) ;  /* 0x0000000000887947 */ /* 0x000fec0003800000 */
.L_x_191:
[----:B------:R-:W-:-:S05]  /*1b70*/  VIADD R4, R3, 0xffffff03 ;  /* 0xffffff0303047836 */ /* 0x000fca0000000000 */
[----:B------:R-:W-:-:S13]  /*1b80*/  ISETP.GT.U32.AND P0, PT, R4, 0x1, PT ;  /* 0x000000010400780c */ /* 0x000fda0003f04070 */
[----:B------:R-:W-:Y:S05]  /*1b90*/  @P0 BRA `(.L_x_193) ;  /* 0x0000000000780947 */ /* 0x000fea0003800000 */
[----:B------:R-:W-:Y:S01]  /*1ba0*/  LOP3.LUT R5, R0, 0x7fffff, RZ, 0xc0, !PT ;  /* 0x007fffff00057812 */ /* 0x000fe200078ec0ff */
[----:B------:R-:W-:-:S03]  /*1bb0*/  HFMA2 R9, -RZ, RZ, 0, 1.78813934326171875e-07 ;  /* 0x00000003ff097431 */ /* 0x000fc600000001ff */
[----:B------:R-:W-:-:S04]  /*1bc0*/  LOP3.LUT R5, R5, 0x3f800000, RZ, 0xfc, !PT ;  /* 0x3f80000005057812 */ /* 0x000fc800078efcff */
[----:B------:R-:W0:Y:S01]  /*1bd0*/  MUFU.RCP R6, R5 ;  /* 0x0000000500067308 */ /* 0x000e220000001000 */
[----:B------:R-:W-:Y:S01]  /*1be0*/  SHF.L.U32 R10, R9, R4, RZ ;  /* 0x00000004090a7219 */ /* 0x000fe200000006ff */
[----:B0-----:R-:W-:-:S04]  /*1bf0*/  FFMA R7, R5, R6, -1 ;  /* 0xbf80000005077423 */ /* 0x001fc80000000006 */
[----:B------:R-:W-:-:S04]  /*1c00*/  FADD.FTZ R7, -R7, -RZ ;  /* 0x800000ff07077221 */ /* 0x000fc80000010100 */
[CCC-:B------:R-:W-:Y:S01]  /*1c10*/  FFMA.RM R8, R6.reuse, R7.reuse, R6.reuse ;  /* 0x0000000706087223 */ /* 0x1c0fe20000004006 */
[----:B------:R-:W-:-:S04]  /*1c20*/  FFMA.RP R7, R6, R7, R6 ;  /* 0x0000000706077223 */ /* 0x000fc80000008006 */
[C---:B------:R-:W-:Y:S02]  /*1c30*/  LOP3.LUT R6, R8.reuse, 0x7fffff, RZ, 0xc0, !PT ;  /* 0x007fffff08067812 */ /* 0x040fe400078ec0ff */
[----:B------:R-:W-:Y:S02]  /*1c40*/  FSETP.NEU.FTZ.AND P0, PT, R8, R7, PT ;  /* 0x000000070800720b */ /* 0x000fe40003f1d000 */
[----:B------:R-:W-:Y:S02]  /*1c50*/  LOP3.LUT R7, R6, 0x800000, RZ, 0xfc, !PT ;  /* 0x0080000006077812 */ /* 0x000fe400078efcff */
[----:B------:R-:W-:Y:S02]  /*1c60*/  SEL R6, RZ, 0xffffffff, !P0 ;  /* 0xffffffffff067807 */ /* 0x000fe40004000000 */
[----:B------:R-:W-:-:S03]  /*1c70*/  LOP3.LUT R5, R10, R7, RZ, 0xc0, !PT ;  /* 0x000000070a057212 */ /* 0x000fc600078ec0ff */
[----:B------:R-:W-:Y:S01]  /*1c80*/  IMAD.MOV R6, RZ, RZ, -R6 ;  /* 0x000000ffff067224 */ /* 0x000fe200078e0a06 */
[----:B------:R-:W-:-:S04]  /*1c90*/  SHF.R.U32.HI R5, RZ, R4, R5 ;  /* 0x00000004ff057219 */ /* 0x000fc80000011605 */
[----:B------:R-:W-:Y:S02]  /*1ca0*/  LOP3.LUT P1, RZ, R6, R4, R7, 0xf8, !PT ;  /* 0x0000000406ff7212 */ /* 0x000fe4000782f807 */
[C---:B------:R-:W-:Y:S02]  /*1cb0*/  LOP3.LUT P0, RZ, R5.reuse, 0x1, RZ, 0xc0, !PT ;  /* 0x0000000105ff7812 */ /* 0x040fe4000780c0ff */
[----:B------:R-:W-:-:S04]  /*1cc0*/  LOP3.LUT P2, RZ, R5, 0x2, RZ, 0xc0, !PT ;  /* 0x0000000205ff7812 */ /* 0x000fc8000784c0ff */
[----:B------:R-:W-:Y:S02]  /*1cd0*/  PLOP3.LUT P0, PT, P0, P1, P2, 0xe0, 0x0 ;  /* 0x000000000000781c */ /* 0x000fe40000703c20 */
[----:B------:R-:W-:Y:S02]  /*1ce0*/  LOP3.LUT P1, RZ, R0, 0x7fffff, RZ, 0xc0, !PT ;  /* 0x007fffff00ff7812 */ /* 0x000fe4000782c0ff */
[----:B------:R-:W-:-:S05]  /*1cf0*/  SEL R4, RZ, 0x1, !P0 ;  /* 0x00000001ff047807 */ /* 0x000fca0004000000 */
[----:B------:R-:W-:-:S05]  /*1d00*/  IMAD.MOV R4, RZ, RZ, -R4 ;  /* 0x000000ffff047224 */ /* 0x000fca00078e0a04 */
[----:B------:R-:W-:Y:S02]  /*1d10*/  ISETP.GE.AND P0, PT, R4, RZ, PT ;  /* 0x000000ff0400720c */ /* 0x000fe40003f06270 */
[----:B------:R-:W-:-:S04]  /*1d20*/  IADD3 R4, PT, PT, R3, -0xfc, RZ ;  /* 0xffffff0403047810 */ /* 0x000fc80007ffe0ff */
[----:B------:R-:W-:-:S07]  /*1d30*/  SHF.R.U32.HI R3, RZ, R4, R7 ;  /* 0x00000004ff037219 */ /* 0x000fce0000011607 */
[----:B------:R-:W-:-:S04]  /*1d40*/  @!P0 VIADD R3, R3, 0x1 ;  /* 0x0000000103038836 */ /* 0x000fc80000000000 */
[----:B------:R-:W-:-:S05]  /*1d50*/  @!P1 IMAD.SHL.U32 R3, R3, 0x2, RZ ;  /* 0x0000000203039824 */ /* 0x000fca00078e00ff */
[----:B------:R-:W-:Y:S01]  /*1d60*/  LOP3.LUT R3, R3, 0x80000000, R0, 0xf8, !PT ;  /* 0x8000000003037812 */ /* 0x000fe200078ef800 */
[----:B------:R-:W-:Y:S06]  /*1d70*/  BRA `(.L_x_192) ;  /* 0x0000000000047947 */ /* 0x000fec0003800000 */
.L_x_193:
[----:B------:R0:W1:Y:S02]  /*1d80*/  MUFU.RCP R3, R0 ;  /* 0x0000000000037308 */ /* 0x0000640000001000 */
.L_x_192:
[----:B0123--:R-:W-:Y:S01]  /*1d90*/  MOV R0, R3 ;  /* 0x0000000300007202 */ /* 0x00ffe20000000f00 */
[----:B------:R-:W-:-:S04]  /*1da0*/  IMAD.MOV.U32 R3, RZ, RZ, 0x0 ;  /* 0x00000000ff037424 */ /* 0x000fc800078e00ff */
[----:B------:R-:W-:Y:S05]  /*1db0*/  RET.REL.NODEC R2 `(_Z12add_source3dfiiiiiiiiifffiiiiiiPfS_) ;  /* 0xffffffe002907950 */ /* 0x000fea0003c3ffff */
.L_x_194:
        /* <DEDUP_REMOVED lines=12> */
.L_x_209:


//--------------------- .nv.global.init           --------------------------
	.section	.nv.global.init,"aw",@progbits
	.align	16
.nv.global.init:
	.type		__cudart_sin_cos_coeffs,@object
	.size		__cudart_sin_cos_coeffs,(__cudart_i2opi_d - __cudart_sin_cos_coeffs)
__cudart_sin_cos_coeffs:
        /*0000*/ 	.byte	0x46, 0xd2, 0xb0, 0x2c, 0xf1, 0xe5, 0x5a, 0xbe, 0x92, 0xe3, 0xac, 0x69, 0xe3, 0x1d, 0xc7, 0x3e
        /*0010*/ 	.byte	0xa1, 0x62, 0xdb, 0x19, 0xa0, 0x01, 0x2a, 0xbf, 0x18, 0x08, 0x11, 0x11, 0x11, 0x11, 0x81, 0x3f
        /*0020*/ 	.byte	0x54, 0x55, 0x55, 0x55, 0x55, 0x55, 0xc5, 0xbf, 0x00, 0x00, 0x00, 0x00, 0x00, 0x00, 0x00, 0x00
        /*0030*/ 	.byte	0x00, 0x00, 0x00, 0x00, 0x00, 0x00, 0x00, 0x00, 0x64, 0x81, 0xfd, 0x20, 0x83, 0xff, 0xa8, 0xbd
        /*0040*/ 	.byte	0x28, 0x85, 0xef, 0xc1, 0xa7, 0xee, 0x21, 0x3e, 0xd9, 0xe6, 0x06, 0x8e, 0x4f, 0x7e, 0x92, 0xbe
        /*0050*/ 	.byte	0xe9, 0xbc, 0xdd, 0x19, 0xa0, 0x01, 0xfa, 0x3e, 0x47, 0x5d, 0xc1, 0x16, 0x6c, 0xc1, 0x56, 0xbf
        /*0060*/ 	.byte	0x51, 0x55, 0x55, 0x55, 0x55, 0x55, 0xa5, 0x3f, 0x00, 0x00, 0x00, 0x00, 0x00, 0x00, 0xe0, 0xbf
        /*0070*/ 	.byte	0x00, 0x00, 0x00, 0x00, 0x00, 0x00, 0xf0, 0x3f, 0x00, 0x00, 0x00, 0x00, 0x00, 0x00, 0x00, 0x00
	.type		__cudart_i2opi_d,@object
	.size		__cudart_i2opi_d,(.L_2 - __cudart_i2opi_d)
__cudart_i2opi_d:
        /* <DEDUP_REMOVED lines=9> */
.L_2:


//--------------------- .nv.shared.reserved.0     --------------------------
	.section	.nv.shared.reserved.0,"aw",@nobits
	.weak		__nv_reservedSMEM_offset_0_alias
	.size		__nv_reservedSMEM_offset_0_alias, 0, 64
	.other		__nv_reservedSMEM_offset_0_alias,@"STO_CUDA_RESERVED_SHARED STV_DEFAULT"
__nv_reservedSMEM_offset_0_alias:
	.zero		0
	.zero		64


//--------------------- .nv.global                --------------------------
	.section	.nv.global,"aw",@nobits
	.align	4
.nv.global:
	.type		d0,@object
	.size		d0,(.L_0 - d0)
d0:
	.zero		4
.L_0:


//--------------------- .nv.constant0._Z17mute_directwave3diiifffffiiiiiiPfS_S_i --------------------------
	.section	.nv.constant0._Z17mute_directwave3diiifffffiiiiiiPfS_S_i,"a",@progbits
	.sectionflags	@""
	.align	4
.nv.constant0._Z17mute_directwave3diiifffffiiiiiiPfS_S_i:
	.zero		980


//--------------------- .nv.constant0._Z13shot_record3diiiiiiiiiPfS_ --------------------------
	.section	.nv.constant0._Z13shot_record3diiiiiiiiiPfS_,"a",@progbits
	.sectionflags	@""
	.align	4
.nv.constant0._Z13shot_record3diiiiiiiiiPfS_:
	.zero		952


//--------------------- .nv.constant0._Z15initial_coffe3dfiPfS_S_S_i --------------------------
	.section	.nv.constant0._Z15initial_coffe3dfiPfS_S_S_i,"a",@progbits
	.sectionflags	@""
	.align	4
.nv.constant0._Z15initial_coffe3dfiPfS_S_S_i:
	.zero		940


//--------------------- .nv.constant0._Z8get_d03dfffiiiiPf --------------------------
	.section	.nv.constant0._Z8get_d03dfffiiiiPf,"a",@progbits
	.sectionflags	@""
	.align	4
.nv.constant0._Z8get_d03dfffiiiiPf:
	.zero		936


//--------------------- .nv.constant0._Z15update_stress3diiiiiiffffPfS_S_S_S_S_iS_S_S_S_S_S_S_S_S_S_S_S_S_S_S_S_S_S_S_S_iiiiiiii --------------------------
	.section	.nv.constant0._Z15update_stress3diiiiiiffffPfS_S_S_S_S_iS_S_S_S_S_S_S_S_S_S_S_S_S_S_S_S_S_S_S_S_iiiiiiii,"a",@progbits
	.sectionflags	@""
	.align	4
.nv.constant0._Z15update_stress3diiiiiiffffPfS_S_S_S_S_iS_S_S_S_S_S_S_S_S_S_S_S_S_S_S_S_S_S_S_S_iiiiiiii:
	.zero		1184


//--------------------- .nv.constant0._Z12update_vel3diiiiiiiffffPfS_S_S_S_S_S_S_S_S_S_S_S_S_ --------------------------
	.section	.nv.constant0._Z12update_vel3diiiiiiiffffPfS_S_S_S_S_S_S_S_S_S_S_S_S_,"a",@progbits
	.sectionflags	@""
	.align	4
.nv.constant0._Z12update_vel3diiiiiiiffffPfS_S_S_S_S_S_S_S_S_S_S_S_S_:
	.zero		1056


//--------------------- .nv.constant0._Z12add_source3dfiiiiiiiiifffiiiiiiPfS_ --------------------------
	.section	.nv.constant0._Z12add_source3dfiiiiiiiiifffiiiiiiPfS_,"a",@progbits
	.sectionflags	@""
	.align	4
.nv.constant0._Z12add_source3dfiiiiiiiiifffiiiiiiPfS_:
	.zero		992


//--------------------- SYMBOLS --------------------------

	.type		.nv.reservedSmem.offset0,@object
	.size		.nv.reservedSmem.offset0,0x4
